	.target	sm_90a

	.elftype	@"ET_EXEC"


//--------------------- .note.nv.tkinfo           --------------------------
	.section	.note.nv.tkinfo,"",@"SHT_NOTE"
	.sectionflags	@"SHF_NOTE_NV_TKINFO"
	.tkinfo
        /*0018*/ 	.word	0x00000002
        /*0030*/ 	.string	""
        /*0030*/ 	.string	"ptxas"
        /*0030*/ 	.string	"Cuda compilation tools, release 13.0, V13.0.88"
        /*0030*/ 	.string	"Build cuda_13.0.r13.0/compiler.36424714_0"
        /*0030*/ 	.string	"-arch sm_90a -m 64 "



//--------------------- .note.nv.cuinfo           --------------------------
	.section	.note.nv.cuinfo,"",@"SHT_NOTE"
	.sectionflags	@"SHF_NOTE_NV_CUINFO"
        /*0018*/ 	.short	0x0002
        /*001a*/ 	.short	0x005a
        /*001c*/ 	.short	0x0082
	.zero		2


//--------------------- .nv.info                  --------------------------
	.section	.nv.info,"",@"SHT_CUDA_INFO"
	.align	4


	//----- nvinfo : EIATTR_REGCOUNT
	.align		4
        /*0000*/ 	.byte	0x04, 0x2f
        /*0002*/ 	.short	(.L_16 - .L_15)
	.align		4
.L_15:
        /*0004*/ 	.word	index@(_ZN7cutlass13device_kernelINS_4gemm6kernel13GemmUniversalIN4cute5tupleIJiiiiEEENS1_10collective13CollectiveMmaINS1_37MainloopSm90TmaGmmaWarpSpecializedFP8ILi8ENS5_IJNS4_1CILi2EEENSA_ILi1EEESC_EEENS1_35KernelTmaWarpSpecializedCooperativeEEENS5_IJNSA_ILi256EEENSA_ILi128EEENSA_ILi64EEEEEENS_12float_e4m3_tENS5_IJlSC_lEEESK_SL_NS4_8TiledMMAINS4_8MMA_AtomIJNS4_4SM904GMMA31MMA_64x128x32_F32E4M3E4M3_SS_TNILNSP_7ScaleInE1ELSR_1EEEEEENS4_6LayoutISD_NS5_IJSC_NSA_ILi0EEESV_EEEEENS5_IJNS4_10UnderscoreESY_SY_EEEEENS4_13SM90_TMA_LOADENS4_14ComposedLayoutINS4_7SwizzleILi2ELi4ELi3EEENS4_18smem_ptr_flag_bitsILi8EEENSU_INS5_IJNSA_ILi8EEESI_EEENS5_IJSI_SC_EEEEEEEvNS4_8identityENS4_23SM90_TMA_LOAD_MULTICASTES1B_vS1C_EENS_8epilogue10collective18CollectiveEpilogueINS1F_22Sm90TmaWarpSpecializedILi4ELi2ELi16ELb0ELb0EEEJSJ_NS5_IJSH_NSA_ILi32EEEEEESK_SL_SK_SL_NS1F_6fusion15FusionCallbacksIS1J_NS1M_17LinearCombinationISK_fSK_fLNS_15FloatRoundStyleE2EEESJ_S1L_JEEES11_NS12_INS13_ILi1ELi4ELi3EEES16_NSU_INS5_IJS17_S1K_EEENS5_IJS1K_SC_EEEEEEENS4_39AutoVectorizingCopyWithAssumedAlignmentILi128EEENS4_14SM90_TMA_STOREES1W_S1Y_NS4_9Copy_AtomIJNS4_17SM90_U32x4_STSM_NENS_6half_tEEEEvEEEvvEEEEvNT_6ParamsE)
        /*0008*/ 	.word	0x000000a8


	//----- nvinfo : EIATTR_FRAME_SIZE
	.align		4
.L_16:
        /*000c*/ 	.byte	0x04, 0x11
        /*000e*/ 	.short	(.L_18 - .L_17)
	.align		4
.L_17:
        /*0010*/ 	.word	index@(_ZN7cutlass13device_kernelINS_4gemm6kernel13GemmUniversalIN4cute5tupleIJiiiiEEENS1_10collective13CollectiveMmaINS1_37MainloopSm90TmaGmmaWarpSpecializedFP8ILi8ENS5_IJNS4_1CILi2EEENSA_ILi1EEESC_EEENS1_35KernelTmaWarpSpecializedCooperativeEEENS5_IJNSA_ILi256EEENSA_ILi128EEENSA_ILi64EEEEEENS_12float_e4m3_tENS5_IJlSC_lEEESK_SL_NS4_8TiledMMAINS4_8MMA_AtomIJNS4_4SM904GMMA31MMA_64x128x32_F32E4M3E4M3_SS_TNILNSP_7ScaleInE1ELSR_1EEEEEENS4_6LayoutISD_NS5_IJSC_NSA_ILi0EEESV_EEEEENS5_IJNS4_10UnderscoreESY_SY_EEEEENS4_13SM90_TMA_LOADENS4_14ComposedLayoutINS4_7SwizzleILi2ELi4ELi3EEENS4_18smem_ptr_flag_bitsILi8EEENSU_INS5_IJNSA_ILi8EEESI_EEENS5_IJSI_SC_EEEEEEEvNS4_8identityENS4_23SM90_TMA_LOAD_MULTICASTES1B_vS1C_EENS_8epilogue10collective18CollectiveEpilogueINS1F_22Sm90TmaWarpSpecializedILi4ELi2ELi16ELb0ELb0EEEJSJ_NS5_IJSH_NSA_ILi32EEEEEESK_SL_SK_SL_NS1F_6fusion15FusionCallbacksIS1J_NS1M_17LinearCombinationISK_fSK_fLNS_15FloatRoundStyleE2EEESJ_S1L_JEEES11_NS12_INS13_ILi1ELi4ELi3EEES16_NSU_INS5_IJS17_S1K_EEENS5_IJS1K_SC_EEEEEEENS4_39AutoVectorizingCopyWithAssumedAlignmentILi128EEENS4_14SM90_TMA_STOREES1W_S1Y_NS4_9Copy_AtomIJNS4_17SM90_U32x4_STSM_NENS_6half_tEEEEvEEEvvEEEEvNT_6ParamsE)
        /*0014*/ 	.word	0x000000e0


	//----- nvinfo : EIATTR_MIN_STACK_SIZE
	.align		4
.L_18:
        /*0018*/ 	.byte	0x04, 0x12
        /*001a*/ 	.short	(.L_20 - .L_19)
	.align		4
.L_19:
        /*001c*/ 	.word	index@(_ZN7cutlass13device_kernelINS_4gemm6kernel13GemmUniversalIN4cute5tupleIJiiiiEEENS1_10collective13CollectiveMmaINS1_37MainloopSm90TmaGmmaWarpSpecializedFP8ILi8ENS5_IJNS4_1CILi2EEENSA_ILi1EEESC_EEENS1_35KernelTmaWarpSpecializedCooperativeEEENS5_IJNSA_ILi256EEENSA_ILi128EEENSA_ILi64EEEEEENS_12float_e4m3_tENS5_IJlSC_lEEESK_SL_NS4_8TiledMMAINS4_8MMA_AtomIJNS4_4SM904GMMA31MMA_64x128x32_F32E4M3E4M3_SS_TNILNSP_7ScaleInE1ELSR_1EEEEEENS4_6LayoutISD_NS5_IJSC_NSA_ILi0EEESV_EEEEENS5_IJNS4_10UnderscoreESY_SY_EEEEENS4_13SM90_TMA_LOADENS4_14ComposedLayoutINS4_7SwizzleILi2ELi4ELi3EEENS4_18smem_ptr_flag_bitsILi8EEENSU_INS5_IJNSA_ILi8EEESI_EEENS5_IJSI_SC_EEEEEEEvNS4_8identityENS4_23SM90_TMA_LOAD_MULTICASTES1B_vS1C_EENS_8epilogue10collective18CollectiveEpilogueINS1F_22Sm90TmaWarpSpecializedILi4ELi2ELi16ELb0ELb0EEEJSJ_NS5_IJSH_NSA_ILi32EEEEEESK_SL_SK_SL_NS1F_6fusion15FusionCallbacksIS1J_NS1M_17LinearCombinationISK_fSK_fLNS_15FloatRoundStyleE2EEESJ_S1L_JEEES11_NS12_INS13_ILi1ELi4ELi3EEES16_NSU_INS5_IJS17_S1K_EEENS5_IJS1K_SC_EEEEEEENS4_39AutoVectorizingCopyWithAssumedAlignmentILi128EEENS4_14SM90_TMA_STOREES1W_S1Y_NS4_9Copy_AtomIJNS4_17SM90_U32x4_STSM_NENS_6half_tEEEEvEEEvvEEEEvNT_6ParamsE)
        /*0020*/ 	.word	0x000000e0
.L_20:


//--------------------- .nv.compat                --------------------------
	.section	.nv.compat,"",@"SHT_CUDA_COMPAT_INFO"
	.align	4
        /*0000*/ 	.byte	0x02, 0x09, 0x01, 0x00, 0x02, 0x02, 0x04, 0x00, 0x02, 0x05, 0x05, 0x00, 0x03, 0x07, 0x01, 0x01
        /*0010*/ 	.byte	0x02, 0x03, 0x01, 0x00, 0x02, 0x06, 0x01, 0x00, 0x04, 0x0b, 0x08, 0x00, 0x00, 0x00, 0x00, 0x00
        /*0020*/ 	.byte	0x00, 0x00, 0x00, 0x00


//--------------------- .nv.info._ZN7cutlass13device_kernelINS_4gemm6kernel13GemmUniversalIN4cute5tupleIJiiiiEEENS1_10collective13CollectiveMmaINS1_37MainloopSm90TmaGmmaWarpSpecializedFP8ILi8ENS5_IJNS4_1CILi2EEENSA_ILi1EEESC_EEENS1_35KernelTmaWarpSpecializedCooperativeEEENS5_IJNSA_ILi256EEENSA_ILi128EEENSA_ILi64EEEEEENS_12float_e4m3_tENS5_IJlSC_lEEESK_SL_NS4_8TiledMMAINS4_8MMA_AtomIJNS4_4SM904GMMA31MMA_64x128x32_F32E4M3E4M3_SS_TNILNSP_7ScaleInE1ELSR_1EEEEEENS4_6LayoutISD_NS5_IJSC_NSA_ILi0EEESV_EEEEENS5_IJNS4_10UnderscoreESY_SY_EEEEENS4_13SM90_TMA_LOADENS4_14ComposedLayoutINS4_7SwizzleILi2ELi4ELi3EEENS4_18smem_ptr_flag_bitsILi8EEENSU_INS5_IJNSA_ILi8EEESI_EEENS5_IJSI_SC_EEEEEEEvNS4_8identityENS4_23SM90_TMA_LOAD_MULTICASTES1B_vS1C_EENS_8epilogue10collective18CollectiveEpilogueINS1F_22Sm90TmaWarpSpecializedILi4ELi2ELi16ELb0ELb0EEEJSJ_NS5_IJSH_NSA_ILi32EEEEEESK_SL_SK_SL_NS1F_6fusion15FusionCallbacksIS1J_NS1M_17LinearCombinationISK_fSK_fLNS_15FloatRoundStyleE2EEESJ_S1L_JEEES11_NS12_INS13_ILi1ELi4ELi3EEES16_NSU_INS5_IJS17_S1K_EEENS5_IJS1K_SC_EEEEEEENS4_39AutoVectorizingCopyWithAssumedAlignmentILi128EEENS4_14SM90_TMA_STOREES1W_S1Y_NS4_9Copy_AtomIJNS4_17SM90_U32x4_STSM_NENS_6half_tEEEEvEEEvvEEEEvNT_6ParamsE --------------------------
	.section	.nv.info._ZN7cutlass13device_kernelINS_4gemm6kernel13GemmUniversalIN4cute5tupleIJiiiiEEENS1_10collective13CollectiveMmaINS1_37MainloopSm90TmaGmmaWarpSpecializedFP8ILi8ENS5_IJNS4_1CILi2EEENSA_ILi1EEESC_EEENS1_35KernelTmaWarpSpecializedCooperativeEEENS5_IJNSA_ILi256EEENSA_ILi128EEENSA_ILi64EEEEEENS_12float_e4m3_tENS5_IJlSC_lEEESK_SL_NS4_8TiledMMAINS4_8MMA_AtomIJNS4_4SM904GMMA31MMA_64x128x32_F32E4M3E4M3_SS_TNILNSP_7ScaleInE1ELSR_1EEEEEENS4_6LayoutISD_NS5_IJSC_NSA_ILi0EEESV_EEEEENS5_IJNS4_10UnderscoreESY_SY_EEEEENS4_13SM90_TMA_LOADENS4_14ComposedLayoutINS4_7SwizzleILi2ELi4ELi3EEENS4_18smem_ptr_flag_bitsILi8EEENSU_INS5_IJNSA_ILi8EEESI_EEENS5_IJSI_SC_EEEEEEEvNS4_8identityENS4_23SM90_TMA_LOAD_MULTICASTES1B_vS1C_EENS_8epilogue10collective18CollectiveEpilogueINS1F_22Sm90TmaWarpSpecializedILi4ELi2ELi16ELb0ELb0EEEJSJ_NS5_IJSH_NSA_ILi32EEEEEESK_SL_SK_SL_NS1F_6fusion15FusionCallbacksIS1J_NS1M_17LinearCombinationISK_fSK_fLNS_15FloatRoundStyleE2EEESJ_S1L_JEEES11_NS12_INS13_ILi1ELi4ELi3EEES16_NSU_INS5_IJS17_S1K_EEENS5_IJS1K_SC_EEEEEEENS4_39AutoVectorizingCopyWithAssumedAlignmentILi128EEENS4_14SM90_TMA_STOREES1W_S1Y_NS4_9Copy_AtomIJNS4_17SM90_U32x4_STSM_NENS_6half_tEEEEvEEEvvEEEEvNT_6ParamsE,"",@"SHT_CUDA_INFO"
	.sectionflags	@""
	.align	4


	//----- nvinfo : EIATTR_CUDA_API_VERSION
	.align		4
        /*0000*/ 	.byte	0x04, 0x37
        /*0002*/ 	.short	(.L_22 - .L_21)
.L_21:
        /*0004*/ 	.word	0x00000082


	//----- nvinfo : EIATTR_KPARAM_INFO
	.align		4
.L_22:
        /*0008*/ 	.byte	0x04, 0x17
        /*000a*/ 	.short	(.L_24 - .L_23)
.L_23:
        /*000c*/ 	.word	0x00000000
        /*0010*/ 	.short	0x0000
        /*0012*/ 	.short	0x0070
        /*0014*/ 	.byte	0x00, 0xf0, 0x01, 0x1c


	//----- nvinfo : EIATTR_SPARSE_MMA_MASK
	.align		4
.L_24:
        /*0018*/ 	.byte	0x03, 0x50
        /*001a*/ 	.short	0x0000


	//----- nvinfo : EIATTR_MAXREG_COUNT
	.align		4
        /*001c*/ 	.byte	0x03, 0x1b
        /*001e*/ 	.short	0x00a8


	//----- nvinfo : EIATTR_NUM_BARRIERS
	.align		4
        /*0020*/ 	.byte	0x02, 0x4c
        /*0022*/ 	.byte	0x02
	.zero		1


	//----- nvinfo : EIATTR_EXTERNS
	.align		4
        /*0024*/ 	.byte	0x04, 0x0f
        /*0026*/ 	.short	(.L_26 - .L_25)


	//   ....[0]....
	.align		4
.L_25:
        /*0028*/ 	.word	index@(__assertfail)


	//----- nvinfo : EIATTR_ANNOTATIONS
	.align		4
.L_26:
        /*002c*/ 	.byte	0x04, 0x55
        /*002e*/ 	.short	(.L_28 - .L_27)


	//   ....[0]....
.L_27:
        /*0030*/ 	.word	0x00000001
        /*0034*/ 	.byte	0x70, 0x0c, 0x00, 0x00, 0x01, 0x00, 0x00, 0x00, 0x50, 0x0d, 0x00, 0x00, 0x01, 0x00, 0x00, 0x00
        /* <DEDUP_REMOVED lines=223> */
        /*0e34*/ 	.byte	0x10, 0xe0, 0x00, 0x00, 0x01, 0x00, 0x00, 0x00, 0x30, 0xe0, 0x00, 0x00


	//----- nvinfo : EIATTR_MERCURY_ISA_VERSION
	.align		4
.L_28:
        /*0e40*/ 	.byte	0x03, 0x5f
        /*0e42*/ 	.short	0x0101


	//----- nvinfo : EIATTR_INT_WARP_WIDE_INSTR_OFFSETS
	.align		4
        /*0e44*/ 	.byte	0x04, 0x31
        /*0e46*/ 	.short	(.L_30 - .L_29)


	//   ....[0]....
.L_29:
        /*0e48*/ 	.word	0x00000b30


	//   ....[1]....
        /*0e4c*/ 	.word	0x00000b40


	//   ....[2]....
        /*0e50*/ 	.word	0x00000c30


	//   ....[3]....
        /*0e54*/ 	.word	0x000058e0


	//----- nvinfo : EIATTR_COOP_GROUP_MASK_REGIDS
	.align		4
.L_30:
        /*0e58*/ 	.byte	0x04, 0x29
        /*0e5a*/ 	.short	(.L_32 - .L_31)


	//   ....[0]....
.L_31:
        /*0e5c*/ 	.word	0xffffffff


	//   ....[1]....
        /*0e60*/ 	.word	0xffffffff


	//   ....[2]....
        /*0e64*/ 	.word	0xffffffff


	//   ....[3]....
        /*0e68*/ 	.word	0xffffffff


	//   ....[4]....
        /*0e6c*/ 	.word	0xffffffff


	//   ....[5]....
        /*0e70*/ 	.word	0xffffffff


	//   ....[6]....
        /*0e74*/ 	.word	0xffffffff


	//----- nvinfo : EIATTR_COOP_GROUP_INSTR_OFFSETS
	.align		4
.L_32:
        /*0e78*/ 	.byte	0x04, 0x28
        /*0e7a*/ 	.short	(.L_34 - .L_33)


	//   ....[0]....
.L_33:
        /*0e7c*/ 	.word	0x00000070


	//   ....[1]....
        /*0e80*/ 	.word	0x000000a0


	//   ....[2]....
        /*0e84*/ 	.word	0x00000460


	//   ....[3]....
        /*0e88*/ 	.word	0x00000780


	//   ....[4]....
        /*0e8c*/ 	.word	0x000009d0


	//   ....[5]....
        /*0e90*/ 	.word	0x00000d90


	//   ....[6]....
        /*0e94*/ 	.word	0x00001af0


	//----- nvinfo : EIATTR_REG_RECONFIG
	.align		4
.L_34:
        /*0e98*/ 	.byte	0x01, 0x54
	.zero		2


	//----- nvinfo : EIATTR_SYSCALL_OFFSETS
	.align		4
        /*0e9c*/ 	.byte	0x04, 0x46
        /*0e9e*/ 	.short	(.L_36 - .L_35)


	//   ....[0]....
.L_35:
        /*0ea0*/ 	.word	0x00005b30


	//   ....[1]....
        /*0ea4*/ 	.word	0x00005c70


	//----- nvinfo : EIATTR_MBARRIER_INSTR_OFFSETS
	.align		4
.L_36:
        /*0ea8*/ 	.byte	0x04, 0x39
        /*0eaa*/ 	.short	(.L_38 - .L_37)


	//   ....[0]....
.L_37:
        /*0eac*/ 	.word	0x00000610
        /*0eb0*/ 	.word	0x000000ff
        /*0eb4*/ 	.word	0x00000000
        /*0eb8*/ 	.short	0x0100
        /*0eba*/ 	.byte	0x08
	.zero		1


	//   ....[1]....
        /*0ebc*/ 	.word	0x00000620
        /*0ec0*/ 	.word	0x000000ff
        /*0ec4*/ 	.word	0x00000040
        /*0ec8*/ 	.short	0x0100
        /*0eca*/ 	.byte	0x08
	.zero		1


	//   ....[2]....
        /*0ecc*/ 	.word	0x00000630
        /*0ed0*/ 	.word	0x000000ff
        /*0ed4*/ 	.word	0x00000008
        /*0ed8*/ 	.short	0x0100
        /*0eda*/ 	.byte	0x08
	.zero		1


	//   ....[3]....
        /*0edc*/ 	.word	0x00000640
        /*0ee0*/ 	.word	0x000000ff
        /*0ee4*/ 	.word	0x00000048
        /*0ee8*/ 	.short	0x0100
        /*0eea*/ 	.byte	0x08
	.zero		1


	//   ....[4]....
        /*0eec*/ 	.word	0x00000650
        /*0ef0*/ 	.word	0x000000ff
        /*0ef4*/ 	.word	0x00000010
        /*0ef8*/ 	.short	0x0100
        /*0efa*/ 	.byte	0x08
	.zero		1


	//   ....[5]....
        /*0efc*/ 	.word	0x00000660
        /*0f00*/ 	.word	0x000000ff
        /*0f04*/ 	.word	0x00000050
        /*0f08*/ 	.short	0x0100
        /*0f0a*/ 	.byte	0x08
	.zero		1


	//   ....[6]....
        /*0f0c*/ 	.word	0x00000670
        /*0f10*/ 	.word	0x000000ff
        /*0f14*/ 	.word	0x00000018
        /*0f18*/ 	.short	0x0100
        /*0f1a*/ 	.byte	0x08
	.zero		1


	//   ....[7]....
        /*0f1c*/ 	.word	0x00000680
        /*0f20*/ 	.word	0x000000ff
        /*0f24*/ 	.word	0x00000058
        /*0f28*/ 	.short	0x0100
        /*0f2a*/ 	.byte	0x08
	.zero		1


	//   ....[8]....
        /*0f2c*/ 	.word	0x00000690
        /*0f30*/ 	.word	0x000000ff
        /*0f34*/ 	.word	0x00000020
        /*0f38*/ 	.short	0x0100
        /*0f3a*/ 	.byte	0x08
	.zero		1


	//   ....[9]....
        /*0f3c*/ 	.word	0x000006a0
        /*0f40*/ 	.word	0x000000ff
        /*0f44*/ 	.word	0x00000060
        /*0f48*/ 	.short	0x0100
        /*0f4a*/ 	.byte	0x08
	.zero		1


	//   ....[10]....
        /*0f4c*/ 	.word	0x000006b0
        /*0f50*/ 	.word	0x000000ff
        /*0f54*/ 	.word	0x00000028
        /*0f58*/ 	.short	0x0100
        /*0f5a*/ 	.byte	0x08
	.zero		1


	//   ....[11]....
        /*0f5c*/ 	.word	0x000006c0
        /*0f60*/ 	.word	0x000000ff
        /*0f64*/ 	.word	0x00000068
        /*0f68*/ 	.short	0x0100
        /*0f6a*/ 	.byte	0x08
	.zero		1


	//   ....[12]....
        /*0f6c*/ 	.word	0x000006d0
        /*0f70*/ 	.word	0x000000ff
        /*0f74*/ 	.word	0x00000030
        /*0f78*/ 	.short	0x0100
        /*0f7a*/ 	.byte	0x08
	.zero		1


	//   ....[13]....
        /*0f7c*/ 	.word	0x000006e0
        /*0f80*/ 	.word	0x000000ff
        /*0f84*/ 	.word	0x00000070
        /*0f88*/ 	.short	0x0100
        /*0f8a*/ 	.byte	0x08
	.zero		1


	//   ....[14]....
        /*0f8c*/ 	.word	0x000006f0
        /*0f90*/ 	.word	0x000000ff
        /*0f94*/ 	.word	0x00000038
        /*0f98*/ 	.short	0x0100
        /*0f9a*/ 	.byte	0x08
	.zero		1


	//   ....[15]....
        /*0f9c*/ 	.word	0x00000700
        /*0fa0*/ 	.word	0x000000ff
        /*0fa4*/ 	.word	0x00000078
        /*0fa8*/ 	.short	0x0100
        /*0faa*/ 	.byte	0x08
	.zero		1


	//   ....[16]....
        /*0fac*/ 	.word	0x00000930
        /*0fb0*/ 	.word	0x000000ff
        /*0fb4*/ 	.word	0x00000080
        /*0fb8*/ 	.short	0x0100
        /*0fba*/ 	.byte	0x08
	.zero		1


	//   ....[17]....
        /*0fbc*/ 	.word	0x00000940
        /*0fc0*/ 	.word	0x000000ff
        /*0fc4*/ 	.word	0x000000a0
        /*0fc8*/ 	.short	0x0100
        /*0fca*/ 	.byte	0x08
	.zero		1


	//   ....[18]....
        /*0fcc*/ 	.word	0x00000950
        /*0fd0*/ 	.word	0x000000ff
        /*0fd4*/ 	.word	0x00000088
        /*0fd8*/ 	.short	0x0100
        /*0fda*/ 	.byte	0x08
	.zero		1


	//   ....[19]....
        /*0fdc*/ 	.word	0x00000960
        /*0fe0*/ 	.word	0x000000ff
        /*0fe4*/ 	.word	0x000000a8
        /*0fe8*/ 	.short	0x0100
        /*0fea*/ 	.byte	0x08
	.zero		1


	//   ....[20]....
        /*0fec*/ 	.word	0x00000970
        /*0ff0*/ 	.word	0x000000ff
        /*0ff4*/ 	.word	0x00000090
        /*0ff8*/ 	.short	0x0100
        /*0ffa*/ 	.byte	0x08
	.zero		1


	//   ....[21]....
        /*0ffc*/ 	.word	0x00000980
        /*1000*/ 	.word	0x000000ff
        /*1004*/ 	.word	0x000000b0
        /*1008*/ 	.short	0x0100
        /*100a*/ 	.byte	0x08
	.zero		1


	//   ....[22]....
        /*100c*/ 	.word	0x00000990
        /*1010*/ 	.word	0x000000ff
        /*1014*/ 	.word	0x00000098
        /*1018*/ 	.short	0x0100
        /*101a*/ 	.byte	0x08
	.zero		1


	//   ....[23]....
        /*101c*/ 	.word	0x000009a0
        /*1020*/ 	.word	0x000000ff
        /*1024*/ 	.word	0x000000b8
        /*1028*/ 	.short	0x0100
        /*102a*/ 	.byte	0x08
	.zero		1


	//   ....[24]....
        /*102c*/ 	.word	0x00000cb0
        /*1030*/ 	.word	0x000000ff
        /*1034*/ 	.word	0x000000c0
        /*1038*/ 	.short	0x0100
        /*103a*/ 	.byte	0x06
	.zero		1


	//   ....[25]....
        /*103c*/ 	.word	0x00000d30
        /*1040*/ 	.word	0x000000ff
        /*1044*/ 	.word	0x000000c8
        /*1048*/ 	.short	0x0100
        /*104a*/ 	.byte	0x06
	.zero		1


	//   ....[26]....
        /*104c*/ 	.word	0x00002370
        /*1050*/ 	.word	0x000000ff
        /*1054*/ 	.word	0x00000000
        /*1058*/ 	.short	0x010a
        /*105a*/ 	.byte	0x04
	.zero		1


	//   ....[27]....
        /*105c*/ 	.word	0x000023b0
        /*1060*/ 	.word	0x000000ff
        /*1064*/ 	.word	0x00000000
        /*1068*/ 	.short	0x010a
        /*106a*/ 	.byte	0x04
	.zero		1


	//   ....[28]....
        /*106c*/ 	.word	0x000037c0
        /*1070*/ 	.word	0x000000ff
        /*1074*/ 	.word	0x00000000
        /*1078*/ 	.short	0x010a
        /*107a*/ 	.byte	0x06
	.zero		1


	//   ....[29]....
        /*107c*/ 	.word	0x00003800
        /*1080*/ 	.word	0x000000ff
        /*1084*/ 	.word	0x00000000
        /*1088*/ 	.short	0x010a
        /*108a*/ 	.byte	0x06
	.zero		1


	//   ....[30]....
        /*108c*/ 	.word	0x00004940
        /*1090*/ 	.word	0x00000003
        /*1094*/ 	.word	0x00000000
        /*1098*/ 	.short	0x0101
        /*109a*/ 	.byte	0x3f
	.zero		1


	//   ....[31]....
        /*109c*/ 	.word	0x00005990
        /*10a0*/ 	.word	0x00000000
        /*10a4*/ 	.word	0x00000000
        /*10a8*/ 	.short	0x0101
        /*10aa*/ 	.byte	0x3f
	.zero		1


	//   ....[32]....
        /*10ac*/ 	.word	0x000061c0
        /*10b0*/ 	.word	0x0000000e
        /*10b4*/ 	.word	0x00000080
        /*10b8*/ 	.short	0x010a
        /*10ba*/ 	.byte	0x3f
	.zero		1


	//   ....[33]....
        /*10bc*/ 	.word	0x000064e0
        /*10c0*/ 	.word	0x00000007
        /*10c4*/ 	.word	0x00000000
        /*10c8*/ 	.short	0x0101
        /*10ca*/ 	.byte	0x3f
	.zero		1


	//   ....[34]....
        /*10cc*/ 	.word	0x00006d00
        /*10d0*/ 	.word	0x0000000f
        /*10d4*/ 	.word	0x00000080
        /*10d8*/ 	.short	0x010a
        /*10da*/ 	.byte	0x3f
	.zero		1


	//   ....[35]....
        /*10dc*/ 	.word	0x00006f30
        /*10e0*/ 	.word	0x0000000a
        /*10e4*/ 	.word	0x00000000
        /*10e8*/ 	.short	0x0101
        /*10ea*/ 	.byte	0x3f
	.zero		1


	//   ....[36]....
        /*10ec*/ 	.word	0x00007670
        /*10f0*/ 	.word	0x0000000e
        /*10f4*/ 	.word	0x00000080
        /*10f8*/ 	.short	0x010a
        /*10fa*/ 	.byte	0x3f
	.zero		1


	//   ....[37]....
        /*10fc*/ 	.word	0x000078a0
        /*1100*/ 	.word	0x0000000a
        /*1104*/ 	.word	0x00000000
        /*1108*/ 	.short	0x0101
        /*110a*/ 	.byte	0x3f
	.zero		1


	//   ....[38]....
        /*110c*/ 	.word	0x00007fc0
        /*1110*/ 	.word	0x0000000c
        /*1114*/ 	.word	0x00000080
        /*1118*/ 	.short	0x010a
        /*111a*/ 	.byte	0x3f
	.zero		1


	//   ....[39]....
        /*111c*/ 	.word	0x00008240
        /*1120*/ 	.word	0x0000000c
        /*1124*/ 	.word	0x00000000
        /*1128*/ 	.short	0x0101
        /*112a*/ 	.byte	0x3f
	.zero		1


	//   ....[40]....
        /*112c*/ 	.word	0x00008a40
        /*1130*/ 	.word	0x0000000c
        /*1134*/ 	.word	0x00000080
        /*1138*/ 	.short	0x010a
        /*113a*/ 	.byte	0x3f
	.zero		1


	//   ....[41]....
        /*113c*/ 	.word	0x00008cc0
        /*1140*/ 	.word	0x0000000c
        /*1144*/ 	.word	0x00000000
        /*1148*/ 	.short	0x0101
        /*114a*/ 	.byte	0x3f
	.zero		1


	//   ....[42]....
        /*114c*/ 	.word	0x000093f0
        /*1150*/ 	.word	0x0000000c
        /*1154*/ 	.word	0x00000080
        /*1158*/ 	.short	0x010a
        /*115a*/ 	.byte	0x3f
	.zero		1


	//   ....[43]....
        /*115c*/ 	.word	0x00009670
        /*1160*/ 	.word	0x0000000c
        /*1164*/ 	.word	0x00000000
        /*1168*/ 	.short	0x0101
        /*116a*/ 	.byte	0x3f
	.zero		1


	//   ....[44]....
        /*116c*/ 	.word	0x00009ea0
        /*1170*/ 	.word	0x0000000c
        /*1174*/ 	.word	0x00000080
        /*1178*/ 	.short	0x010a
        /*117a*/ 	.byte	0x3f
	.zero		1


	//   ....[45]....
        /*117c*/ 	.word	0x0000a120
        /*1180*/ 	.word	0x0000000c
        /*1184*/ 	.word	0x00000000
        /*1188*/ 	.short	0x0101
        /*118a*/ 	.byte	0x3f
	.zero		1


	//   ....[46]....
        /*118c*/ 	.word	0x0000a850
        /*1190*/ 	.word	0x0000000d
        /*1194*/ 	.word	0x00000080
        /*1198*/ 	.short	0x010a
        /*119a*/ 	.byte	0x3f
	.zero		1


	//   ....[47]....
        /*119c*/ 	.word	0x0000aab0
        /*11a0*/ 	.word	0x00000008
        /*11a4*/ 	.word	0x00000000
        /*11a8*/ 	.short	0x0101
        /*11aa*/ 	.byte	0x3f
	.zero		1


	//   ....[48]....
        /*11ac*/ 	.word	0x0000c030
        /*11b0*/ 	.word	0x000000ff
        /*11b4*/ 	.word	0x000000c8
        /*11b8*/ 	.short	0x010a
        /*11ba*/ 	.byte	0x04
	.zero		1


	//   ....[49]....
        /*11bc*/ 	.word	0x0000c430
        /*11c0*/ 	.word	0x000000ff
        /*11c4*/ 	.word	0x000000a0
        /*11c8*/ 	.short	0x010a
        /*11ca*/ 	.byte	0x0d
	.zero		1


	//   ....[50]....
        /*11cc*/ 	.word	0x0000c520
        /*11d0*/ 	.word	0x000000ff
        /*11d4*/ 	.word	0x00000080
        /*11d8*/ 	.short	0x010b
        /*11da*/ 	.byte	0x0d
	.zero		1


	//   ....[51]....
        /*11dc*/ 	.word	0x0000c580
        /*11e0*/ 	.word	0x000000ff
        /*11e4*/ 	.word	0x00000000
        /*11e8*/ 	.short	0x0101
        /*11ea*/ 	.byte	0x10
	.zero		1


	//   ....[52]....
        /*11ec*/ 	.word	0x0000c5b0
        /*11f0*/ 	.word	0x000000ff
        /*11f4*/ 	.word	0x000000a8
        /*11f8*/ 	.short	0x010a
        /*11fa*/ 	.byte	0x0d
	.zero		1


	//   ....[53]....
        /*11fc*/ 	.word	0x0000c6c0
        /*1200*/ 	.word	0x000000ff
        /*1204*/ 	.word	0x00000088
        /*1208*/ 	.short	0x010b
        /*120a*/ 	.byte	0x0d
	.zero		1


	//   ....[54]....
        /*120c*/ 	.word	0x0000c730
        /*1210*/ 	.word	0x000000ff
        /*1214*/ 	.word	0x00000000
        /*1218*/ 	.short	0x0101
        /*121a*/ 	.byte	0x14
	.zero		1


	//   ....[55]....
        /*121c*/ 	.word	0x0000c760
        /*1220*/ 	.word	0x000000ff
        /*1224*/ 	.word	0x000000b0
        /*1228*/ 	.short	0x010a
        /*122a*/ 	.byte	0x0d
	.zero		1


	//   ....[56]....
        /*122c*/ 	.word	0x0000c860
        /*1230*/ 	.word	0x000000ff
        /*1234*/ 	.word	0x00000090
        /*1238*/ 	.short	0x010b
        /*123a*/ 	.byte	0x0d
	.zero		1


	//   ....[57]....
        /*123c*/ 	.word	0x0000c8c0
        /*1240*/ 	.word	0x000000ff
        /*1244*/ 	.word	0x00000000
        /*1248*/ 	.short	0x0101
        /*124a*/ 	.byte	0x17
	.zero		1


	//   ....[58]....
        /*124c*/ 	.word	0x0000c8f0
        /*1250*/ 	.word	0x000000ff
        /*1254*/ 	.word	0x000000b8
        /*1258*/ 	.short	0x010a
        /*125a*/ 	.byte	0x0d
	.zero		1


	//   ....[59]....
        /*125c*/ 	.word	0x0000c9f0
        /*1260*/ 	.word	0x000000ff
        /*1264*/ 	.word	0x00000098
        /*1268*/ 	.short	0x010b
        /*126a*/ 	.byte	0x0d
	.zero		1


	//   ....[60]....
        /*126c*/ 	.word	0x0000ca60
        /*1270*/ 	.word	0x000000ff
        /*1274*/ 	.word	0x00000000
        /*1278*/ 	.short	0x0101
        /*127a*/ 	.byte	0x1d
	.zero		1


	//   ....[61]....
        /*127c*/ 	.word	0x0000caa0
        /*1280*/ 	.word	0x000000ff
        /*1284*/ 	.word	0x000000a0
        /*1288*/ 	.short	0x010a
        /*128a*/ 	.byte	0x0d
	.zero		1


	//   ....[62]....
        /*128c*/ 	.word	0x0000cb90
        /*1290*/ 	.word	0x000000ff
        /*1294*/ 	.word	0x00000080
        /*1298*/ 	.short	0x010b
        /*129a*/ 	.byte	0x0d
	.zero		1


	//   ....[63]....
        /*129c*/ 	.word	0x0000cbd0
        /*12a0*/ 	.word	0x000000ff
        /*12a4*/ 	.word	0x00000000
        /*12a8*/ 	.short	0x0101
        /*12aa*/ 	.byte	0x10
	.zero		1


	//   ....[64]....
        /*12ac*/ 	.word	0x0000cc00
        /*12b0*/ 	.word	0x000000ff
        /*12b4*/ 	.word	0x000000a8
        /*12b8*/ 	.short	0x010a
        /*12ba*/ 	.byte	0x0d
	.zero		1


	//   ....[65]....
        /*12bc*/ 	.word	0x0000cd00
        /*12c0*/ 	.word	0x000000ff
        /*12c4*/ 	.word	0x00000088
        /*12c8*/ 	.short	0x010b
        /*12ca*/ 	.byte	0x0d
	.zero		1


	//   ....[66]....
        /*12cc*/ 	.word	0x0000cd40
        /*12d0*/ 	.word	0x000000ff
        /*12d4*/ 	.word	0x00000000
        /*12d8*/ 	.short	0x0101
        /*12da*/ 	.byte	0x14
	.zero		1


	//   ....[67]....
        /*12dc*/ 	.word	0x0000cd80
        /*12e0*/ 	.word	0x000000ff
        /*12e4*/ 	.word	0x000000b0
        /*12e8*/ 	.short	0x010a
        /*12ea*/ 	.byte	0x0d
	.zero		1


	//   ....[68]....
        /*12ec*/ 	.word	0x0000ce60
        /*12f0*/ 	.word	0x000000ff
        /*12f4*/ 	.word	0x00000090
        /*12f8*/ 	.short	0x010b
        /*12fa*/ 	.byte	0x0d
	.zero		1


	//   ....[69]....
        /*12fc*/ 	.word	0x0000cea0
        /*1300*/ 	.word	0x000000ff
        /*1304*/ 	.word	0x00000000
        /*1308*/ 	.short	0x0101
        /*130a*/ 	.byte	0x17
	.zero		1


	//   ....[70]....
        /*130c*/ 	.word	0x0000ced0
        /*1310*/ 	.word	0x000000ff
        /*1314*/ 	.word	0x000000b8
        /*1318*/ 	.short	0x010a
        /*131a*/ 	.byte	0x0d
	.zero		1


	//   ....[71]....
        /*131c*/ 	.word	0x0000cfd0
        /*1320*/ 	.word	0x000000ff
        /*1324*/ 	.word	0x00000098
        /*1328*/ 	.short	0x010b
        /*132a*/ 	.byte	0x0d
	.zero		1


	//   ....[72]....
        /*132c*/ 	.word	0x0000d020
        /*1330*/ 	.word	0x000000ff
        /*1334*/ 	.word	0x00000000
        /*1338*/ 	.short	0x0101
        /*133a*/ 	.byte	0x1d
	.zero		1


	//   ....[73]....
        /*133c*/ 	.word	0x0000d760
        /*1340*/ 	.word	0x00000000
        /*1344*/ 	.word	0x000000a0
        /*1348*/ 	.short	0x010a
        /*134a*/ 	.byte	0x3f
	.zero		1


	//   ....[74]....
        /*134c*/ 	.word	0x0000d7a0
        /*1350*/ 	.word	0x00000000
        /*1354*/ 	.word	0x000000a8
        /*1358*/ 	.short	0x010a
        /*135a*/ 	.byte	0x3f
	.zero		1


	//   ....[75]....
        /*135c*/ 	.word	0x0000d7e0
        /*1360*/ 	.word	0x00000000
        /*1364*/ 	.word	0x000000b0
        /*1368*/ 	.short	0x010a
        /*136a*/ 	.byte	0x3f
	.zero		1


	//   ....[76]....
        /*136c*/ 	.word	0x0000d840
        /*1370*/ 	.word	0x00000000
        /*1374*/ 	.word	0x000000b8
        /*1378*/ 	.short	0x010a
        /*137a*/ 	.byte	0x3f
	.zero		1


	//   ....[77]....
        /*137c*/ 	.word	0x0000db90
        /*1380*/ 	.word	0x0000000a
        /*1384*/ 	.word	0x00000040
        /*1388*/ 	.short	0x010a
        /*138a*/ 	.byte	0x3f
	.zero		1


	//   ....[78]....
        /*138c*/ 	.word	0x0000dfa0
        /*1390*/ 	.word	0x00000002
        /*1394*/ 	.word	0x000000c8
        /*1398*/ 	.short	0x0101
        /*139a*/ 	.byte	0x3f
	.zero		1


	//   ....[79]....
        /*139c*/ 	.word	0x0000e730
        /*13a0*/ 	.word	0x00000005
        /*13a4*/ 	.word	0x00000000
        /*13a8*/ 	.short	0x010a
        /*13aa*/ 	.byte	0x3f
	.zero		1


	//   ....[80]....
        /*13ac*/ 	.word	0x0000e7b0
        /*13b0*/ 	.word	0x00000007
        /*13b4*/ 	.word	0x00000000
        /*13b8*/ 	.short	0x010a
        /*13ba*/ 	.byte	0x3f
	.zero		1


	//   ....[81]....
        /*13bc*/ 	.word	0x0000e840
        /*13c0*/ 	.word	0x00000006
        /*13c4*/ 	.word	0x00000000
        /*13c8*/ 	.short	0x010a
        /*13ca*/ 	.byte	0x3f
	.zero		1


	//   ....[82]....
        /*13cc*/ 	.word	0x0000e8d0
        /*13d0*/ 	.word	0x00000007
        /*13d4*/ 	.word	0x00000000
        /*13d8*/ 	.short	0x010a
        /*13da*/ 	.byte	0x3f
	.zero		1


	//   ....[83]....
        /*13dc*/ 	.word	0x0000e960
        /*13e0*/ 	.word	0x00000006
        /*13e4*/ 	.word	0x00000000
        /*13e8*/ 	.short	0x010a
        /*13ea*/ 	.byte	0x3f
	.zero		1


	//   ....[84]....
        /*13ec*/ 	.word	0x0000e9f0
        /*13f0*/ 	.word	0x00000007
        /*13f4*/ 	.word	0x00000000
        /*13f8*/ 	.short	0x010a
        /*13fa*/ 	.byte	0x3f
	.zero		1


	//   ....[85]....
        /*13fc*/ 	.word	0x0000ea80
        /*1400*/ 	.word	0x00000006
        /*1404*/ 	.word	0x00000000
        /*1408*/ 	.short	0x010a
        /*140a*/ 	.byte	0x3f
	.zero		1


	//   ....[86]....
        /*140c*/ 	.word	0x0000eb10
        /*1410*/ 	.word	0x00000003
        /*1414*/ 	.word	0x00000000
        /*1418*/ 	.short	0x010a
        /*141a*/ 	.byte	0x3f
	.zero		1


	//   ....[87]....
        /*141c*/ 	.word	0x0000eb80
        /*1420*/ 	.word	0x00000003
        /*1424*/ 	.word	0x00000000
        /*1428*/ 	.short	0x010a
        /*142a*/ 	.byte	0x3f
	.zero		1


	//   ....[88]....
        /*142c*/ 	.word	0x0000ebe0
        /*1430*/ 	.word	0x00000005
        /*1434*/ 	.word	0x00000000
        /*1438*/ 	.short	0x010a
        /*143a*/ 	.byte	0x3f
	.zero		1


	//   ....[89]....
        /*143c*/ 	.word	0x0000ec30
        /*1440*/ 	.word	0x0000000e
        /*1444*/ 	.word	0x00000080
        /*1448*/ 	.short	0x010a
        /*144a*/ 	.byte	0x3f
	.zero		1


	//   ....[90]....
        /*144c*/ 	.word	0x0000ec80
        /*1450*/ 	.word	0x0000000f
        /*1454*/ 	.word	0x00000080
        /*1458*/ 	.short	0x010a
        /*145a*/ 	.byte	0x3f
	.zero		1


	//   ....[91]....
        /*145c*/ 	.word	0x0000ecd0
        /*1460*/ 	.word	0x0000000e
        /*1464*/ 	.word	0x00000080
        /*1468*/ 	.short	0x010a
        /*146a*/ 	.byte	0x3f
	.zero		1


	//   ....[92]....
        /*146c*/ 	.word	0x0000ed20
        /*1470*/ 	.word	0x0000000c
        /*1474*/ 	.word	0x00000080
        /*1478*/ 	.short	0x010a
        /*147a*/ 	.byte	0x3f
	.zero		1


	//   ....[93]....
        /*147c*/ 	.word	0x0000ed70
        /*1480*/ 	.word	0x0000000c
        /*1484*/ 	.word	0x00000080
        /*1488*/ 	.short	0x010a
        /*148a*/ 	.byte	0x3f
	.zero		1


	//   ....[94]....
        /*148c*/ 	.word	0x0000edc0
        /*1490*/ 	.word	0x0000000c
        /*1494*/ 	.word	0x00000080
        /*1498*/ 	.short	0x010a
        /*149a*/ 	.byte	0x3f
	.zero		1


	//   ....[95]....
        /*149c*/ 	.word	0x0000ee10
        /*14a0*/ 	.word	0x0000000c
        /*14a4*/ 	.word	0x00000080
        /*14a8*/ 	.short	0x010a
        /*14aa*/ 	.byte	0x3f
	.zero		1


	//   ....[96]....
        /*14ac*/ 	.word	0x0000ee60
        /*14b0*/ 	.word	0x0000000d
        /*14b4*/ 	.word	0x00000080
        /*14b8*/ 	.short	0x010a
        /*14ba*/ 	.byte	0x3f
	.zero		1


	//   ....[97]....
        /*14bc*/ 	.word	0x0000eec0
        /*14c0*/ 	.word	0x00000007
        /*14c4*/ 	.word	0x000000c8
        /*14c8*/ 	.short	0x010a
        /*14ca*/ 	.byte	0x3f
	.zero		1


	//   ....[98]....
        /*14cc*/ 	.word	0x0000ef20
        /*14d0*/ 	.word	0x00000003
        /*14d4*/ 	.word	0x000000a0
        /*14d8*/ 	.short	0x010a
        /*14da*/ 	.byte	0x3f
	.zero		1


	//   ....[99]....
        /*14dc*/ 	.word	0x0000ef80
        /*14e0*/ 	.word	0x00000003
        /*14e4*/ 	.word	0x000000a8
        /*14e8*/ 	.short	0x010a
        /*14ea*/ 	.byte	0x3f
	.zero		1


	//   ....[100]....
        /*14ec*/ 	.word	0x0000efe0
        /*14f0*/ 	.word	0x00000003
        /*14f4*/ 	.word	0x000000b0
        /*14f8*/ 	.short	0x010a
        /*14fa*/ 	.byte	0x3f
	.zero		1


	//   ....[101]....
        /*14fc*/ 	.word	0x0000f040
        /*1500*/ 	.word	0x00000003
        /*1504*/ 	.word	0x000000b8
        /*1508*/ 	.short	0x010a
        /*150a*/ 	.byte	0x3f
	.zero		1


	//   ....[102]....
        /*150c*/ 	.word	0x0000f0a0
        /*1510*/ 	.word	0x00000003
        /*1514*/ 	.word	0x000000a0
        /*1518*/ 	.short	0x010a
        /*151a*/ 	.byte	0x3f
	.zero		1


	//   ....[103]....
        /*151c*/ 	.word	0x0000f100
        /*1520*/ 	.word	0x00000003
        /*1524*/ 	.word	0x000000a8
        /*1528*/ 	.short	0x010a
        /*152a*/ 	.byte	0x3f
	.zero		1


	//   ....[104]....
        /*152c*/ 	.word	0x0000f160
        /*1530*/ 	.word	0x00000003
        /*1534*/ 	.word	0x000000b0
        /*1538*/ 	.short	0x010a
        /*153a*/ 	.byte	0x3f
	.zero		1


	//   ....[105]....
        /*153c*/ 	.word	0x0000f1c0
        /*1540*/ 	.word	0x00000003
        /*1544*/ 	.word	0x000000b8
        /*1548*/ 	.short	0x010a
        /*154a*/ 	.byte	0x3f
	.zero		1


	//   ....[106]....
        /*154c*/ 	.word	0x0000f210
        /*1550*/ 	.word	0x00000000
        /*1554*/ 	.word	0x000000a0
        /*1558*/ 	.short	0x010a
        /*155a*/ 	.byte	0x3f
	.zero		1


	//   ....[107]....
        /*155c*/ 	.word	0x0000f260
        /*1560*/ 	.word	0x00000000
        /*1564*/ 	.word	0x000000a8
        /*1568*/ 	.short	0x010a
        /*156a*/ 	.byte	0x3f
	.zero		1


	//   ....[108]....
        /*156c*/ 	.word	0x0000f2b0
        /*1570*/ 	.word	0x00000000
        /*1574*/ 	.word	0x000000b0
        /*1578*/ 	.short	0x010a
        /*157a*/ 	.byte	0x3f
	.zero		1


	//   ....[109]....
        /*157c*/ 	.word	0x0000f390
        /*1580*/ 	.word	0x0000000a
        /*1584*/ 	.word	0x00000040
        /*1588*/ 	.short	0x010a
        /*158a*/ 	.byte	0x3f
	.zero		1


	//   ....[110]....
        /*158c*/ 	.word	0x0000f470
        /*1590*/ 	.word	0x00000005
        /*1594*/ 	.word	0x00000000
        /*1598*/ 	.short	0x010a
        /*159a*/ 	.byte	0x3f
	.zero		1


	//   ....[111]....
        /*159c*/ 	.word	0x0000f4c0
        /*15a0*/ 	.word	0x00000007
        /*15a4*/ 	.word	0x00000000
        /*15a8*/ 	.short	0x010a
        /*15aa*/ 	.byte	0x3f
	.zero		1


	//   ....[112]....
        /*15ac*/ 	.word	0x0000f510
        /*15b0*/ 	.word	0x00000006
        /*15b4*/ 	.word	0x00000000
        /*15b8*/ 	.short	0x010a
        /*15ba*/ 	.byte	0x3f
	.zero		1


	//   ....[113]....
        /*15bc*/ 	.word	0x0000f560
        /*15c0*/ 	.word	0x00000007
        /*15c4*/ 	.word	0x00000000
        /*15c8*/ 	.short	0x010a
        /*15ca*/ 	.byte	0x3f
	.zero		1


	//   ....[114]....
        /*15cc*/ 	.word	0x0000f5b0
        /*15d0*/ 	.word	0x00000006
        /*15d4*/ 	.word	0x00000000
        /*15d8*/ 	.short	0x010a
        /*15da*/ 	.byte	0x3f
	.zero		1


	//   ....[115]....
        /*15dc*/ 	.word	0x0000f600
        /*15e0*/ 	.word	0x00000007
        /*15e4*/ 	.word	0x00000000
        /*15e8*/ 	.short	0x010a
        /*15ea*/ 	.byte	0x3f
	.zero		1


	//   ....[116]....
        /*15ec*/ 	.word	0x0000f650
        /*15f0*/ 	.word	0x00000006
        /*15f4*/ 	.word	0x00000000
        /*15f8*/ 	.short	0x010a
        /*15fa*/ 	.byte	0x3f
	.zero		1


	//----- nvinfo : EIATTR_NUM_MBARRIERS
	.align		4
.L_38:
        /*15fc*/ 	.byte	0x03, 0x38
        /*15fe*/ 	.short	0x001a


	//----- nvinfo : EIATTR_EXIT_INSTR_OFFSETS
	.align		4
        /*1600*/ 	.byte	0x04, 0x1c
        /*1602*/ 	.short	(.L_40 - .L_39)


	//   ....[0]....
.L_39:
        /*1604*/ 	.word	0x00000fb0


	//   ....[1]....
        /*1608*/ 	.word	0x00001750


	//   ....[2]....
        /*160c*/ 	.word	0x0000b970


	//   ....[3]....
        /*1610*/ 	.word	0x0000bf30


	//   ....[4]....
        /*1614*/ 	.word	0x0000bfc0


	//   ....[5]....
        /*1618*/ 	.word	0x0000d890


	//   ....[6]....
        /*161c*/ 	.word	0x0000eb60


	//----- nvinfo : EIATTR_MAX_THREADS
	.align		4
.L_40:
        /*1620*/ 	.byte	0x04, 0x05
        /*1622*/ 	.short	(.L_42 - .L_41)
.L_41:
        /*1624*/ 	.word	0x00000180
        /*1628*/ 	.word	0x00000001
        /*162c*/ 	.word	0x00000001


	//----- nvinfo : EIATTR_CRS_STACK_SIZE
	.align		4
.L_42:
        /*1630*/ 	.byte	0x04, 0x1e
        /*1632*/ 	.short	(.L_44 - .L_43)
.L_43:
        /*1634*/ 	.word	0x00000000


	//----- nvinfo : EIATTR_CBANK_PARAM_SIZE
	.align		4
.L_44:
        /*1638*/ 	.byte	0x03, 0x19
        /*163a*/ 	.short	0x0770


	//----- nvinfo : EIATTR_PARAM_CBANK
	.align		4
        /*163c*/ 	.byte	0x04, 0x0a
        /*163e*/ 	.short	(.L_46 - .L_45)
	.align		4
.L_45:
        /*1640*/ 	.word	index@(.nv.constant0._ZN7cutlass13device_kernelINS_4gemm6kernel13GemmUniversalIN4cute5tupleIJiiiiEEENS1_10collective13CollectiveMmaINS1_37MainloopSm90TmaGmmaWarpSpecializedFP8ILi8ENS5_IJNS4_1CILi2EEENSA_ILi1EEESC_EEENS1_35KernelTmaWarpSpecializedCooperativeEEENS5_IJNSA_ILi256EEENSA_ILi128EEENSA_ILi64EEEEEENS_12float_e4m3_tENS5_IJlSC_lEEESK_SL_NS4_8TiledMMAINS4_8MMA_AtomIJNS4_4SM904GMMA31MMA_64x128x32_F32E4M3E4M3_SS_TNILNSP_7ScaleInE1ELSR_1EEEEEENS4_6LayoutISD_NS5_IJSC_NSA_ILi0EEESV_EEEEENS5_IJNS4_10UnderscoreESY_SY_EEEEENS4_13SM90_TMA_LOADENS4_14ComposedLayoutINS4_7SwizzleILi2ELi4ELi3EEENS4_18smem_ptr_flag_bitsILi8EEENSU_INS5_IJNSA_ILi8EEESI_EEENS5_IJSI_SC_EEEEEEEvNS4_8identityENS4_23SM90_TMA_LOAD_MULTICASTES1B_vS1C_EENS_8epilogue10collective18CollectiveEpilogueINS1F_22Sm90TmaWarpSpecializedILi4ELi2ELi16ELb0ELb0EEEJSJ_NS5_IJSH_NSA_ILi32EEEEEESK_SL_SK_SL_NS1F_6fusion15FusionCallbacksIS1J_NS1M_17LinearCombinationISK_fSK_fLNS_15FloatRoundStyleE2EEESJ_S1L_JEEES11_NS12_INS13_ILi1ELi4ELi3EEES16_NSU_INS5_IJS17_S1K_EEENS5_IJS1K_SC_EEEEEEENS4_39AutoVectorizingCopyWithAssumedAlignmentILi128EEENS4_14SM90_TMA_STOREES1W_S1Y_NS4_9Copy_AtomIJNS4_17SM90_U32x4_STSM_NENS_6half_tEEEEvEEEvvEEEEvNT_6ParamsE)
        /*1644*/ 	.short	0x0210
        /*1646*/ 	.short	0x0770


	//----- nvinfo : EIATTR_SW_WAR
	.align		4
.L_46:
        /*1648*/ 	.byte	0x04, 0x36
        /*164a*/ 	.short	(.L_48 - .L_47)
.L_47:
        /*164c*/ 	.word	0x00000008
.L_48:


//--------------------- .nv.callgraph             --------------------------
	.section	.nv.callgraph,"",@"SHT_CUDA_CALLGRAPH"
	.align	4
	.sectionentsize	8
	.align		4
        /*0000*/ 	.word	0x00000000
	.align		4
        /*0004*/ 	.word	0xffffffff
	.align		4
        /*0008*/ 	.word	index@(_ZN7cutlass13device_kernelINS_4gemm6kernel13GemmUniversalIN4cute5tupleIJiiiiEEENS1_10collective13CollectiveMmaINS1_37MainloopSm90TmaGmmaWarpSpecializedFP8ILi8ENS5_IJNS4_1CILi2EEENSA_ILi1EEESC_EEENS1_35KernelTmaWarpSpecializedCooperativeEEENS5_IJNSA_ILi256EEENSA_ILi128EEENSA_ILi64EEEEEENS_12float_e4m3_tENS5_IJlSC_lEEESK_SL_NS4_8TiledMMAINS4_8MMA_AtomIJNS4_4SM904GMMA31MMA_64x128x32_F32E4M3E4M3_SS_TNILNSP_7ScaleInE1ELSR_1EEEEEENS4_6LayoutISD_NS5_IJSC_NSA_ILi0EEESV_EEEEENS5_IJNS4_10UnderscoreESY_SY_EEEEENS4_13SM90_TMA_LOADENS4_14ComposedLayoutINS4_7SwizzleILi2ELi4ELi3EEENS4_18smem_ptr_flag_bitsILi8EEENSU_INS5_IJNSA_ILi8EEESI_EEENS5_IJSI_SC_EEEEEEEvNS4_8identityENS4_23SM90_TMA_LOAD_MULTICASTES1B_vS1C_EENS_8epilogue10collective18CollectiveEpilogueINS1F_22Sm90TmaWarpSpecializedILi4ELi2ELi16ELb0ELb0EEEJSJ_NS5_IJSH_NSA_ILi32EEEEEESK_SL_SK_SL_NS1F_6fusion15FusionCallbacksIS1J_NS1M_17LinearCombinationISK_fSK_fLNS_15FloatRoundStyleE2EEESJ_S1L_JEEES11_NS12_INS13_ILi1ELi4ELi3EEES16_NSU_INS5_IJS17_S1K_EEENS5_IJS1K_SC_EEEEEEENS4_39AutoVectorizingCopyWithAssumedAlignmentILi128EEENS4_14SM90_TMA_STOREES1W_S1Y_NS4_9Copy_AtomIJNS4_17SM90_U32x4_STSM_NENS_6half_tEEEEvEEEvvEEEEvNT_6ParamsE)
	.align		4
        /*000c*/ 	.word	index@(__assertfail)
	.align		4
        /*0010*/ 	.word	0x00000000
	.align		4
        /*0014*/ 	.word	0xfffffffe
	.align		4
        /*0018*/ 	.word	0x00000000
	.align		4
        /*001c*/ 	.word	0xfffffffd
	.align		4
        /*0020*/ 	.word	0x00000000
	.align		4
        /*0024*/ 	.word	0xfffffffc


//--------------------- .nv.constant4             --------------------------
	.section	.nv.constant4,"a",@progbits
	.align	8
	.align		8
.nv.constant4:
        /*0000*/ 	.dword	__assertfail
	.align		8
        /*0008*/ 	.dword	__unnamed_1
	.align		8
        /*0010*/ 	.dword	__unnamed_2
	.align		8
        /*0018*/ 	.dword	_ZN39_INTERNAL_990b34a8_4_k_cu_11de4d1e_27514cuda3std3__45__cpo5beginE
	.align		8
        /*0020*/ 	.dword	_ZN39_INTERNAL_990b34a8_4_k_cu_11de4d1e_27514cuda3std3__45__cpo3endE
	.align		8
        /*0028*/ 	.dword	_ZN39_INTERNAL_990b34a8_4_k_cu_11de4d1e_27514cuda3std3__45__cpo6cbeginE
	.align		8
        /*0030*/ 	.dword	_ZN39_INTERNAL_990b34a8_4_k_cu_11de4d1e_27514cuda3std3__45__cpo4cendE
	.align		8
        /*0038*/ 	.dword	_ZN39_INTERNAL_990b34a8_4_k_cu_11de4d1e_27514cuda3std3__441_GLOBAL__N__990b34a8_4_k_cu_11de4d1e_27516ignoreE
	.align		8
        /*0040*/ 	.dword	_ZN39_INTERNAL_990b34a8_4_k_cu_11de4d1e_27514cuda3std3__419piecewise_constructE
	.align		8
        /*0048*/ 	.dword	_ZN39_INTERNAL_990b34a8_4_k_cu_11de4d1e_27514cuda3std3__48in_placeE
	.align		8
        /*0050*/ 	.dword	_ZN39_INTERNAL_990b34a8_4_k_cu_11de4d1e_27514cuda3std6ranges3__45__cpo4swapE
	.align		8
        /*0058*/ 	.dword	_ZN39_INTERNAL_990b34a8_4_k_cu_11de4d1e_27514cuda3std6ranges3__45__cpo9iter_moveE
	.align		8
        /*0060*/ 	.dword	_ZN39_INTERNAL_990b34a8_4_k_cu_11de4d1e_27514cute7productE
	.align		8
        /*0068*/ 	.dword	_ZN39_INTERNAL_990b34a8_4_k_cu_11de4d1e_27514cute1_E
	.align		8
        /*0070*/ 	.dword	$str$24
	.align		8
        /*0078*/ 	.dword	$str$25


//--------------------- .text._ZN7cutlass13device_kernelINS_4gemm6kernel13GemmUniversalIN4cute5tupleIJiiiiEEENS1_10collective13CollectiveMmaINS1_37MainloopSm90TmaGmmaWarpSpecializedFP8ILi8ENS5_IJNS4_1CILi2EEENSA_ILi1EEESC_EEENS1_35KernelTmaWarpSpecializedCooperativeEEENS5_IJNSA_ILi256EEENSA_ILi128EEENSA_ILi64EEEEEENS_12float_e4m3_tENS5_IJlSC_lEEESK_SL_NS4_8TiledMMAINS4_8MMA_AtomIJNS4_4SM904GMMA31MMA_64x128x32_F32E4M3E4M3_SS_TNILNSP_7ScaleInE1ELSR_1EEEEEENS4_6LayoutISD_NS5_IJSC_NSA_ILi0EEESV_EEEEENS5_IJNS4_10UnderscoreESY_SY_EEEEENS4_13SM90_TMA_LOADENS4_14ComposedLayoutINS4_7SwizzleILi2ELi4ELi3EEENS4_18smem_ptr_flag_bitsILi8EEENSU_INS5_IJNSA_ILi8EEESI_EEENS5_IJSI_SC_EEEEEEEvNS4_8identityENS4_23SM90_TMA_LOAD_MULTICASTES1B_vS1C_EENS_8epilogue10collective18CollectiveEpilogueINS1F_22Sm90TmaWarpSpecializedILi4ELi2ELi16ELb0ELb0EEEJSJ_NS5_IJSH_NSA_ILi32EEEEEESK_SL_SK_SL_NS1F_6fusion15FusionCallbacksIS1J_NS1M_17LinearCombinationISK_fSK_fLNS_15FloatRoundStyleE2EEESJ_S1L_JEEES11_NS12_INS13_ILi1ELi4ELi3EEES16_NSU_INS5_IJS17_S1K_EEENS5_IJS1K_SC_EEEEEEENS4_39AutoVectorizingCopyWithAssumedAlignmentILi128EEENS4_14SM90_TMA_STOREES1W_S1Y_NS4_9Copy_AtomIJNS4_17SM90_U32x4_STSM_NENS_6half_tEEEEvEEEvvEEEEvNT_6ParamsE --------------------------
	.section	.text._ZN7cutlass13device_kernelINS_4gemm6kernel13GemmUniversalIN4cute5tupleIJiiiiEEENS1_10collective13CollectiveMmaINS1_37MainloopSm90TmaGmmaWarpSpecializedFP8ILi8ENS5_IJNS4_1CILi2EEENSA_ILi1EEESC_EEENS1_35KernelTmaWarpSpecializedCooperativeEEENS5_IJNSA_ILi256EEENSA_ILi128EEENSA_ILi64EEEEEENS_12float_e4m3_tENS5_IJlSC_lEEESK_SL_NS4_8TiledMMAINS4_8MMA_AtomIJNS4_4SM904GMMA31MMA_64x128x32_F32E4M3E4M3_SS_TNILNSP_7ScaleInE1ELSR_1EEEEEENS4_6LayoutISD_NS5_IJSC_NSA_ILi0EEESV_EEEEENS5_IJNS4_10UnderscoreESY_SY_EEEEENS4_13SM90_TMA_LOADENS4_14ComposedLayoutINS4_7SwizzleILi2ELi4ELi3EEENS4_18smem_ptr_flag_bitsILi8EEENSU_INS5_IJNSA_ILi8EEESI_EEENS5_IJSI_SC_EEEEEEEvNS4_8identityENS4_23SM90_TMA_LOAD_MULTICASTES1B_vS1C_EENS_8epilogue10collective18CollectiveEpilogueINS1F_22Sm90TmaWarpSpecializedILi4ELi2ELi16ELb0ELb0EEEJSJ_NS5_IJSH_NSA_ILi32EEEEEESK_SL_SK_SL_NS1F_6fusion15FusionCallbacksIS1J_NS1M_17LinearCombinationISK_fSK_fLNS_15FloatRoundStyleE2EEESJ_S1L_JEEES11_NS12_INS13_ILi1ELi4ELi3EEES16_NSU_INS5_IJS17_S1K_EEENS5_IJS1K_SC_EEEEEEENS4_39AutoVectorizingCopyWithAssumedAlignmentILi128EEENS4_14SM90_TMA_STOREES1W_S1Y_NS4_9Copy_AtomIJNS4_17SM90_U32x4_STSM_NENS_6half_tEEEEvEEEvvEEEEvNT_6ParamsE,"ax",@progbits
	.align	128
.text._ZN7cutlass13device_kernelINS_4gemm6kernel13GemmUniversalIN4cute5tupleIJiiiiEEENS1_10collective13CollectiveMmaINS1_37MainloopSm90TmaGmmaWarpSpecializedFP8ILi8ENS5_IJNS4_1CILi2EEENSA_ILi1EEESC_EEENS1_35KernelTmaWarpSpecializedCooperativeEEENS5_IJNSA_ILi256EEENSA_ILi128EEENSA_ILi64EEEEEENS_12float_e4m3_tENS5_IJlSC_lEEESK_SL_NS4_8TiledMMAINS4_8MMA_AtomIJNS4_4SM904GMMA31MMA_64x128x32_F32E4M3E4M3_SS_TNILNSP_7ScaleInE1ELSR_1EEEEEENS4_6LayoutISD_NS5_IJSC_NSA_ILi0EEESV_EEEEENS5_IJNS4_10UnderscoreESY_SY_EEEEENS4_13SM90_TMA_LOADENS4_14ComposedLayoutINS4_7SwizzleILi2ELi4ELi3EEENS4_18smem_ptr_flag_bitsILi8EEENSU_INS5_IJNSA_ILi8EEESI_EEENS5_IJSI_SC_EEEEEEEvNS4_8identityENS4_23SM90_TMA_LOAD_MULTICASTES1B_vS1C_EENS_8epilogue10collective18CollectiveEpilogueINS1F_22Sm90TmaWarpSpecializedILi4ELi2ELi16ELb0ELb0EEEJSJ_NS5_IJSH_NSA_ILi32EEEEEESK_SL_SK_SL_NS1F_6fusion15FusionCallbacksIS1J_NS1M_17LinearCombinationISK_fSK_fLNS_15FloatRoundStyleE2EEESJ_S1L_JEEES11_NS12_INS13_ILi1ELi4ELi3EEES16_NSU_INS5_IJS17_S1K_EEENS5_IJS1K_SC_EEEEEEENS4_39AutoVectorizingCopyWithAssumedAlignmentILi128EEENS4_14SM90_TMA_STOREES1W_S1Y_NS4_9Copy_AtomIJNS4_17SM90_U32x4_STSM_NENS_6half_tEEEEvEEEvvEEEEvNT_6ParamsE:
        .type           _ZN7cutlass13device_kernelINS_4gemm6kernel13GemmUniversalIN4cute5tupleIJiiiiEEENS1_10collective13CollectiveMmaINS1_37MainloopSm90TmaGmmaWarpSpecializedFP8ILi8ENS5_IJNS4_1CILi2EEENSA_ILi1EEESC_EEENS1_35KernelTmaWarpSpecializedCooperativeEEENS5_IJNSA_ILi256EEENSA_ILi128EEENSA_ILi64EEEEEENS_12float_e4m3_tENS5_IJlSC_lEEESK_SL_NS4_8TiledMMAINS4_8MMA_AtomIJNS4_4SM904GMMA31MMA_64x128x32_F32E4M3E4M3_SS_TNILNSP_7ScaleInE1ELSR_1EEEEEENS4_6LayoutISD_NS5_IJSC_NSA_ILi0EEESV_EEEEENS5_IJNS4_10UnderscoreESY_SY_EEEEENS4_13SM90_TMA_LOADENS4_14ComposedLayoutINS4_7SwizzleILi2ELi4ELi3EEENS4_18smem_ptr_flag_bitsILi8EEENSU_INS5_IJNSA_ILi8EEESI_EEENS5_IJSI_SC_EEEEEEEvNS4_8identityENS4_23SM90_TMA_LOAD_MULTICASTES1B_vS1C_EENS_8epilogue10collective18CollectiveEpilogueINS1F_22Sm90TmaWarpSpecializedILi4ELi2ELi16ELb0ELb0EEEJSJ_NS5_IJSH_NSA_ILi32EEEEEESK_SL_SK_SL_NS1F_6fusion15FusionCallbacksIS1J_NS1M_17LinearCombinationISK_fSK_fLNS_15FloatRoundStyleE2EEESJ_S1L_JEEES11_NS12_INS13_ILi1ELi4ELi3EEES16_NSU_INS5_IJS17_S1K_EEENS5_IJS1K_SC_EEEEEEENS4_39AutoVectorizingCopyWithAssumedAlignmentILi128EEENS4_14SM90_TMA_STOREES1W_S1Y_NS4_9Copy_AtomIJNS4_17SM90_U32x4_STSM_NENS_6half_tEEEEvEEEvvEEEEvNT_6ParamsE,@function
        .size           _ZN7cutlass13device_kernelINS_4gemm6kernel13GemmUniversalIN4cute5tupleIJiiiiEEENS1_10collective13CollectiveMmaINS1_37MainloopSm90TmaGmmaWarpSpecializedFP8ILi8ENS5_IJNS4_1CILi2EEENSA_ILi1EEESC_EEENS1_35KernelTmaWarpSpecializedCooperativeEEENS5_IJNSA_ILi256EEENSA_ILi128EEENSA_ILi64EEEEEENS_12float_e4m3_tENS5_IJlSC_lEEESK_SL_NS4_8TiledMMAINS4_8MMA_AtomIJNS4_4SM904GMMA31MMA_64x128x32_F32E4M3E4M3_SS_TNILNSP_7ScaleInE1ELSR_1EEEEEENS4_6LayoutISD_NS5_IJSC_NSA_ILi0EEESV_EEEEENS5_IJNS4_10UnderscoreESY_SY_EEEEENS4_13SM90_TMA_LOADENS4_14ComposedLayoutINS4_7SwizzleILi2ELi4ELi3EEENS4_18smem_ptr_flag_bitsILi8EEENSU_INS5_IJNSA_ILi8EEESI_EEENS5_IJSI_SC_EEEEEEEvNS4_8identityENS4_23SM90_TMA_LOAD_MULTICASTES1B_vS1C_EENS_8epilogue10collective18CollectiveEpilogueINS1F_22Sm90TmaWarpSpecializedILi4ELi2ELi16ELb0ELb0EEEJSJ_NS5_IJSH_NSA_ILi32EEEEEESK_SL_SK_SL_NS1F_6fusion15FusionCallbacksIS1J_NS1M_17LinearCombinationISK_fSK_fLNS_15FloatRoundStyleE2EEESJ_S1L_JEEES11_NS12_INS13_ILi1ELi4ELi3EEES16_NSU_INS5_IJS17_S1K_EEENS5_IJS1K_SC_EEEEEEENS4_39AutoVectorizingCopyWithAssumedAlignmentILi128EEENS4_14SM90_TMA_STOREES1W_S1Y_NS4_9Copy_AtomIJNS4_17SM90_U32x4_STSM_NENS_6half_tEEEEvEEEvvEEEEvNT_6ParamsE,(.L_x_276 - _ZN7cutlass13device_kernelINS_4gemm6kernel13GemmUniversalIN4cute5tupleIJiiiiEEENS1_10collective13CollectiveMmaINS1_37MainloopSm90TmaGmmaWarpSpecializedFP8ILi8ENS5_IJNS4_1CILi2EEENSA_ILi1EEESC_EEENS1_35KernelTmaWarpSpecializedCooperativeEEENS5_IJNSA_ILi256EEENSA_ILi128EEENSA_ILi64EEEEEENS_12float_e4m3_tENS5_IJlSC_lEEESK_SL_NS4_8TiledMMAINS4_8MMA_AtomIJNS4_4SM904GMMA31MMA_64x128x32_F32E4M3E4M3_SS_TNILNSP_7ScaleInE1ELSR_1EEEEEENS4_6LayoutISD_NS5_IJSC_NSA_ILi0EEESV_EEEEENS5_IJNS4_10UnderscoreESY_SY_EEEEENS4_13SM90_TMA_LOADENS4_14ComposedLayoutINS4_7SwizzleILi2ELi4ELi3EEENS4_18smem_ptr_flag_bitsILi8EEENSU_INS5_IJNSA_ILi8EEESI_EEENS5_IJSI_SC_EEEEEEEvNS4_8identityENS4_23SM90_TMA_LOAD_MULTICASTES1B_vS1C_EENS_8epilogue10collective18CollectiveEpilogueINS1F_22Sm90TmaWarpSpecializedILi4ELi2ELi16ELb0ELb0EEEJSJ_NS5_IJSH_NSA_ILi32EEEEEESK_SL_SK_SL_NS1F_6fusion15FusionCallbacksIS1J_NS1M_17LinearCombinationISK_fSK_fLNS_15FloatRoundStyleE2EEESJ_S1L_JEEES11_NS12_INS13_ILi1ELi4ELi3EEES16_NSU_INS5_IJS17_S1K_EEENS5_IJS1K_SC_EEEEEEENS4_39AutoVectorizingCopyWithAssumedAlignmentILi128EEENS4_14SM90_TMA_STOREES1W_S1Y_NS4_9Copy_AtomIJNS4_17SM90_U32x4_STSM_NENS_6half_tEEEEvEEEvvEEEEvNT_6ParamsE)
        .other          _ZN7cutlass13device_kernelINS_4gemm6kernel13GemmUniversalIN4cute5tupleIJiiiiEEENS1_10collective13CollectiveMmaINS1_37MainloopSm90TmaGmmaWarpSpecializedFP8ILi8ENS5_IJNS4_1CILi2EEENSA_ILi1EEESC_EEENS1_35KernelTmaWarpSpecializedCooperativeEEENS5_IJNSA_ILi256EEENSA_ILi128EEENSA_ILi64EEEEEENS_12float_e4m3_tENS5_IJlSC_lEEESK_SL_NS4_8TiledMMAINS4_8MMA_AtomIJNS4_4SM904GMMA31MMA_64x128x32_F32E4M3E4M3_SS_TNILNSP_7ScaleInE1ELSR_1EEEEEENS4_6LayoutISD_NS5_IJSC_NSA_ILi0EEESV_EEEEENS5_IJNS4_10UnderscoreESY_SY_EEEEENS4_13SM90_TMA_LOADENS4_14ComposedLayoutINS4_7SwizzleILi2ELi4ELi3EEENS4_18smem_ptr_flag_bitsILi8EEENSU_INS5_IJNSA_ILi8EEESI_EEENS5_IJSI_SC_EEEEEEEvNS4_8identityENS4_23SM90_TMA_LOAD_MULTICASTES1B_vS1C_EENS_8epilogue10collective18CollectiveEpilogueINS1F_22Sm90TmaWarpSpecializedILi4ELi2ELi16ELb0ELb0EEEJSJ_NS5_IJSH_NSA_ILi32EEEEEESK_SL_SK_SL_NS1F_6fusion15FusionCallbacksIS1J_NS1M_17LinearCombinationISK_fSK_fLNS_15FloatRoundStyleE2EEESJ_S1L_JEEES11_NS12_INS13_ILi1ELi4ELi3EEES16_NSU_INS5_IJS17_S1K_EEENS5_IJS1K_SC_EEEEEEENS4_39AutoVectorizingCopyWithAssumedAlignmentILi128EEENS4_14SM90_TMA_STOREES1W_S1Y_NS4_9Copy_AtomIJNS4_17SM90_U32x4_STSM_NENS_6half_tEEEEvEEEvvEEEEvNT_6ParamsE,@"STO_CUDA_ENTRY STV_DEFAULT"
_ZN7cutlass13device_kernelINS_4gemm6kernel13GemmUniversalIN4cute5tupleIJiiiiEEENS1_10collective13CollectiveMmaINS1_37MainloopSm90TmaGmmaWarpSpecializedFP8ILi8ENS5_IJNS4_1CILi2EEENSA_ILi1EEESC_EEENS1_35KernelTmaWarpSpecializedCooperativeEEENS5_IJNSA_ILi256EEENSA_ILi128EEENSA_ILi64EEEEEENS_12float_e4m3_tENS5_IJlSC_lEEESK_SL_NS4_8TiledMMAINS4_8MMA_AtomIJNS4_4SM904GMMA31MMA_64x128x32_F32E4M3E4M3_SS_TNILNSP_7ScaleInE1ELSR_1EEEEEENS4_6LayoutISD_NS5_IJSC_NSA_ILi0EEESV_EEEEENS5_IJNS4_10UnderscoreESY_SY_EEEEENS4_13SM90_TMA_LOADENS4_14ComposedLayoutINS4_7SwizzleILi2ELi4ELi3EEENS4_18smem_ptr_flag_bitsILi8EEENSU_INS5_IJNSA_ILi8EEESI_EEENS5_IJSI_SC_EEEEEEEvNS4_8identityENS4_23SM90_TMA_LOAD_MULTICASTES1B_vS1C_EENS_8epilogue10collective18CollectiveEpilogueINS1F_22Sm90TmaWarpSpecializedILi4ELi2ELi16ELb0ELb0EEEJSJ_NS5_IJSH_NSA_ILi32EEEEEESK_SL_SK_SL_NS1F_6fusion15FusionCallbacksIS1J_NS1M_17LinearCombinationISK_fSK_fLNS_15FloatRoundStyleE2EEESJ_S1L_JEEES11_NS12_INS13_ILi1ELi4ELi3EEES16_NSU_INS5_IJS17_S1K_EEENS5_IJS1K_SC_EEEEEEENS4_39AutoVectorizingCopyWithAssumedAlignmentILi128EEENS4_14SM90_TMA_STOREES1W_S1Y_NS4_9Copy_AtomIJNS4_17SM90_U32x4_STSM_NENS_6half_tEEEEvEEEvvEEEEvNT_6ParamsE:
[----:B------:R-:W1:Y:S02]  /*0000*/  LDC R1, c[0x0][0x28] ;  /* 0x00000a00ff017b82 */ /* 0x000e640000000800 */
[----:B-1----:R-:W-:Y:S01]  /*0010*/  IADD3 R1, R1, -0xe0, RZ ;  /* 0xffffff2001017810 */ /* 0x002fe20007ffe0ff */
[----:B------:R-:W1:Y:S05]  /*0020*/  S2R R10, SR_TID.X ;  /* 0x00000000000a7919 */ /* 0x000e6a0000002100 */
[----:B------:R-:W2:Y:S01]  /*0030*/  LDC.64 R2, c[0x0][0x588] ;  /* 0x00016200ff027b82 */ /* 0x000ea20000000a00 */
[----:B------:R-:W-:Y:S01]  /*0040*/  ELECT P0, URZ, PT ;  /* 0x00000000003f782f */ /* 0x000fe20003800000 */
[----:B------:R-:W-:Y:S01]  /*0050*/  BSSY B0, `(.L_x_0) ;  /* 0x000001a000007945 */ /* 0x000fe20003800000 */
[----:B-1----:R-:W-:-:S05]  /*0060*/  SHF.R.U32.HI R7, RZ, 0x5, R10 ;  /* 0x00000005ff077819 */ /* 0x002fca000001160a */
[----:B------:R-:W1:Y:S02]  /*0070*/  SHFL.IDX PT, R0, R7, RZ, 0x1f ;  /* 0x00001fff07007589 */ /* 0x000e6400000e0000 */
[----:B-1----:R-:W-:Y:S02]  /*0080*/  R2UR UR42, R0 ;  /* 0x00000000002a72ca */ /* 0x002fe400000e0000 */
[----:B------:R-:W-:-:S06]  /*0090*/  SHF.R.U32.HI R0, RZ, 0x7, R10 ;  /* 0x00000007ff007819 */ /* 0x000fcc000001160a */
[----:B------:R-:W1:Y:S05]  /*00a0*/  SHFL.IDX PT, R0, R0, RZ, 0x1f ;  /* 0x00001fff00007589 */ /* 0x000e6a00000e0000 */
[----:B------:R-:W-:Y:S02]  /*00b0*/  USHF.R.S32.HI UR4, URZ, 0x1f, UR42 ;  /* 0x0000001f3f047899 */ /* 0x000fe4000801142a */
[----:B------:R-:W-:Y:S02]  /*00c0*/  ISETP.NE.OR P0, PT, RZ, UR42, !P0 ;  /* 0x0000002aff007c0c */ /* 0x000fe4000c705670 */
[----:B------:R-:W-:-:S04]  /*00d0*/  ULEA.HI UR4, UR4, UR42, URZ, 0x2 ;  /* 0x0000002a04047291 */ /* 0x000fc8000f8f103f */
[----:B------:R-:W-:-:S04]  /*00e0*/  ULOP3.LUT UR4, UR4, 0xfffffffc, URZ, 0xc0, !UPT ;  /* 0xfffffffc04047892 */ /* 0x000fc8000f8ec03f */
[----:B------:R-:W-:-:S03]  /*00f0*/  UIADD3 UR42, UR42, -UR4, URZ ;  /* 0x800000042a2a7290 */ /* 0x000fc6000fffe03f */
[----:B--2---:R-:W-:Y:S09]  /*0100*/  @P0 BRA `(.L_x_1) ;  /* 0x0000000000380947 */ /* 0x004ff20003800000 */
[----:B------:R-:W-:Y:S02]  /*0110*/  ULDC.64 UR4, c[0x0][0x198] ;  /* 0x0000660000047ab9 */ /* 0x000fe40000000a00 */
[----:B------:R-:W-:Y:S02]  /*0120*/  UIADD3 UR6, UP0, UR4, 0xf0, URZ ;  /* 0x000000f004067890 */ /* 0x000fe4000ff1e03f */
[----:B------:R-:W-:Y:S02]  /*0130*/  UIADD3 UR8, UP1, UR4, 0x1f0, URZ ;  /* 0x000001f004087890 */ /* 0x000fe4000ff3e03f */
[----:B------:R-:W-:Y:S02]  /*0140*/  UIADD3 UR10, UP2, UR4, 0x3f0, URZ ;  /* 0x000003f0040a7890 */ /* 0x000fe4000ff5e03f */
[----:B------:R-:W-:Y:S02]  /*0150*/  UIADD3 UR4, UP3, UR4, 0x4f0, URZ ;  /* 0x000004f004047890 */ /* 0x000fe4000ff7e03f */
[----:B------:R-:W-:-:S02]  /*0160*/  UIADD3.X UR7, URZ, UR5, URZ, UP0, !UPT ;  /* 0x000000053f077290 */ /* 0x000fc400087fe43f */
[----:B------:R-:W-:Y:S02]  /*0170*/  UIADD3.X UR9, URZ, UR5, URZ, UP1, !UPT ;  /* 0x000000053f097290 */ /* 0x000fe40008ffe43f */
[----:B------:R-:W-:Y:S02]  /*0180*/  UIADD3.X UR11, URZ, UR5, URZ, UP2, !UPT ;  /* 0x000000053f0b7290 */ /* 0x000fe400097fe43f */
[----:B------:R-:W-:-:S03]  /*0190*/  UIADD3.X UR5, URZ, UR5, URZ, UP3, !UPT ;  /* 0x000000053f057290 */ /* 0x000fc60009ffe43f */
[----:B------:R2:W-:Y:S02]  /*01a0*/  UTMACCTL.PF [UR6] ;  /* 0x00000000060079b9 */ /* 0x0005e40008040000 */
[----:B------:R2:W-:Y:S02]  /*01b0*/  UTMACCTL.PF [UR8] ;  /* 0x00000000080079b9 */ /* 0x0005e40008040000 */
[----:B------:R2:W-:Y:S02]  /*01c0*/  UTMACCTL.PF [UR10] ;  /* 0x000000000a0079b9 */ /* 0x0005e40008040000 */
[----:B------:R2:W-:Y:S02]  /*01d0*/  UTMACCTL.PF [UR4] ;  /* 0x00000000040079b9 */ /* 0x0005e40008040000 */
[----:B--2---:R-:W-:Y:S01]  /*01e0*/  NOP ;  /* 0x0000000000007918 */ /* 0x004fe20000000000 */
.L_x_1:
[----:B------:R-:W-:Y:S05]  /*01f0*/  BSYNC B0 ;  /* 0x0000000000007941 */ /* 0x000fea0003800000 */
.L_x_0:
[----:B------:R-:W-:Y:S01]  /*0200*/  ULDC.64 UR6, c[0x0][0x590] ;  /* 0x0001640000067ab9 */ /* 0x000fe20000000a00 */
[----:B-1----:R-:W-:Y:S01]  /*0210*/  R2UR UR4, R0 ;  /* 0x00000000000472ca */ /* 0x002fe200000e0000 */
[----:B------:R-:W-:Y:S01]  /*0220*/  ULDC.64 UR56, c[0x0][0x208] ;  /* 0x0000820000387ab9 */ /* 0x000fe20000000a00 */
[----:B------:R-:W-:Y:S01]  /*0230*/  ISETP.NE.U32.AND P2, PT, RZ, UR6, PT ;  /* 0x00000006ff007c0c */ /* 0x000fe2000bf45070 */
[----:B------:R-:W-:Y:S01]  /*0240*/  IMAD.MOV.U32 R4, RZ, RZ, R2 ;  /* 0x000000ffff047224 */ /* 0x000fe200078e0002 */
[----:B------:R-:W-:Y:S02]  /*0250*/  PRMT R6, RZ, 0x7610, R6 ;  /* 0x00007610ff067816 */ /* 0x000fe40000000006 */
[----:B------:R-:W-:Y:S02]  /*0260*/  ISETP.NE.AND.EX P1, PT, RZ, UR7, PT, P2 ;  /* 0x00000007ff007c0c */ /* 0x000fe4000bf25320 */
[----:B------:R-:W-:-:S11]  /*0270*/  MOV R5, R3 ;  /* 0x0000000300057202 */ /* 0x000fd60000000f00 */
[----:B------:R-:W-:Y:S05]  /*0280*/  @P1 BRA `(.L_x_2) ;  /* 0x0000000000301947 */ /* 0x000fea0003800000 */
[----:B------:R-:W-:Y:S02]  /*0290*/  ULDC.64 UR8, c[0x0][0x588] ;  /* 0x0001620000087ab9 */ /* 0x000fe40000000a00 */
[----:B------:R-:W-:-:S04]  /*02a0*/  ISETP.NE.U32.AND P0, PT, RZ, UR8, PT ;  /* 0x00000008ff007c0c */ /* 0x000fc8000bf05070 */
[----:B------:R-:W-:-:S13]  /*02b0*/  ISETP.NE.AND.EX P0, PT, RZ, UR9, PT, P0 ;  /* 0x00000009ff007c0c */ /* 0x000fda000bf05300 */
[----:B------:R-:W-:Y:S05]  /*02c0*/  @!P0 BRA `(.L_x_3) ;  /* 0x0000000000108947 */ /* 0x000fea0003800000 */
[----:B------:R-:W2:Y:S01]  /*02d0*/  LDG.E R0, desc[UR56][R4.64] ;  /* 0x0000003804007981 */ /* 0x000ea2000c1e1900 */
[----:B------:R-:W-:Y:S01]  /*02e0*/  IMAD.MOV.U32 R6, RZ, RZ, 0x1 ;  /* 0x00000001ff067424 */ /* 0x000fe200078e00ff */
[----:B--2---:R-:W-:Y:S01]  /*02f0*/  FSETP.NEU.AND P3, PT, R0, RZ, PT ;  /* 0x000000ff0000720b */ /* 0x004fe20003f6d000 */
[----:B------:R-:W-:-:S12]  /*0300*/  BRA `(.L_x_2) ;  /* 0x0000000000107947 */ /* 0x000fd80003800000 */
.L_x_3:
[----:B------:R-:W-:Y:S01]  /*0310*/  ULDC UR5, c[0x0][0x580] ;  /* 0x0001600000057ab9 */ /* 0x000fe20000000800 */
[----:B------:R-:W-:Y:S02]  /*0320*/  MOV R6, 0x1 ;  /* 0x0000000100067802 */ /* 0x000fe40000000f00 */
[----:B------:R-:W-:Y:S02]  /*0330*/  CS2R R4, SRZ ;  /* 0x0000000000047805 */ /* 0x000fe4000001ff00 */
[----:B------:R-:W-:-:S13]  /*0340*/  FSETP.NEU.AND P3, PT, RZ, UR5, PT ;  /* 0x00000005ff007c0b */ /* 0x000fda000bf6d000 */
.L_x_2:
[----:B------:R-:W-:Y:S01]  /*0350*/  ISETP.NE.U32.AND P0, PT, R4, RZ, PT ;  /* 0x000000ff0400720c */ /* 0x000fe20003f05070 */
[----:B------:R-:W-:Y:S01]  /*0360*/  IMAD.MOV.U32 R0, RZ, RZ, 0x1 ;  /* 0x00000001ff007424 */ /* 0x000fe200078e00ff */
[----:B------:R-:W-:Y:S02]  /*0370*/  ISETP.NE.AND.EX P2, PT, RZ, UR7, PT, P2 ;  /* 0x00000007ff007c0c */ /* 0x000fe4000bf45320 */
[----:B------:R-:W-:-:S13]  /*0380*/  ISETP.NE.AND.EX P0, PT, R5, RZ, PT, P0 ;  /* 0x000000ff0500720c */ /* 0x000fda0003f05300 */
[----:B------:R-:W-:Y:S05]  /*0390*/  @P0 BRA P2, `(.L_x_4) ;  /* 0x0000000000300947 */ /* 0x000fea0001000000 */
[----:B------:R-:W-:Y:S02]  /*03a0*/  ISETP.NE.U32.AND P2, PT, RZ, UR6, PT ;  /* 0x00000006ff007c0c */ /* 0x000fe4000bf45070 */
[----:B------:R-:W-:Y:S02]  /*03b0*/  ISETP.NE.U32.AND P0, PT, R4, RZ, PT ;  /* 0x000000ff0400720c */ /* 0x000fe40003f05070 */
[----:B------:R-:W-:Y:S02]  /*03c0*/  ISETP.NE.AND.EX P2, PT, RZ, UR7, PT, P2 ;  /* 0x00000007ff007c0c */ /* 0x000fe4000bf45320 */
[----:B------:R-:W-:Y:S02]  /*03d0*/  PRMT R0, R6, 0x9910, RZ ;  /* 0x0000991006007816 */ /* 0x000fe400000000ff */
[----:B------:R-:W-:Y:S02]  /*03e0*/  ISETP.NE.AND.EX P0, PT, R5, RZ, PT, P0 ;  /* 0x000000ff0500720c */ /* 0x000fe40003f05300 */
[----:B------:R-:W-:-:S02]  /*03f0*/  ISETP.NE.AND P4, PT, R0, RZ, PT ;  /* 0x000000ff0000720c */ /* 0x000fc40003f85270 */
[----:B------:R-:W-:Y:S02]  /*0400*/  SEL R5, RZ, 0xffffffff, P3 ;  /* 0xffffffffff057807 */ /* 0x000fe40001800000 */
[----:B------:R-:W-:-:S04]  /*0410*/  SEL R0, RZ, 0xffffffff, P0 ;  /* 0xffffffffff007807 */ /* 0x000fc80000000000 */
[----:B------:R-:W-:-:S04]  /*0420*/  @P2 SEL R5, R0, R5, !P4 ;  /* 0x0000000500052207 */ /* 0x000fc80006000000 */
[----:B------:R-:W-:-:S04]  /*0430*/  LOP3.LUT R5, R5, 0x1, RZ, 0xc0, !PT ;  /* 0x0000000105057812 */ /* 0x000fc800078ec0ff */
[----:B------:R-:W-:-:S04]  /*0440*/  ISETP.NE.U32.AND P0, PT, R5, 0x1, PT ;  /* 0x000000010500780c */ /* 0x000fc80003f05070 */
[----:B------:R-:W-:-:S09]  /*0450*/  SEL R0, RZ, 0x1, !P0 ;  /* 0x00000001ff007807 */ /* 0x000fd20004000000 */
.L_x_4:
[----:B------:R-:W1:Y:S01]  /*0460*/  SHFL.IDX PT, R4, R7, RZ, 0x1f ;  /* 0x00001fff07047589 */ /* 0x000e6200000e0000 */
[----:B------:R-:W-:Y:S02]  /*0470*/  UISETP.NE.AND UP0, UPT, UR42, URZ, UPT ;  /* 0x0000003f2a00728c */ /* 0x000fe4000bf05270 */
[----:B------:R-:W-:Y:S02]  /*0480*/  UIADD3 UR9, UR4, -0x1, URZ ;  /* 0xffffffff04097890 */ /* 0x000fe4000fffe03f */
[----:B------:R-:W-:Y:S02]  /*0490*/  UP2UR UR43, UPR, URZ, 0x1 ;  /* 0x000000013f2b7883 */ /* 0x000fe40008000000 */
[----:B------:R-:W-:Y:S02]  /*04a0*/  UISETP.EQ.OR UP0, UPT, UR42, 0x3, !UP0 ;  /* 0x000000032a00788c */ /* 0x000fe4000c702670 */
[----:B------:R-:W-:Y:S02]  /*04b0*/  UISETP.GE.U32.AND UP1, UPT, UR9, 0x2, UPT ;  /* 0x000000020900788c */ /* 0x000fe4000bf26070 */
[----:B------:R-:W-:-:S04]  /*04c0*/  UISETP.EQ.AND UP0, UPT, UR4, URZ, UP0 ;  /* 0x0000003f0400728c */ /* 0x000fc80008702270 */
[----:B------:R-:W-:Y:S02]  /*04d0*/  USEL UR41, URZ, 0x1, !UP0 ;  /* 0x000000013f297887 */ /* 0x000fe4000c000000 */
[----:B------:R-:W-:Y:S02]  /*04e0*/  UISETP.NE.AND UP0, UPT, UR4, URZ, UPT ;  /* 0x0000003f0400728c */ /* 0x000fe4000bf05270 */
[----:B------:R-:W-:Y:S01]  /*04f0*/  USEL UR41, UR41, 0x2, UP1 ;  /* 0x0000000229297887 */ /* 0x000fe20008800000 */
[----:B-1----:R-:W-:-:S13]  /*0500*/  ISETP.NE.AND P0, PT, R4, RZ, PT ;  /* 0x000000ff0400720c */ /* 0x002fda0003f05270 */
[----:B------:R-:W-:Y:S05]  /*0510*/  @P0 BRA `(.L_x_5) ;  /* 0x0000000000840947 */ /* 0x000fea0003800000 */
[----:B------:R-:W-:Y:S01]  /*0520*/  ELECT P0, URZ, PT ;  /* 0x00000000003f782f */ /* 0x000fe20003800000 */
[----:B------:R-:W-:-:S12]  /*0530*/  BSSY B0, `(.L_x_5) ;  /* 0x000001f000007945 */ /* 0x000fd80003800000 */
[----:B------:R-:W-:Y:S05]  /*0540*/  @!P0 BRA `(.L_x_6) ;  /* 0x0000000000748947 */ /* 0x000fea0003800000 */
[----:B------:R-:W1:Y:S01]  /*0550*/  S2UR UR8, SR_CgaCtaId ;  /* 0x00000000000879c3 */ /* 0x000e620000008800 */
[----:B------:R-:W-:Y:S01]  /*0560*/  UMOV UR4, 0x400 ;  /* 0x0000040000047882 */ /* 0x000fe20000000000 */
[----:B------:R-:W-:Y:S01]  /*0570*/  UMOV UR5, 0x1 ;  /* 0x0000000100057882 */ /* 0x000fe20000000000 */
[----:B------:R-:W-:Y:S02]  /*0580*/  UMOV UR6, 0x4 ;  /* 0x0000000400067882 */ /* 0x000fe40000000000 */
[----:B------:R-:W-:-:S04]  /*0590*/  UIADD3 UR6, -UR6, 0x100000, URZ ;  /* 0x0010000006067890 */ /* 0x000fc8000fffe13f */
[----:B------:R-:W-:Y:S02]  /*05a0*/  USHF.L.U32 UR7, UR6, 0xb, URZ ;  /* 0x0000000b06077899 */ /* 0x000fe4000800063f */
[----:B------:R-:W-:Y:S02]  /*05b0*/  USHF.L.U32 UR6, UR6, 0x1, URZ ;  /* 0x0000000106067899 */ /* 0x000fe4000800063f */
[----:B-1----:R-:W-:Y:S02]  /*05c0*/  ULEA UR8, UR8, UR4, 0x18 ;  /* 0x0000000408087291 */ /* 0x002fe4000f8ec03f */
[----:B------:R-:W-:-:S04]  /*05d0*/  UIADD3 UR4, -UR5, 0x100000, URZ ;  /* 0x0010000005047890 */ /* 0x000fc8000fffe13f */
[----:B------:R-:W-:Y:S02]  /*05e0*/  USHF.L.U32 UR5, UR4, 0xb, URZ ;  /* 0x0000000b04057899 */ /* 0x000fe4000800063f */
[----:B------:R-:W-:Y:S01]  /*05f0*/  USHF.L.U32 UR4, UR4, 0x1, URZ ;  /* 0x0000000104047899 */ /* 0x000fe2000800063f */
[----:B------:R-:W1:Y:S11]  /*0600*/  FENCE.VIEW.ASYNC.S ;  /* 0x00000000000073c6 */ /* 0x000e760000000000 */
[----:B-1----:R1:W2:Y:S01]  /*0610*/  SYNCS.EXCH.64 URZ, [UR8], UR4 ;  /* 0x00000004083f75b2 */ /* 0x0022a20008000100 */
[----:B------:R1:W3:Y:S01]  /*0620*/  SYNCS.EXCH.64 URZ, [UR8+0x40], UR6 ;  /* 0x00004006083f75b2 */ /* 0x0002e20008000100 */
[----:B------:R1:W4:Y:S01]  /*0630*/  SYNCS.EXCH.64 URZ, [UR8+0x8], UR4 ;  /* 0x00000804083f75b2 */ /* 0x0003220008000100 */
[----:B------:R1:W1:Y:S01]  /*0640*/  SYNCS.EXCH.64 URZ, [UR8+0x48], UR6 ;  /* 0x00004806083f75b2 */ /* 0x0002620008000100 */
        /* <DEDUP_REMOVED lines=12> */
[----:B------:R-:W-:Y:S01]  /*0710*/  NOP ;  /* 0x0000000000007918 */ /* 0x000fe20000000000 */
.L_x_6:
[----:B-1----:R-:W-:Y:S05]  /*0720*/  BSYNC B0 ;  /* 0x0000000000007941 */ /* 0x002fea0003800000 */
.L_x_5:
[----:B------:R-:W1:Y:S01]  /*0730*/  S2UR UR10, SR_CTAID.X ;  /* 0x00000000000a79c3 */ /* 0x000e620000002500 */
[----:B------:R-:W5:Y:S01]  /*0740*/  S2R R6, SR_CTAID.Y ;  /* 0x0000000000067919 */ /* 0x000f620000002600 */
[----:B------:R-:W-:Y:S01]  /*0750*/  ULDC UR4, c[0x0][0x150] ;  /* 0x0000540000047ab9 */ /* 0x000fe20000000800 */
[----:B------:R-:W-:Y:S01]  /*0760*/  UISETP.EQ.AND UP2, UPT, UR42, 0x2, !UP0 ;  /* 0x000000022a00788c */ /* 0x000fe2000c742270 */
[----:B------:R-:W-:Y:S01]  /*0770*/  NOP ;  /* 0x0000000000007918 */ /* 0x000fe20000000000 */
[----:B------:R-:W2:Y:S02]  /*0780*/  SHFL.IDX PT, R9, R7, RZ, 0x1f ;  /* 0x00001fff07097589 */ /* 0x000ea400000e0000 */
[----:B------:R-:W-:Y:S01]  /*0790*/  USEL UR40, URZ, 0x1, !UP2 ;  /* 0x000000013f287887 */ /* 0x000fe2000d000000 */
[----:B------:R-:W3:Y:S03]  /*07a0*/  LDC R8, c[0x0][0x144] ;  /* 0x00005100ff087b82 */ /* 0x000ee60000000800 */
[----:B------:R-:W-:Y:S01]  /*07b0*/  USEL UR40, UR40, 0x2, UP1 ;  /* 0x0000000228287887 */ /* 0x000fe20008800000 */
[----:B-1----:R-:W-:-:S05]  /*07c0*/  I2FP.F32.U32 R5, UR10 ;  /* 0x0000000a00057c45 */ /* 0x002fca0008201000 */
[----:B------:R-:W-:Y:S01]  /*07d0*/  FMUL R5, R5, UR4 ;  /* 0x0000000405057c20 */ /* 0x000fe20008400000 */
[----:B--2---:R-:W-:Y:S01]  /*07e0*/  ISETP.NE.AND P0, PT, R9, RZ, PT ;  /* 0x000000ff0900720c */ /* 0x004fe20003f05270 */
[----:B------:R-:W-:Y:S01]  /*07f0*/  ULDC UR4, c[0x0][0x154] ;  /* 0x0000550000047ab9 */ /* 0x000fe20000000800 */
[----:B-----5:R-:W-:-:S03]  /*0800*/  I2FP.F32.U32 R9, R6 ;  /* 0x0000000600097245 */ /* 0x020fc60000201000 */
[----:B------:R-:W1:Y:S02]  /*0810*/  F2I.U32.TRUNC.NTZ R5, R5 ;  /* 0x0000000500057305 */ /* 0x000e64000020f000 */
[----:B------:R-:W-:Y:S01]  /*0820*/  FMUL R12, R9, UR4 ;  /* 0x00000004090c7c20 */ /* 0x000fe20008400000 */
[----:B-1----:R-:W-:-:S05]  /*0830*/  IADD3 R11, -R5, RZ, RZ ;  /* 0x000000ff050b7210 */ /* 0x002fca0007ffe1ff */
[----:B---3--:R-:W-:Y:S01]  /*0840*/  IMAD R8, R8, R11, UR10 ;  /* 0x0000000a08087e24 */ /* 0x008fe2000f8e020b */
[----:B------:R-:W-:Y:S06]  /*0850*/  @P0 BRA `(.L_x_7) ;  /* 0x0000000000580947 */ /* 0x000fec0003800000 */
[----:B------:R-:W1:Y:S01]  /*0860*/  S2UR UR5, SR_CgaCtaId ;  /* 0x00000000000579c3 */ /* 0x000e620000008800 */
[----:B------:R-:W-:Y:S01]  /*0870*/  UMOV UR4, 0x400 ;  /* 0x0000040000047882 */ /* 0x000fe20000000000 */
[----:B------:R-:W-:Y:S01]  /*0880*/  UMOV UR6, 0x20 ;  /* 0x0000002000067882 */ /* 0x000fe20000000000 */
[----:B------:R-:W-:Y:S01]  /*0890*/  UMOV UR7, 0x100 ;  /* 0x0000010000077882 */ /* 0x000fe20000000000 */
[----:B------:R-:W-:Y:S01]  /*08a0*/  ELECT P0, URZ, PT ;  /* 0x00000000003f782f */ /* 0x000fe20003800000 */
[----:B-1----:R-:W-:Y:S02]  /*08b0*/  ULEA UR8, UR5, UR4, 0x18 ;  /* 0x0000000405087291 */ /* 0x002fe4000f8ec03f */
[----:B------:R-:W-:-:S04]  /*08c0*/  UIADD3 UR4, -UR6, 0x100000, URZ ;  /* 0x0010000006047890 */ /* 0x000fc8000fffe13f */
[----:B------:R-:W-:Y:S02]  /*08d0*/  USHF.L.U32 UR5, UR4, 0xb, URZ ;  /* 0x0000000b04057899 */ /* 0x000fe4000800063f */
[----:B------:R-:W-:Y:S02]  /*08e0*/  USHF.L.U32 UR4, UR4, 0x1, URZ ;  /* 0x0000000104047899 */ /* 0x000fe4000800063f */
[----:B------:R-:W-:-:S04]  /*08f0*/  UIADD3 UR6, -UR7, 0x100000, URZ ;  /* 0x0010000007067890 */ /* 0x000fc8000fffe13f */
[----:B------:R-:W-:Y:S02]  /*0900*/  USHF.L.U32 UR7, UR6, 0xb, URZ ;  /* 0x0000000b06077899 */ /* 0x000fe4000800063f */
[----:B------:R-:W-:Y:S01]  /*0910*/  USHF.L.U32 UR6, UR6, 0x1, URZ ;  /* 0x0000000106067899 */ /* 0x000fe2000800063f */
[----:B------:R-:W1:Y:S03]  /*0920*/  FENCE.VIEW.ASYNC.S ;  /* 0x00000000000073c6 */ /* 0x000e660000000000 */
[----:B-1----:R1:W2:Y:S08]  /*0930*/  SYNCS.EXCH.64 URZ, [UR8+0x80], UR4 ;  /* 0x00008004083f75b2 */ /* 0x0022b00008000100 */
[----:B------:R1:W3:Y:S01]  /*0940*/  SYNCS.EXCH.64 URZ, [UR8+0xa0], UR6 ;  /* 0x0000a006083f75b2 */ /* 0x0002e20008000100 */
[----:B------:R1:W1:Y:S01]  /*0950*/  SYNCS.EXCH.64 URZ, [UR8+0x88], UR4 ;  /* 0x00008804083f75b2 */ /* 0x0002620008000100 */
[----:B------:R1:W1:Y:S01]  /*0960*/  SYNCS.EXCH.64 URZ, [UR8+0xa8], UR6 ;  /* 0x0000a806083f75b2 */ /* 0x0002620008000100 */
[----:B------:R1:W1:Y:S01]  /*0970*/  SYNCS.EXCH.64 URZ, [UR8+0x90], UR4 ;  /* 0x00009004083f75b2 */ /* 0x0002620008000100 */
[----:B------:R1:W1:Y:S01]  /*0980*/  SYNCS.EXCH.64 URZ, [UR8+0xb0], UR6 ;  /* 0x0000b006083f75b2 */ /* 0x0002620008000100 */
[----:B------:R1:W1:Y:S01]  /*0990*/  SYNCS.EXCH.64 URZ, [UR8+0x98], UR4 ;  /* 0x00009804083f75b2 */ /* 0x0002620008000100 */
[----:B------:R1:W1:Y:S01]  /*09a0*/  SYNCS.EXCH.64 URZ, [UR8+0xb8], UR6 ;  /* 0x0000b806083f75b2 */ /* 0x0002620008000100 */
[----:B------:R-:W-:Y:S01]  /*09b0*/  NOP ;  /* 0x0000000000007918 */ /* 0x000fe20000000000 */
.L_x_7:
[----:B------:R-:W-:Y:S01]  /*09c0*/  SHF.R.S32.HI R5, RZ, 0x1f, R10 ;  /* 0x0000001fff057819 */ /* 0x000fe2000001140a */
[----:B------:R-:W5:Y:S01]  /*09d0*/  SHFL.IDX PT, R9, R7, RZ, 0x1f ;  /* 0x00001fff07097589 */ /* 0x000f6200000e0000 */
[----:B------:R-:W-:Y:S02]  /*09e0*/  ELECT P0, URZ, PT ;  /* 0x00000000003f782f */ /* 0x000fe40003800000 */
[----:B------:R-:W-:Y:S01]  /*09f0*/  SHF.R.S32.HI R11, RZ, 0x1f, R4 ;  /* 0x0000001fff0b7819 */ /* 0x000fe20000011404 */
[----:B------:R-:W4:Y:S01]  /*0a00*/  LDC R15, c[0x0][0x148] ;  /* 0x00005200ff0f7b82 */ /* 0x000f220000000800 */
[----:B------:R-:W-:Y:S01]  /*0a10*/  LEA.HI R5, R5, R10, RZ, 0x7 ;  /* 0x0000000a05057211 */ /* 0x000fe200078f38ff */
[----:B------:R-:W2:Y:S01]  /*0a20*/  F2I.U32.TRUNC.NTZ R12, R12 ;  /* 0x0000000c000c7305 */ /* 0x000ea2000020f000 */
[----:B------:R-:W-:Y:S01]  /*0a30*/  LEA.HI R11, R11, R4, RZ, 0x2 ;  /* 0x000000040b0b7211 */ /* 0x000fe200078f10ff */
[----:B-1----:R-:W-:Y:S01]  /*0a40*/  UMOV UR4, 0x20 ;  /* 0x0000002000047882 */ /* 0x002fe20000000000 */
[----:B------:R-:W-:Y:S01]  /*0a50*/  LOP3.LUT R5, R5, 0xffffff80, RZ, 0xc0, !PT ;  /* 0xffffff8005057812 */ /* 0x000fe200078ec0ff */
[----:B------:R-:W-:Y:S01]  /*0a60*/  NOP ;  /* 0x0000000000007918 */ /* 0x000fe20000000000 */
[----:B------:R-:W-:Y:S01]  /*0a70*/  LOP3.LUT R11, R11, 0x3ffffffc, RZ, 0xc0, !PT ;  /* 0x3ffffffc0b0b7812 */ /* 0x000fe200078ec0ff */
[----:B------:R-:W-:-:S02]  /*0a80*/  UMOV UR38, 0x1 ;  /* 0x0000000100267882 */ /* 0x000fc40000000000 */
[----:B------:R-:W-:Y:S01]  /*0a90*/  IMAD.IADD R5, R10, 0x1, -R5 ;  /* 0x000000010a057824 */ /* 0x000fe200078e0a05 */
[----:B------:R-:W-:-:S04]  /*0aa0*/  IADD3 R11, R4, -R11, RZ ;  /* 0x8000000b040b7210 */ /* 0x000fc80007ffe0ff */
[----:B------:R-:W-:Y:S01]  /*0ab0*/  SHF.R.S32.HI R10, RZ, 0x1f, R5 ;  /* 0x0000001fff0a7819 */ /* 0x000fe20000011405 */
[----:B--2---:R-:W-:-:S03]  /*0ac0*/  IMAD.MOV R16, RZ, RZ, -R12 ;  /* 0x000000ffff107224 */ /* 0x004fc600078e0a0c */
[----:B------:R-:W-:Y:S02]  /*0ad0*/  LEA.HI R10, R10, R5, RZ, 0x3 ;  /* 0x000000050a0a7211 */ /* 0x000fe400078f18ff */
[----:B-----5:R-:W-:Y:S02]  /*0ae0*/  ISETP.NE.OR P0, PT, R9, RZ, !P0 ;  /* 0x000000ff0900720c */ /* 0x020fe40004705670 */
[--C-:B------:R-:W-:Y:S02]  /*0af0*/  SHF.R.S32.HI R9, RZ, 0x3, R10.reuse ;  /* 0x00000003ff097819 */ /* 0x100fe4000001140a */
[----:B------:R-:W-:-:S04]  /*0b00*/  SHF.R.S32.HI R10, RZ, 0x1f, R10 ;  /* 0x0000001fff0a7819 */ /* 0x000fc8000001140a */
[----:B------:R-:W-:-:S04]  /*0b10*/  LEA.HI R10, R10, R9, RZ, 0x2 ;  /* 0x000000090a0a7211 */ /* 0x000fc800078f10ff */
[----:B------:R-:W-:Y:S01]  /*0b20*/  LOP3.LUT R10, R10, 0xfffffffc, RZ, 0xc0, !PT ;  /* 0xfffffffc0a0a7812 */ /* 0x000fe200078ec0ff */
[----:B------:R-:W-:Y:S01]  /*0b30*/  VOTEU.ALL UP1, P0 ;  /* 0x00000000003f7886 */ /* 0x000fe20000020000 */
[----:B------:R-:W-:-:S03]  /*0b40*/  VOTEU.ALL UP2, P0 ;  /* 0x00000000003f7886 */ /* 0x000fc60000040000 */
[----:B------:R-:W-:Y:S01]  /*0b50*/  IMAD.IADD R10, R9, 0x1, -R10 ;  /* 0x00000001090a7824 */ /* 0x000fe200078e0a0a */
[----:B------:R-:W1:Y:S01]  /*0b60*/  @!UP1 S2UR UR7, SR_CgaCtaId ;  /* 0x00000000000799c3 */ /* 0x000e620000008800 */
[----:B------:R-:W-:Y:S01]  /*0b70*/  @!UP1 UMOV UR6, 0x400 ;  /* 0x0000040000069882 */ /* 0x000fe20000000000 */
[----:B------:R-:W-:-:S04]  /*0b80*/  @!UP1 UIADD3 UR4, -UR4, 0x100000, URZ ;  /* 0x0010000004049890 */ /* 0x000fc8000fffe13f */
[----:B------:R-:W-:Y:S02]  /*0b90*/  @!UP1 USHF.L.U32 UR5, UR4, 0xb, URZ ;  /* 0x0000000b04059899 */ /* 0x000fe4000800063f */
[----:B------:R-:W-:Y:S01]  /*0ba0*/  @!UP1 USHF.L.U32 UR4, UR4, 0x1, URZ ;  /* 0x0000000104049899 */ /* 0x000fe2000800063f */
[----:B------:R-:W-:-:S04]  /*0bb0*/  LEA R10, R11, R10, 0x2 ;  /* 0x0000000a0b0a7211 */ /* 0x000fc800078e10ff */
[----:B------:R-:W-:Y:S01]  /*0bc0*/  LEA.HI R4, R10, R10, RZ, 0x1 ;  /* 0x0000000a0a047211 */ /* 0x000fe200078f08ff */
[----:B------:R-:W2:Y:S03]  /*0bd0*/  LDC R11, c[0x0][0x140] ;  /* 0x00005000ff0b7b82 */ /* 0x000ea60000000800 */
[----:B------:R-:W-:-:S05]  /*0be0*/  LOP3.LUT R9, R4, 0xfffffffe, RZ, 0xc0, !PT ;  /* 0xfffffffe04097812 */ /* 0x000fca00078ec0ff */
[----:B------:R-:W-:-:S05]  /*0bf0*/  IMAD.IADD R9, R10, 0x1, -R9 ;  /* 0x000000010a097824 */ /* 0x000fca00078e0a09 */
[----:B------:R-:W-:Y:S02]  /*0c00*/  ISETP.NE.AND P2, PT, R9, R8, PT ;  /* 0x000000080900720c */ /* 0x000fe40003f45270 */
[C---:B------:R-:W-:Y:S01]  /*0c10*/  SHF.L.U32 R9, R10.reuse, 0x2, RZ ;  /* 0x000000020a097819 */ /* 0x040fe200000006ff */
[----:B-1----:R-:W-:Y:S01]  /*0c20*/  @!UP1 ULEA UR6, UR7, UR6, 0x18 ;  /* 0x0000000607069291 */ /* 0x002fe2000f8ec03f */
[----:B------:R-:W-:Y:S02]  /*0c30*/  VOTEU.ALL UP1, P0 ;  /* 0x00000000003f7886 */ /* 0x000fe40000020000 */
[----:B------:R-:W-:Y:S01]  /*0c40*/  LOP3.LUT R13, R10, 0xc, R9, 0x78, !PT ;  /* 0x0000000c0a0d7812 */ /* 0x000fe200078e7809 */
[----:B----4-:R-:W-:Y:S01]  /*0c50*/  IMAD R9, R15, R16, R6 ;  /* 0x000000100f097224 */ /* 0x010fe200078e0206 */
[----:B------:R-:W-:-:S03]  /*0c60*/  LOP3.LUT P0, RZ, R5, 0x7, RZ, 0xc0, !PT ;  /* 0x0000000705ff7812 */ /* 0x000fc6000780c0ff */
[----:B------:R1:W-:Y:S01]  /*0c70*/  STL [R1+0xc0], R13 ;  /* 0x0000c00d01007387 */ /* 0x0003e20000100800 */
[C---:B------:R-:W-:Y:S02]  /*0c80*/  ISETP.LT.U32.AND P0, PT, R13.reuse, 0x2, !P0 ;  /* 0x000000020d00780c */ /* 0x040fe40004701070 */
[----:B------:R-:W-:Y:S01]  /*0c90*/  @P2 LEA.HI R4, R13, R13, RZ, 0x1 ;  /* 0x0000000d0d042211 */ /* 0x000fe200078f08ff */
[----:B------:R-:W4:Y:S02]  /*0ca0*/  FENCE.VIEW.ASYNC.S ;  /* 0x00000000000073c6 */ /* 0x000f240000000000 */
[----:B----4-:R1:W4:Y:S01]  /*0cb0*/  @!UP1 SYNCS.EXCH.64 URZ, [UR6+0xc0], UR4 ;  /* 0x0000c004063f95b2 */ /* 0x0103220008000100 */
[----:B------:R-:W-:Y:S02]  /*0cc0*/  SEL R5, RZ, 0x1, !P0 ;  /* 0x00000001ff057807 */ /* 0x000fe40004000000 */
[----:B------:R-:W-:Y:S02]  /*0cd0*/  @P2 SHF.R.S32.HI R4, RZ, 0x1, R4 ;  /* 0x00000001ff042819 */ /* 0x000fe40000011404 */
[----:B--2---:R-:W-:-:S02]  /*0ce0*/  ISETP.EQ.U32.AND P4, PT, R11, 0x1, PT ;  /* 0x000000010b00780c */ /* 0x004fc40003f82070 */
[----:B------:R-:W-:Y:S02]  /*0cf0*/  @P2 ISETP.NE.AND P3, PT, R4, R9, PT ;  /* 0x000000090400220c */ /* 0x000fe40003f65270 */
[----:B------:R-:W-:Y:S02]  /*0d00*/  MOV R4, 0x1 ;  /* 0x0000000100047802 */ /* 0x000fe40000000f00 */
[----:B------:R-:W-:-:S04]  /*0d10*/  @P2 SEL R4, RZ, 0x1, P3 ;  /* 0x00000001ff042807 */ /* 0x000fc80001800000 */
[----:B------:R-:W-:Y:S01]  /*0d20*/  LOP3.LUT R4, R4, R5, RZ, 0xc0, !PT ;  /* 0x0000000504047212 */ /* 0x000fe200078ec0ff */
[----:B------:R1:W2:Y:S01]  /*0d30*/  @!UP2 SYNCS.EXCH.64 URZ, [UR6+0xc8], UR4 ;  /* 0x0000c804063fa5b2 */ /* 0x0002a20008000100 */
[----:B------:R-:W-:-:S03]  /*0d40*/  NOP ;  /* 0x0000000000007918 */ /* 0x000fc60000000000 */
[----:B------:R1:W-:Y:S01]  /*0d50*/  STL [R1+0xbc], R4 ;  /* 0x0000bc0401007387 */ /* 0x0003e20000100800 */
[----:B----4-:R-:W-:Y:S05]  /*0d60*/  @!P4 BRA `(.L_x_8) ;  /* 0x000000000008c947 */ /* 0x010fea0003800000 */
[----:B--23--:R-:W-:Y:S01]  /*0d70*/  UCGABAR_ARV ;  /* 0x00000000000079c7 */ /* 0x00cfe20008000000 */
[----:B------:R-:W-:Y:S05]  /*0d80*/  BRA `(.L_x_9) ;  /* 0x0000000000047947 */ /* 0x000fea0003800000 */
.L_x_8:
[----:B--23--:R-:W-:Y:S01]  /*0d90*/  NOP ;  /* 0x0000000000007918 */ /* 0x00cfe20000000000 */
.L_x_9:
[----:B-1----:R-:W1:Y:S01]  /*0da0*/  LDC R4, c[0x0][0x904] ;  /* 0x00024100ff047b82 */ /* 0x002e620000000800 */
[----:B------:R-:W-:Y:S01]  /*0db0*/  IMAD.MOV.U32 R5, RZ, RZ, RZ ;  /* 0x000000ffff057224 */ /* 0x000fe200078e00ff */
[----:B-1----:R-:W-:Y:S01]  /*0dc0*/  ISETP.NE.AND P2, PT, R4, 0x1, PT ;  /* 0x000000010400780c */ /* 0x002fe20003f45270 */
[----:B------:R-:W-:-:S12]  /*0dd0*/  IMAD.U32 R4, RZ, RZ, UR10 ;  /* 0x0000000aff047e24 */ /* 0x000fd8000f8e00ff */
[----:B------:R-:W1:Y:S01]  /*0de0*/  @P2 LDC R11, c[0x0][0x10] ;  /* 0x00000400ff0b2b82 */ /* 0x000e620000000800 */
[----:B------:R-:W-:Y:S02]  /*0df0*/  @P2 MOV R7, RZ ;  /* 0x000000ff00072202 */ /* 0x000fe40000000f00 */
[----:B------:R-:W-:-:S05]  /*0e00*/  @P2 MOV R13, RZ ;  /* 0x000000ff000d2202 */ /* 0x000fca0000000f00 */
[----:B------:R-:W2:Y:S01]  /*0e10*/  @!P2 LDC R9, c[0x0][0xc] ;  /* 0x00000300ff09ab82 */ /* 0x000ea20000000800 */
[----:B------:R-:W-:Y:S01]  /*0e20*/  ULDC UR4, c[0x0][0xc] ;  /* 0x0000030000047ab9 */ /* 0x000fe20000000800 */
[----:B------:R-:W-:Y:S01]  /*0e30*/  ULDC UR5, c[0x0][0x10] ;  /* 0x0000040000057ab9 */ /* 0x000fe20000000800 */
[----:B------:R-:W-:Y:S01]  /*0e40*/  ULDC UR6, c[0x0][0x14] ;  /* 0x0000050000067ab9 */ /* 0x000fe20000000800 */
[----:B------:R-:W-:-:S04]  /*0e50*/  UIMAD.WIDE.U32 UR4, UR4, UR5, URZ ;  /* 0x00000005040472a5 */ /* 0x000fc8000f8e003f */
[----:B------:R-:W-:Y:S02]  /*0e60*/  UIMAD.WIDE.U32 UR54, UR4, UR6, URZ ;  /* 0x00000006043672a5 */ /* 0x000fe4000f8e003f */
[----:B------:R-:W-:-:S04]  /*0e70*/  UIMAD UR39, UR5, UR6, URZ ;  /* 0x00000006052772a4 */ /* 0x000fc8000f8e023f */
[----:B------:R-:W-:Y:S01]  /*0e80*/  UIADD3 UR39, UR55, UR39, URZ ;  /* 0x0000002737277290 */ /* 0x000fe2000fffe03f */
[----:B-1----:R-:W-:-:S04]  /*0e90*/  @P2 IMAD.WIDE.U32 R10, R11, UR10, R6 ;  /* 0x0000000a0b0a2c25 */ /* 0x002fc8000f8e0006 */
[----:B------:R-:W-:Y:S01]  /*0ea0*/  @P2 IMAD.MOV.U32 R12, RZ, RZ, R10 ;  /* 0x000000ffff0c2224 */ /* 0x000fe200078e000a */
[----:B------:R-:W-:Y:S01]  /*0eb0*/  @P2 IADD3 R14, R11, R13, RZ ;  /* 0x0000000d0b0e2210 */ /* 0x000fe20007ffe0ff */
[----:B--2---:R-:W-:-:S04]  /*0ec0*/  @!P2 IMAD.WIDE.U32 R4, R6, R9, R4 ;  /* 0x000000090604a225 */ /* 0x004fc800078e0004 */
[----:B------:R-:W-:Y:S01]  /*0ed0*/  @!P2 IMAD.MOV.U32 R12, RZ, RZ, R4 ;  /* 0x000000ffff0ca224 */ /* 0x000fe200078e0004 */
[----:B------:R-:W-:-:S04]  /*0ee0*/  @!P2 MOV R14, R5 ;  /* 0x00000005000ea202 */ /* 0x000fc80000000f00 */
[----:B------:R1:W-:Y:S04]  /*0ef0*/  STL [R1+0xc4], R12 ;  /* 0x0000c40c01007387 */ /* 0x0003e80000100800 */
[----:B------:R1:W-:Y:S01]  /*0f00*/  STL [R1+0xc8], R14 ;  /* 0x0000c80e01007387 */ /* 0x0003e20000100800 */
[----:B------:R-:W-:Y:S05]  /*0f10*/  @!P4 BRA `(.L_x_10) ;  /* 0x00000000000cc947 */ /* 0x000fea0003800000 */
[----:B------:R-:W-:Y:S01]  /*0f20*/  UCGABAR_WAIT ;  /* 0x0000000000007dc7 */ /* 0x000fe20008000000 */
[----:B------:R-:W-:Y:S01]  /*0f30*/  CCTL.IVALL ;  /* 0x00000000ff00798f */ /* 0x000fe20002000000 */
[----:B------:R-:W-:Y:S05]  /*0f40*/  BRA `(.L_x_11) ;  /* 0x0000000000047947 */ /* 0x000fea0003800000 */
.L_x_10:
[----:B------:R-:W-:Y:S06]  /*0f50*/  BAR.SYNC.DEFER_BLOCKING 0x0 ;  /* 0x0000000000007b1d */ /* 0x000fec0000010000 */
.L_x_11:
[----:B------:R-:W-:Y:S01]  /*0f60*/  PLOP3.LUT P0, PT, PT, PT, UP0, 0x80, 0x0 ;  /* 0x000000000000781c */ /* 0x000fe20003f0f008 */
[----:B------:R-:W2:-:S12]  /*0f70*/  S2UR UR37, SR_CgaCtaId ;  /* 0x00000000002579c3 */ /* 0x000e980000008800 */
[----:B------:R-:W-:Y:S05]  /*0f80*/  @!P0 BRA `(.L_x_12) ;  /* 0x000000a8007c8947 */ /* 0x000fea0003800000 */
[----:B------:R-:W-:-:S06]  /*0f90*/  UISETP.GT.U32.AND UP0, UPT, UR9, 0x1, UPT ;  /* 0x000000010900788c */ /* 0x000fcc000bf04070 */
[----:B------:R-:W-:-:S13]  /*0fa0*/  PLOP3.LUT P0, PT, PT, PT, UP0, 0x80, 0x0 ;  /* 0x000000000000781c */ /* 0x000fda0003f0f008 */
[----:B--2---:R-:W-:Y:S05]  /*0fb0*/  @P0 EXIT ;  /* 0x000000000000094d */ /* 0x004fea0003800000 */
[----:B------:R-:W-:Y:S01]  /*0fc0*/  PRMT R2, RZ, 0x7610, R2 ;  /* 0x00007610ff027816 */ /* 0x000fe20000000002 */
[----:B------:R-:W-:Y:S01]  /*0fd0*/  ULDC.64 UR4, c[0x0][0x8f8] ;  /* 0x00023e0000047ab9 */ /* 0x000fe20000000a00 */
[----:B------:R-:W-:Y:S01]  /*0fe0*/  UMOV UR45, 0xffffffff ;  /* 0xffffffff002d7882 */ /* 0x000fe20000000000 */
[----:B------:R-:W-:Y:S01]  /*0ff0*/  ISETP.GE.U32.AND P0, PT, R12, UR4, PT ;  /* 0x000000040c007c0c */ /* 0x000fe2000bf06070 */
[----:B------:R-:W-:Y:S01]  /*1000*/  UMOV UR47, 0xffffffff ;  /* 0xffffffff002f7882 */ /* 0x000fe20000000000 */
[----:B------:R2:W-:Y:S01]  /*1010*/  STL.S16 [R1+0xcc], R2 ;  /* 0x0000cc0201007387 */ /* 0x0005e20000100600 */
[----:B------:R-:W-:Y:S01]  /*1020*/  IMAD.MOV.U32 R4, RZ, RZ, -0x1 ;  /* 0xffffffffff047424 */ /* 0x000fe200078e00ff */
[----:B------:R-:W-:Y:S02]  /*1030*/  ISETP.GE.U32.AND.EX P0, PT, R14, UR5, PT, P0 ;  /* 0x000000050e007c0c */ /* 0x000fe4000bf06100 */
[----:B------:R-:W-:-:S11]  /*1040*/  PRMT R0, RZ, 0x7610, R0 ;  /* 0x00007610ff007816 */ /* 0x000fd60000000000 */
[----:B--2---:R-:W-:Y:S05]  /*1050*/  @P0 BRA `(.L_x_13) ;  /* 0x0000000400300947 */ /* 0x004fea0003800000 */
[----:B------:R-:W2:Y:S01]  /*1060*/  LDC.64 R18, c[0x0][0x8d0] ;  /* 0x00023400ff127b82 */ /* 0x000ea20000000a00 */
[----:B------:R-:W-:Y:S01]  /*1070*/  MOV R2, R12 ;  /* 0x0000000c00027202 */ /* 0x000fe20000000f00 */
[----:B------:R-:W-:-:S06]  /*1080*/  IMAD.MOV.U32 R3, RZ, RZ, R14 ;  /* 0x000000ffff037224 */ /* 0x000fcc00078e000e */
[----:B------:R-:W3:Y:S08]  /*1090*/  LDC R0, c[0x0][0x8d8] ;  /* 0x00023600ff007b82 */ /* 0x000ef00000000800 */
[----:B------:R-:W4:Y:S01]  /*10a0*/  LDC.64 R20, c[0x0][0x8c8] ;  /* 0x00023200ff147b82 */ /* 0x000f220000000a00 */
[----:B--2---:R-:W-:-:S04]  /*10b0*/  ISETP.NE.U32.AND P0, PT, R18, RZ, PT ;  /* 0x000000ff1200720c */ /* 0x004fc80003f05070 */
[----:B------:R-:W-:-:S13]  /*10c0*/  ISETP.NE.AND.EX P0, PT, R19, RZ, PT, P0 ;  /* 0x000000ff1300720c */ /* 0x000fda0003f05300 */
[----:B---34-:R-:W-:Y:S05]  /*10d0*/  @!P0 BRA `(.L_x_14) ;  /* 0x0000000000288947 */ /* 0x018fea0003800000 */
[----:B------:R-:W2:Y:S02]  /*10e0*/  LDC R9, c[0x0][0x8dc] ;  /* 0x00023700ff097b82 */ /* 0x000ea40000000800 */
[----:B--2---:R-:W-:-:S04]  /*10f0*/  IADD3 R9, P0, R12, R9, RZ ;  /* 0x000000090c097210 */ /* 0x004fc80007f1e0ff */
[----:B------:R-:W-:-:S05]  /*1100*/  IADD3.X R13, RZ, R14, RZ, P0, !PT ;  /* 0x0000000eff0d7210 */ /* 0x000fca00007fe4ff */
[----:B------:R-:W-:-:S04]  /*1110*/  IMAD.WIDE.U32 R2, R13, R18, RZ ;  /* 0x000000120d027225 */ /* 0x000fc800078e00ff */
[----:B------:R-:W-:-:S04]  /*1120*/  IMAD.WIDE.U32 R4, P0, R9, R19, R2 ;  /* 0x0000001309047225 */ /* 0x000fc80007800002 */
[----:B------:R-:W-:Y:S01]  /*1130*/  IMAD.WIDE.U32 R2, R9, R18, RZ ;  /* 0x0000001209027225 */ /* 0x000fe200078e00ff */
[----:B------:R-:W-:-:S03]  /*1140*/  MOV R10, R5 ;  /* 0x00000005000a7202 */ /* 0x000fc60000000f00 */
[----:B------:R-:W-:Y:S01]  /*1150*/  IMAD.X R11, RZ, RZ, RZ, P0 ;  /* 0x000000ffff0b7224 */ /* 0x000fe200000e06ff */
[----:B------:R-:W-:-:S05]  /*1160*/  IADD3 RZ, P0, R3, R4, RZ ;  /* 0x0000000403ff7210 */ /* 0x000fca0007f1e0ff */
[----:B------:R-:W-:-:S08]  /*1170*/  IMAD.WIDE.U32.X R2, R13, R19, R10, P0 ;  /* 0x000000130d027225 */ /* 0x000fd000000e040a */
.L_x_14:
[----:B------:R-:W2:Y:S01]  /*1180*/  LDC.64 R18, c[0x0][0x8e8] ;  /* 0x00023a00ff127b82 */ /* 0x000ea20000000a00 */
[-CC-:B------:R-:W-:Y:S01]  /*1190*/  SHF.R.U64 R22, R2, R0.reuse, R3.reuse ;  /* 0x0000000002167219 */ /* 0x180fe20000001203 */
[----:B------:R-:W-:Y:S01]  /*11a0*/  ULDC UR4, c[0x0][0x900] ;  /* 0x0002400000047ab9 */ /* 0x000fe20000000800 */
[----:B------:R-:W-:Y:S01]  /*11b0*/  SHF.R.U32.HI R0, RZ, R0, R3 ;  /* 0x00000000ff007219 */ /* 0x000fe20000011603 */
[----:B------:R-:W-:Y:S01]  /*11c0*/  IMAD R15, R15, R16, R6 ;  /* 0x000000100f0f7224 */ /* 0x000fe200078e0206 */
[----:B------:R-:W-:Y:S02]  /*11d0*/  IADD3 R5, P0, RZ, -R22, RZ ;  /* 0x80000016ff057210 */ /* 0x000fe40007f1e0ff */
[----:B------:R-:W-:Y:S01]  /*11e0*/  MOV R2, R12 ;  /* 0x0000000c00027202 */ /* 0x000fe20000000f00 */
[----:B------:R-:W3:Y:S02]  /*11f0*/  LDC R4, c[0x0][0x8c0] ;  /* 0x00023000ff047b82 */ /* 0x000ee40000000800 */
[----:B------:R-:W-:-:S04]  /*1200*/  IMAD.X R3, RZ, RZ, ~R0, P0 ;  /* 0x000000ffff037224 */ /* 0x000fc800000e0e00 */
[-C--:B------:R-:W-:Y:S02]  /*1210*/  IMAD R0, R3, R20.reuse, RZ ;  /* 0x0000001403007224 */ /* 0x080fe400078e02ff */
[----:B------:R-:W4:Y:S01]  /*1220*/  LDC R7, c[0x0][0x8b0] ;  /* 0x00022c00ff077b82 */ /* 0x000f220000000800 */
[----:B------:R-:W-:Y:S02]  /*1230*/  IMAD.MOV.U32 R3, RZ, RZ, R14 ;  /* 0x000000ffff037224 */ /* 0x000fe400078e000e */
[----:B------:R-:W-:-:S05]  /*1240*/  IMAD.WIDE.U32 R2, R5, R20, R2 ;  /* 0x0000001405027225 */ /* 0x000fca00078e0002 */
[----:B------:R-:W1:Y:S01]  /*1250*/  LDC R13, c[0x0][0x8a8] ;  /* 0x00022a00ff0d7b82 */ /* 0x000e620000000800 */
[----:B------:R-:W-:Y:S01]  /*1260*/  IMAD R5, R5, R21, R0 ;  /* 0x0000001505057224 */ /* 0x000fe200078e0200 */
[----:B--2---:R-:W-:Y:S01]  /*1270*/  ISETP.NE.U32.AND P0, PT, R18, RZ, PT ;  /* 0x000000ff1200720c */ /* 0x004fe20003f05070 */
[----:B------:R-:W-:-:S03]  /*1280*/  IMAD.MOV.U32 R0, RZ, RZ, -0x1 ;  /* 0xffffffffff007424 */ /* 0x000fc600078e00ff */
[----:B------:R-:W-:Y:S02]  /*1290*/  IADD3 R3, R3, R5, RZ ;  /* 0x0000000503037210 */ /* 0x000fe40007ffe0ff */
[----:B------:R-:W2:Y:S01]  /*12a0*/  LDC R10, c[0x0][0x8f0] ;  /* 0x00023c00ff0a7b82 */ /* 0x000ea20000000800 */
[----:B------:R-:W-:Y:S02]  /*12b0*/  ISETP.NE.AND.EX P0, PT, R19, RZ, PT, P0 ;  /* 0x000000ff1300720c */ /* 0x000fe40003f05300 */
[-CC-:B---3--:R-:W-:Y:S02]  /*12c0*/  SHF.R.U64 R11, R2, R4.reuse, R3.reuse ;  /* 0x00000004020b7219 */ /* 0x188fe40000001203 */
[----:B------:R-:W-:Y:S02]  /*12d0*/  SHF.R.U32.HI R2, RZ, R4, R3 ;  /* 0x00000004ff027219 */ /* 0x000fe40000011603 */
[----:B------:R-:W-:Y:S01]  /*12e0*/  SHF.L.U32 R0, R0, UR4, RZ ;  /* 0x0000000400007c19 */ /* 0x000fe200080006ff */
[----:B------:R-:W3:Y:S01]  /*12f0*/  LDC R17, c[0x0][0x8e0] ;  /* 0x00023800ff117b82 */ /* 0x000ee20000000800 */
[----:B----4-:R-:W-:-:S02]  /*1300*/  SHF.R.U64 R21, R11, R7, R2 ;  /* 0x000000070b157219 */ /* 0x010fc40000001202 */
[----:B------:R-:W-:Y:S02]  /*1310*/  SHF.R.U32.HI R2, RZ, R7, R2 ;  /* 0x00000007ff027219 */ /* 0x000fe40000011602 */
[----:B------:R-:W-:Y:S02]  /*1320*/  LOP3.LUT R0, RZ, R0, RZ, 0x33, !PT ;  /* 0x00000000ff007212 */ /* 0x000fe400078e33ff */
[--C-:B-1----:R-:W-:Y:S01]  /*1330*/  SHF.R.U64 R14, R21, UR4, R2.reuse ;  /* 0x00000004150e7c19 */ /* 0x102fe20008001202 */
[----:B------:R-:W1:Y:S01]  /*1340*/  LDC R12, c[0x0][0x8b8] ;  /* 0x00022e00ff0c7b82 */ /* 0x000e620000000800 */
[----:B------:R-:W-:Y:S02]  /*1350*/  SHF.R.U32.HI R3, RZ, UR4, R2 ;  /* 0x00000004ff037c19 */ /* 0x000fe40008011602 */
[----:B------:R-:W-:Y:S01]  /*1360*/  MOV R2, R14 ;  /* 0x0000000e00027202 */ /* 0x000fe20000000f00 */
[----:B------:R-:W-:Y:S06]  /*1370*/  @!P0 BRA `(.L_x_15) ;  /* 0x0000000000288947 */ /* 0x000fec0003800000 */
[----:B------:R-:W4:Y:S02]  /*1380*/  LDC R7, c[0x0][0x8f4] ;  /* 0x00023d00ff077b82 */ /* 0x000f240000000800 */
[----:B----4-:R-:W-:-:S05]  /*1390*/  IADD3 R7, P0, R14, R7, RZ ;  /* 0x000000070e077210 */ /* 0x010fca0007f1e0ff */
[----:B------:R-:W-:-:S04]  /*13a0*/  IMAD.X R9, RZ, RZ, R3, P0 ;  /* 0x000000ffff097224 */ /* 0x000fc800000e0603 */
[----:B------:R-:W-:-:S04]  /*13b0*/  IMAD.WIDE.U32 R2, R9, R18, RZ ;  /* 0x0000001209027225 */ /* 0x000fc800078e00ff */
[----:B------:R-:W-:-:S04]  /*13c0*/  IMAD.WIDE.U32 R4, P0, R7, R19, R2 ;  /* 0x0000001307047225 */ /* 0x000fc80007800002 */
[----:B------:R-:W-:Y:S01]  /*13d0*/  IMAD.WIDE.U32 R2, R7, R18, RZ ;  /* 0x0000001207027225 */ /* 0x000fe200078e00ff */
[----:B------:R-:W-:-:S03]  /*13e0*/  IADD3.X R7, RZ, RZ, RZ, P0, !PT ;  /* 0x000000ffff077210 */ /* 0x000fc600007fe4ff */
[----:B------:R-:W-:Y:S01]  /*13f0*/  IMAD.MOV.U32 R6, RZ, RZ, R5 ;  /* 0x000000ffff067224 */ /* 0x000fe200078e0005 */
[----:B------:R-:W-:-:S05]  /*1400*/  IADD3 RZ, P0, R3, R4, RZ ;  /* 0x0000000403ff7210 */ /* 0x000fca0007f1e0ff */
[----:B------:R-:W-:-:S08]  /*1410*/  IMAD.WIDE.U32.X R2, R9, R19, R6, P0 ;  /* 0x0000001309027225 */ /* 0x000fd000000e0406 */
.L_x_15:
[----:B--2---:R-:W-:Y:S01]  /*1420*/  SHF.R.U64 R3, R2, R10, R3 ;  /* 0x0000000a02037219 */ /* 0x004fe20000001203 */
[----:B------:R-:W-:Y:S01]  /*1430*/  USHF.L.U32 UR4, UR38, UR4, URZ ;  /* 0x0000000426047299 */ /* 0x000fe2000800063f */
[----:B------:R-:W-:Y:S02]  /*1440*/  LOP3.LUT R0, R21, R0, RZ, 0xc0, !PT ;  /* 0x0000000015007212 */ /* 0x000fe400078ec0ff */
[----:B------:R-:W-:Y:S01]  /*1450*/  IADD3 R2, R13, -0x1, RZ ;  /* 0xffffffff0d027810 */ /* 0x000fe20007ffe0ff */
[----:B------:R-:W-:Y:S01]  /*1460*/  IMAD.MOV R4, RZ, RZ, -R3 ;  /* 0x000000ffff047224 */ /* 0x000fe200078e0a03 */
[----:B------:R-:W-:Y:S01]  /*1470*/  SEL R8, R8, R15, !P2 ;  /* 0x0000000f08087207 */ /* 0x000fe20005000000 */
[----:B------:R-:W-:Y:S01]  /*1480*/  IMAD R3, R3, UR4, R0 ;  /* 0x0000000403037c24 */ /* 0x000fe2000f8e0200 */
[----:B------:R-:W-:Y:S01]  /*1490*/  LOP3.LUT R2, R11, R2, RZ, 0xc0, !PT ;  /* 0x000000020b027212 */ /* 0x000fe200078ec0ff */
[----:B---3--:R-:W-:Y:S01]  /*14a0*/  IMAD R0, R4, R17, R14 ;  /* 0x0000001104007224 */ /* 0x008fe200078e020e */
[----:B------:R-:W-:Y:S01]  /*14b0*/  R2UR UR47, R22 ;  /* 0x00000000162f72ca */ /* 0x000fe200000e0000 */
[----:B-1----:R-:W-:-:S02]  /*14c0*/  IMAD R8, R3, R12, R8 ;  /* 0x0000000c03087224 */ /* 0x002fc400078e0208 */
[----:B------:R-:W-:-:S05]  /*14d0*/  IMAD R3, R0, R13, R2 ;  /* 0x0000000d00037224 */ /* 0x000fca00078e0202 */
[----:B------:R-:W-:Y:S02]  /*14e0*/  SEL R0, R3, R8, !P2 ;  /* 0x0000000803007207 */ /* 0x000fe40005000000 */
[----:B------:R-:W-:Y:S02]  /*14f0*/  SEL R4, R8, R3, !P2 ;  /* 0x0000000308047207 */ /* 0x000fe40005000000 */
[----:B------:R-:W-:Y:S02]  /*1500*/  R2UR UR45, R0 ;  /* 0x00000000002d72ca */ /* 0x000fe400000e0000 */
[----:B------:R-:W-:-:S13]  /*1510*/  MOV R0, 0x1 ;  /* 0x0000000100007802 */ /* 0x000fda0000000f00 */
.L_x_13:
[----:B------:R-:W-:-:S08]  /*1520*/  NOP ;  /* 0x0000000000007918 */ /* 0x000fd00000000000 */
[----:B------:R-:W2:Y:S02]  /*1530*/  USETMAXREG.TRY_ALLOC.CTAPOOL UP0, 0xe8 ;  /* 0x000000e8000079c8 */ /* 0x000ea40008000600 */
[----:B--2---:R-:W-:-:S13]  /*1540*/  PLOP3.LUT P0, PT, PT, PT, UP0, 0x80, 0x0 ;  /* 0x000000000000781c */ /* 0x004fda0003f0f008 */
[----:B------:R-:W-:Y:S05]  /*1550*/  @!P0 BRA `(.L_x_13) ;  /* 0xfffffffc00f08947 */ /* 0x000fea000383ffff */
[----:B------:R-:W-:Y:S02]  /*1560*/  ULDC.64 UR4, c[0x0][0x590] ;  /* 0x0001640000047ab9 */ /* 0x000fe40000000a00 */
[----:B------:R-:W-:-:S04]  /*1570*/  ISETP.NE.U32.AND P0, PT, RZ, UR4, PT ;  /* 0x00000004ff007c0c */ /* 0x000fc8000bf05070 */
[----:B------:R-:W-:-:S13]  /*1580*/  ISETP.NE.AND.EX P0, PT, RZ, UR5, PT, P0 ;  /* 0x00000005ff007c0c */ /* 0x000fda000bf05300 */
[----:B------:R-:W-:Y:S05]  /*1590*/  @P0 BRA `(.L_x_16) ;  /* 0x0000000000340947 */ /* 0x000fea0003800000 */
[----:B------:R-:W-:Y:S02]  /*15a0*/  ULDC.64 UR4, c[0x0][0x588] ;  /* 0x0001620000047ab9 */ /* 0x000fe40000000a00 */
[----:B------:R-:W-:-:S04]  /*15b0*/  ISETP.NE.U32.AND P0, PT, RZ, UR4, PT ;  /* 0x00000004ff007c0c */ /* 0x000fc8000bf05070 */
[----:B------:R-:W-:-:S13]  /*15c0*/  ISETP.NE.AND.EX P0, PT, RZ, UR5, PT, P0 ;  /* 0x00000005ff007c0c */ /* 0x000fda000bf05300 */
[----:B------:R-:W-:Y:S05]  /*15d0*/  @!P0 BRA `(.L_x_17) ;  /* 0x0000000000148947 */ /* 0x000fea0003800000 */
[----:B------:R-:W2:Y:S02]  /*15e0*/  LDC.64 R16, c[0x0][0x588] ;  /* 0x00016200ff107b82 */ /* 0x000ea40000000a00 */
[----:B--2---:R2:W5:Y:S01]  /*15f0*/  LDG.E R16, desc[UR56][R16.64] ;  /* 0x0000003810107981 */ /* 0x004562000c1e1900 */
[----:B------:R-:W-:-:S05]  /*1600*/  IMAD.MOV.U32 R2, RZ, RZ, 0x1 ;  /* 0x00000001ff027424 */ /* 0x000fca00078e00ff */
[----:B------:R2:W-:Y:S01]  /*1610*/  STL.S16 [R1+0xcc], R2 ;  /* 0x0000cc0201007387 */ /* 0x0005e20000100600 */
[----:B------:R-:W-:Y:S05]  /*1620*/  BRA `(.L_x_16) ;  /* 0x0000000000107947 */ /* 0x000fea0003800000 */
.L_x_17:
[----:B------:R-:W-:Y:S01]  /*1630*/  MOV R2, 0x1 ;  /* 0x0000000100027802 */ /* 0x000fe20000000f00 */
[----:B------:R-:W-:Y:S02]  /*1640*/  ULDC UR4, c[0x0][0x580] ;  /* 0x0001600000047ab9 */ /* 0x000fe40000000800 */
[----:B------:R-:W-:Y:S02]  /*1650*/  IMAD.U32 R16, RZ, RZ, UR4 ;  /* 0x00000004ff107e24 */ /* 0x000fe4000f8e00ff */
[----:B------:R3:W-:Y:S05]  /*1660*/  STL.S16 [R1+0xcc], R2 ;  /* 0x0000cc0201007387 */ /* 0x0007ea0000100600 */
.L_x_16:
        /* <DEDUP_REMOVED lines=8> */
[----:B--23--:R-:W2:Y:S02]  /*16f0*/  LDC.64 R2, c[0x0][0x5a8] ;  /* 0x00016a00ff027b82 */ /* 0x00cea40000000a00 */
[----:B--2---:R4:W5:Y:S01]  /*1700*/  LDG.E R2, desc[UR56][R2.64] ;  /* 0x0000003802027981 */ /* 0x004962000c1e1900 */
[----:B------:R-:W-:Y:S05]  /*1710*/  BRA `(.L_x_18) ;  /* 0x0000000000087947 */ /* 0x000fea0003800000 */
.L_x_19:
[----:B------:R-:W-:Y:S02]  /*1720*/  ULDC UR4, c[0x0][0x5a0] ;  /* 0x0001680000047ab9 */ /* 0x000fe40000000800 */
[----:B--23--:R-:W-:-:S07]  /*1730*/  MOV R2, UR4 ;  /* 0x0000000400027c02 */ /* 0x00cfce0008000f00 */
.L_x_18:
[----:B------:R-:W-:-:S13]  /*1740*/  LOP3.LUT P0, RZ, R0, 0xff, RZ, 0xc0, !PT ;  /* 0x000000ff00ff7812 */ /* 0x000fda000780c0ff */
[----:B------:R-:W-:Y:S05]  /*1750*/  @!P0 EXIT ;  /* 0x000000000000894d */ /* 0x000fea0003800000 */
[----:B------:R1:W-:Y:S01]  /*1760*/  STL [R1+0xb8], RZ ;  /* 0x0000b8ff01007387 */ /* 0x0003e20000100800 */
[----:B------:R-:W-:Y:S01]  /*1770*/  ULDC UR4, c[0x0][0x28c] ;  /* 0x0000a30000047ab9 */ /* 0x000fe20000000800 */
[----:B------:R-:W-:Y:S02]  /*1780*/  ULOP3.LUT UR49, UR41, 0x1, URZ, 0xfc, !UPT ;  /* 0x0000000129317892 */ /* 0x000fe4000f8efc3f */
[----:B------:R1:W-:Y:S01]  /*1790*/  STL [R1+0xb4], RZ ;  /* 0x0000b4ff01007387 */ /* 0x0003e20000100800 */
[----:B------:R-:W-:Y:S02]  /*17a0*/  UIADD3 UR4, UR4, 0x3f, URZ ;  /* 0x0000003f04047890 */ /* 0x000fe4000fffe03f */
[----:B------:R-:W-:Y:S02]  /*17b0*/  ULOP3.LUT UR50, UR40, 0x1, URZ, 0xfc, !UPT ;  /* 0x0000000128327892 */ /* 0x000fe4000f8efc3f */
[----:B------:R-:W-:Y:S01]  /*17c0*/  USHF.R.S32.HI UR5, URZ, 0x1f, UR4 ;  /* 0x0000001f3f057899 */ /* 0x000fe20008011404 */
[----:B------:R-:W-:Y:S01]  /*17d0*/  ULDC.64 UR58, c[0x0][0x198] ;  /* 0x00006600003a7ab9 */ /* 0x000fe20000000a00 */
[----:B------:R-:W-:-:S02]  /*17e0*/  UMOV UR36, URZ ;  /* 0x0000003f00247c82 */ /* 0x000fc40008000000 */
[----:B------:R-:W-:Y:S01]  /*17f0*/  ULEA.HI UR5, UR5, UR4, URZ, 0x6 ;  /* 0x0000000405057291 */ /* 0x000fe2000f8f303f */
[----:B------:R-:W-:-:S03]  /*1800*/  UMOV UR48, URZ ;  /* 0x0000003f00307c82 */ /* 0x000fc60008000000 */
[----:B-1----:R-:W-:-:S12]  /*1810*/  USHF.R.S32.HI UR52, URZ, 0x6, UR5 ;  /* 0x000000063f347899 */ /* 0x002fd80008011405 */
.L_x_142:
[----:B-1----:R-:W1:Y:S01]  /*1820*/  S2R R0, SR_TID.X ;  /* 0x0000000000007919 */ /* 0x002e620000002100 */
[----:B------:R-:W3:Y:S01]  /*1830*/  S2UR UR9, SR_CgaCtaId ;  /* 0x00000000000979c3 */ /* 0x000ee20000008800 */
[----:B------:R-:W-:Y:S01]  /*1840*/  UMOV UR51, 0x400 ;  /* 0x0000040000337882 */ /* 0x000fe20000000000 */
[----:B------:R-:W-:Y:S01]  /*1850*/  UMOV UR4, URZ ;  /* 0x0000003f00047c82 */ /* 0x000fe20008000000 */
[----:B------:R-:W-:Y:S01]  /*1860*/  STL [R1+0xb0], RZ ;  /* 0x0000b0ff01007387 */ /* 0x000fe20000100800 */
[----:B------:R-:W-:Y:S01]  /*1870*/  UMOV UR8, URZ ;  /* 0x0000003f00087c82 */ /* 0x000fe20008000000 */
[----:B------:R-:W-:Y:S01]  /*1880*/  UMOV UR5, URZ ;  /* 0x0000003f00057c82 */ /* 0x000fe20008000000 */
[----:B------:R-:W-:Y:S01]  /*1890*/  UMOV UR10, UR48 ;  /* 0x00000030000a7c82 */ /* 0x000fe20008000000 */
[----:B------:R-:W-:Y:S01]  /*18a0*/  STL [R1+0xac], RZ ;  /* 0x0000acff01007387 */ /* 0x000fe20000100800 */
[----:B----4-:R-:W4:Y:S01]  /*18b0*/  LDC R3, c[0x0][0x28c] ;  /* 0x0000a300ff037b82 */ /* 0x010f220000000800 */
[----:B------:R-:W-:Y:S01]  /*18c0*/  CS2R R228, SRZ ;  /* 0x0000000000e47805 */ /* 0x000fe2000001ff00 */
[----:B--2---:R-:W-:Y:S01]  /*18d0*/  IMAD.MOV.U32 R17, RZ, RZ, RZ ;  /* 0x000000ffff117224 */ /* 0x004fe200078e00ff */
[----:B------:R-:W-:Y:S01]  /*18e0*/  STL [R1+0xa8], RZ ;  /* 0x0000a8ff01007387 */ /* 0x000fe20000100800 */
[----:B------:R-:W-:-:S02]  /*18f0*/  CS2R R18, SRZ ;  /* 0x0000000000127805 */ /* 0x000fc4000001ff00 */
[----:B------:R-:W-:Y:S02]  /*1900*/  CS2R R22, SRZ ;  /* 0x0000000000167805 */ /* 0x000fe4000001ff00 */
[----:B------:R-:W-:Y:S01]  /*1910*/  CS2R R152, SRZ ;  /* 0x0000000000987805 */ /* 0x000fe2000001ff00 */
[----:B------:R-:W-:Y:S01]  /*1920*/  STL [R1+0xa4], RZ ;  /* 0x0000a4ff01007387 */ /* 0x000fe20000100800 */
[----:B------:R-:W-:Y:S02]  /*1930*/  CS2R R154, SRZ ;  /* 0x00000000009a7805 */ /* 0x000fe4000001ff00 */
[----:B------:R-:W-:Y:S02]  /*1940*/  CS2R R156, SRZ ;  /* 0x00000000009c7805 */ /* 0x000fe4000001ff00 */
[----:B------:R-:W-:Y:S01]  /*1950*/  CS2R R158, SRZ ;  /* 0x00000000009e7805 */ /* 0x000fe2000001ff00 */
[----:B------:R-:W-:Y:S01]  /*1960*/  STL [R1+0xa0], RZ ;  /* 0x0000a0ff01007387 */ /* 0x000fe20000100800 */
[----:B------:R-:W-:-:S02]  /*1970*/  CS2R R160, SRZ ;  /* 0x0000000000a07805 */ /* 0x000fc4000001ff00 */
[----:B------:R-:W-:Y:S02]  /*1980*/  CS2R R162, SRZ ;  /* 0x0000000000a27805 */ /* 0x000fe4000001ff00 */
[----:B------:R-:W-:Y:S01]  /*1990*/  CS2R R164, SRZ ;  /* 0x0000000000a47805 */ /* 0x000fe2000001ff00 */
[----:B------:R-:W-:Y:S01]  /*19a0*/  STL [R1+0x9c], RZ ;  /* 0x00009cff01007387 */ /* 0x000fe20000100800 */
[----:B---3--:R-:W-:Y:S01]  /*19b0*/  ULEA UR51, UR9, UR51, 0x18 ;  /* 0x0000003309337291 */ /* 0x008fe2000f8ec03f */
[----:B------:R-:W-:Y:S02]  /*19c0*/  CS2R R166, SRZ ;  /* 0x0000000000a67805 */ /* 0x000fe4000001ff00 */
[----:B------:R-:W-:Y:S01]  /*19d0*/  CS2R R168, SRZ ;  /* 0x0000000000a87805 */ /* 0x000fe2000001ff00 */
[----:B------:R-:W-:Y:S01]  /*19e0*/  STL [R1+0x98], RZ ;  /* 0x000098ff01007387 */ /* 0x000fe20000100800 */
[----:B------:R-:W-:Y:S02]  /*19f0*/  CS2R R170, SRZ ;  /* 0x0000000000aa7805 */ /* 0x000fe4000001ff00 */
[----:B------:R-:W-:-:S02]  /*1a00*/  CS2R R172, SRZ ;  /* 0x0000000000ac7805 */ /* 0x000fc4000001ff00 */
[----:B------:R-:W-:Y:S02]  /*1a10*/  CS2R R174, SRZ ;  /* 0x0000000000ae7805 */ /* 0x000fe4000001ff00 */
[----:B-1----:R-:W-:Y:S01]  /*1a20*/  LOP3.LUT R0, R0, 0x80, RZ, 0xc0, !PT ;  /* 0x0000008000007812 */ /* 0x002fe200078ec0ff */
[----:B------:R-:W-:Y:S01]  /*1a30*/  STL [R1+0x94], RZ ;  /* 0x000094ff01007387 */ /* 0x000fe20000100800 */
[----:B----4-:R-:W-:Y:S02]  /*1a40*/  ISETP.GE.AND P0, PT, R3, 0x1, PT ;  /* 0x000000010300780c */ /* 0x010fe40003f06270 */
[----:B------:R-:W-:Y:S02]  /*1a50*/  CS2R R176, SRZ ;  /* 0x0000000000b07805 */ /* 0x000fe4000001ff00 */
[----:B------:R-:W-:Y:S01]  /*1a60*/  SHF.R.U32.HI R0, RZ, 0x7, R0 ;  /* 0x00000007ff007819 */ /* 0x000fe20000011600 */
        /* <DEDUP_REMOVED lines=8> */
[----:B------:R-:W1:Y:S01]  /*1af0*/  SHFL.IDX PT, R0, R0, RZ, 0x1f ;  /* 0x00001fff00007589 */ /* 0x000e6200000e0000 */
[----:B------:R-:W-:-:S02]  /*1b00*/  CS2R R190, SRZ ;  /* 0x0000000000be7805 */ /* 0x000fc4000001ff00 */
[----:B------:R-:W-:Y:S02]  /*1b10*/  CS2R R192, SRZ ;  /* 0x0000000000c07805 */ /* 0x000fe4000001ff00 */
[----:B------:R-:W-:Y:S01]  /*1b20*/  CS2R R194, SRZ ;  /* 0x0000000000c27805 */ /* 0x000fe2000001ff00 */
[----:B------:R2:W-:Y:S01]  /*1b30*/  STL [R1+0x88], RZ ;  /* 0x000088ff01007387 */ /* 0x0005e20000100800 */
[----:B------:R-:W-:Y:S02]  /*1b40*/  CS2R R196, SRZ ;  /* 0x0000000000c47805 */ /* 0x000fe4000001ff00 */
[----:B------:R-:W-:Y:S02]  /*1b50*/  CS2R R198, SRZ ;  /* 0x0000000000c67805 */ /* 0x000fe4000001ff00 */
[----:B------:R-:W-:Y:S01]  /*1b60*/  CS2R R200, SRZ ;  /* 0x0000000000c87805 */ /* 0x000fe2000001ff00 */
[----:B------:R2:W-:Y:S01]  /*1b70*/  STL [R1+0x84], RZ ;  /* 0x000084ff01007387 */ /* 0x0005e20000100800 */
        /* <DEDUP_REMOVED lines=16> */
[----:B-1----:R-:W-:-:S02]  /*1c80*/  R2UR UR6, R0 ;  /* 0x00000000000672ca */ /* 0x002fc400000e0000 */
[----:B------:R-:W-:Y:S02]  /*1c90*/  CS2R R226, SRZ ;  /* 0x0000000000e27805 */ /* 0x000fe4000001ff00 */
[----:B------:R-:W-:Y:S01]  /*1ca0*/  MOV R0, UR36 ;  /* 0x0000002400007c02 */ /* 0x000fe20008000f00 */
        /* <DEDUP_REMOVED lines=9> */
[----:B------:R-:W-:Y:S01]  /*1d40*/  CS2R R100, SRZ ;  /* 0x0000000000647805 */ /* 0x000fe2000001ff00 */
[----:B------:R-:W-:Y:S01]  /*1d50*/  ULEA.HI UR7, UR6, UR6, URZ, 0x1 ;  /* 0x0000000606077291 */ /* 0x000fe2000f8f083f */
[----:B------:R-:W-:Y:S01]  /*1d60*/  CS2R R102, SRZ ;  /* 0x0000000000667805 */ /* 0x000fe2000001ff00 */
[----:B------:R2:W-:Y:S01]  /*1d70*/  STL [R1+0x64], RZ ;  /* 0x000064ff01007387 */ /* 0x0005e20000100800 */
[----:B------:R-:W-:Y:S01]  /*1d80*/  CS2R R104, SRZ ;  /* 0x0000000000687805 */ /* 0x000fe2000001ff00 */
[----:B------:R-:W-:Y:S01]  /*1d90*/  ULOP3.LUT UR7, UR7, 0xffffe, URZ, 0xc0, !UPT ;  /* 0x000ffffe07077892 */ /* 0x000fe2000f8ec03f */
[----:B------:R-:W-:Y:S01]  /*1da0*/  CS2R R106, SRZ ;  /* 0x00000000006a7805 */ /* 0x000fe2000001ff00 */
[----:B------:R2:W-:Y:S01]  /*1db0*/  STL [R1+0x60], RZ ;  /* 0x000060ff01007387 */ /* 0x0005e20000100800 */
[----:B------:R-:W-:Y:S01]  /*1dc0*/  CS2R R108, SRZ ;  /* 0x00000000006c7805 */ /* 0x000fe2000001ff00 */
[----:B------:R-:W-:Y:S01]  /*1dd0*/  UIADD3 UR7, UR6, -UR7, URZ ;  /* 0x8000000706077290 */ /* 0x000fe2000fffe03f */
[----:B------:R-:W-:Y:S01]  /*1de0*/  CS2R R110, SRZ ;  /* 0x00000000006e7805 */ /* 0x000fe2000001ff00 */
[----:B------:R2:W-:Y:S01]  /*1df0*/  STL [R1+0x5c], RZ ;  /* 0x00005cff01007387 */ /* 0x0005e20000100800 */
[----:B------:R-:W-:Y:S01]  /*1e00*/  CS2R R112, SRZ ;  /* 0x0000000000707805 */ /* 0x000fe2000001ff00 */
[----:B------:R-:W-:Y:S01]  /*1e10*/  ULEA UR7, UR7, UR51, 0xc ;  /* 0x0000003307077291 */ /* 0x000fe2000f8e603f */
[----:B------:R-:W-:Y:S01]  /*1e20*/  CS2R R114, SRZ ;  /* 0x0000000000727805 */ /* 0x000fe2000001ff00 */
[----:B------:R2:W-:Y:S01]  /*1e30*/  STL [R1+0x58], RZ ;  /* 0x000058ff01007387 */ /* 0x0005e20000100800 */
[----:B------:R-:W-:Y:S01]  /*1e40*/  CS2R R116, SRZ ;  /* 0x0000000000747805 */ /* 0x000fe2000001ff00 */
[----:B------:R-:W-:Y:S01]  /*1e50*/  UIADD3 UR7, UR7, 0x6200, URZ ;  /* 0x0000620007077890 */ /* 0x000fe2000fffe03f */
[----:B------:R-:W-:Y:S01]  /*1e60*/  CS2R R118, SRZ ;  /* 0x0000000000767805 */ /* 0x000fe2000001ff00 */
[----:B------:R2:W-:Y:S01]  /*1e70*/  STL [R1+0x54], RZ ;  /* 0x000054ff01007387 */ /* 0x0005e20000100800 */
[----:B------:R-:W-:Y:S01]  /*1e80*/  CS2R R120, SRZ ;  /* 0x0000000000787805 */ /* 0x000fe2000001ff00 */
[----:B------:R-:W-:Y:S01]  /*1e90*/  USHF.R.U32.HI UR7, URZ, 0x4, UR7 ;  /* 0x000000043f077899 */ /* 0x000fe20008011607 */
[----:B------:R-:W-:Y:S01]  /*1ea0*/  CS2R R122, SRZ ;  /* 0x00000000007a7805 */ /* 0x000fe2000001ff00 */
[----:B------:R2:W-:Y:S01]  /*1eb0*/  STL [R1+0x50], RZ ;  /* 0x000050ff01007387 */ /* 0x0005e20000100800 */
[----:B------:R-:W-:Y:S01]  /*1ec0*/  CS2R R124, SRZ ;  /* 0x00000000007c7805 */ /* 0x000fe2000001ff00 */
[----:B------:R-:W-:Y:S01]  /*1ed0*/  ULOP3.LUT UR9, UR7, 0x3fff, URZ, 0xc0, !UPT ;  /* 0x00003fff07097892 */ /* 0x000fe2000f8ec03f */
        /* <DEDUP_REMOVED lines=59> */
[----:B------:R-:W-:Y:S01]  /*2290*/  CS2R R86, SRZ ;  /* 0x0000000000567805 */ /* 0x000fe2000001ff00 */
[----:B------:R2:W-:Y:S04]  /*22a0*/  STL [R1+0x10], RZ ;  /* 0x000010ff01007387 */ /* 0x0005e80000100800 */
[----:B------:R2:W-:Y:S04]  /*22b0*/  STL [R1+0xc], RZ ;  /* 0x00000cff01007387 */ /* 0x0005e80000100800 */
[----:B------:R2:W-:Y:S04]  /*22c0*/  STL [R1+0x8], RZ ;  /* 0x000008ff01007387 */ /* 0x0005e80000100800 */
[----:B------:R2:W-:Y:S04]  /*22d0*/  STL [R1+0x4], RZ ;  /* 0x000004ff01007387 */ /* 0x0005e80000100800 */
[----:B------:R2:W-:Y:S01]  /*22e0*/  STL [R1], RZ ;  /* 0x000000ff01007387 */ /* 0x0005e20000100800 */
[----:B------:R-:W-:Y:S05]  /*22f0*/  @!P0 BRA `(.L_x_20) ;  /* 0x0000001000f88947 */ /* 0x000fea0003800000 */
[----:B------:R-:W-:-:S06]  /*2300*/  UISETP.NE.AND UP0, UPT, UR49, 0x3, UPT ;  /* 0x000000033100788c */ /* 0x000fcc000bf05270 */
[----:B------:R-:W-:-:S13]  /*2310*/  PLOP3.LUT P1, PT, PT, PT, UP0, 0x80, 0x0 ;  /* 0x000000000000781c */ /* 0x000fda0003f2f008 */
[----:B------:R-:W-:Y:S05]  /*2320*/  @!P1 BRA `(.L_x_21) ;  /* 0x0000000000049947 */ /* 0x000fea0003800000 */
[----:B------:R-:W-:Y:S01]  /*2330*/  BPT.TRAP 0x1 ;  /* 0x000000040000795c */ /* 0x000fe20000300000 */
.L_x_21:
[----:B------:R-:W-:Y:S01]  /*2340*/  ULEA UR4, UR48, UR51, 0x3 ;  /* 0x0000003330047291 */ /* 0x000fe2000f8e183f */
[----:B------:R-:W-:-:S05]  /*2350*/  IMAD.U32 R0, RZ, RZ, UR36 ;  /* 0x00000024ff007e24 */ /* 0x000fca000f8e00ff */
[----:B------:R-:W-:-:S04]  /*2360*/  SHF.L.U32 R0, R0, 0x1f, RZ ;  /* 0x0000001f00007819 */ /* 0x000fc800000006ff */
[----:B------:R1:W3:Y:S01]  /*2370*/  SYNCS.PHASECHK.TRANS64.TRYWAIT P0, [UR4], R0 ;  /* 0x00000000ff0075a7 */ /* 0x0002e20008000144 */
[----:B------:R-:W-:Y:S05]  /*2380*/  @!P1 BRA `(.L_x_22) ;  /* 0x0000000000049947 */ /* 0x000fea0003800000 */
[----:B------:R-:W-:Y:S01]  /*2390*/  BPT.TRAP 0x1 ;  /* 0x000000040000795c */ /* 0x000fe20000300000 */
.L_x_22:
[----:B---3--:R-:W-:Y:S05]  /*23a0*/  @P0 BRA `(.L_x_23) ;  /* 0x0000000000080947 */ /* 0x008fea0003800000 */
[----:B------:R-:W3:Y:S02]  /*23b0*/  SYNCS.PHASECHK.TRANS64.TRYWAIT P0, [UR4], R0 ;  /* 0x00000000ff0075a7 */ /* 0x000ee40008000144 */
[----:B---3--:R-:W-:Y:S05]  /*23c0*/  @!P0 BRA `(.L_x_24) ;  /* 0x000000c400e88947 */ /* 0x008fea0003800000 */
.L_x_23:
[----:B------:R-:W-:Y:S01]  /*23d0*/  UIADD3 UR4, UR51, 0x26200, URZ ;  /* 0x0002620033047890 */ /* 0x000fe2000fffe03f */
[----:B------:R-:W-:Y:S01]  /*23e0*/  WARPGROUP.ARRIVE ;  /* 0x00000000000079c5 */ /* 0x000fe20000000000 */
[----:B------:R-:W-:Y:S01]  /*23f0*/  ULOP3.LUT UR10, UR9, 0x10000, URZ, 0xfc, !UPT ;  /* 0x00010000090a7892 */ /* 0x000fe2000f8efc3f */
[----:B------:R4:W-:Y:S01]  /*2400*/  STL [R1+0xb0], RZ ;  /* 0x0000b0ff01007387 */ /* 0x0009e20000100800 */
[----:B------:R-:W-:Y:S01]  /*2410*/  USHF.R.U32.HI UR4, URZ, 0x4, UR4 ;  /* 0x000000043f047899 */ /* 0x000fe20008011604 */
[----:B------:R-:W-:Y:S01]  /*2420*/  CS2R R228, SRZ ;  /* 0x0000000000e47805 */ /* 0x000fe2000001ff00 */
[----:B------:R-:W-:Y:S01]  /*2430*/  ULEA UR10, UR48, UR10, 0xa ;  /* 0x0000000a300a7291 */ /* 0x000fe2000f8e503f */
[----:B------:R4:W-:Y:S01]  /*2440*/  STL [R1+0xac], RZ ;  /* 0x0000acff01007387 */ /* 0x0009e20000100800 */
[----:B------:R-:W-:Y:S01]  /*2450*/  ULOP3.LUT UR4, UR4, 0x3fff, URZ, 0xc0, !UPT ;  /* 0x00003fff04047892 */ /* 0x000fe2000f8ec03f */
[----:B------:R-:W-:Y:S01]  /*2460*/  MOV R17, RZ ;  /* 0x000000ff00117202 */ /* 0x000fe20000000f00 */
[----:B------:R-:W-:Y:S01]  /*2470*/  UMOV UR5, 0x80000020 ;  /* 0x8000002000057882 */ /* 0x000fe20000000000 */
[----:B------:R-:W-:Y:S01]  /*2480*/  UMOV UR7, 0x80000020 ;  /* 0x8000002000077882 */ /* 0x000fe20000000000 */
[----:B------:R-:W-:Y:S01]  /*2490*/  ULOP3.LUT UR4, UR4, 0x10000, URZ, 0xfc, !UPT ;  /* 0x0001000004047892 */ /* 0x000fe2000f8efc3f */
[----:B------:R4:W-:Y:S01]  /*24a0*/  STL [R1+0xa8], RZ ;  /* 0x0000a8ff01007387 */ /* 0x0009e20000100800 */
[----:B------:R-:W-:Y:S01]  /*24b0*/  UMOV UR8, 0x2 ;  /* 0x0000000200087882 */ /* 0x000fe20000000000 */
[----:B------:R-:W-:Y:S01]  /*24c0*/  CS2R R18, SRZ ;  /* 0x0000000000127805 */ /* 0x000fe2000001ff00 */
[----:B------:R-:W-:Y:S01]  /*24d0*/  ULEA UR11, UR48, UR4, 0x9 ;  /* 0x00000004300b7291 */ /* 0x000fe2000f8e483f */
[----:B------:R4:W-:Y:S01]  /*24e0*/  STL [R1+0xa4], RZ ;  /* 0x0000a4ff01007387 */ /* 0x0009e20000100800 */
[----:B------:R-:W-:Y:S01]  /*24f0*/  CS2R R22, SRZ ;  /* 0x0000000000167805 */ /* 0x000fe2000001ff00 */
[----:B------:R-:W-:Y:S01]  /*2500*/  UMOV UR4, UR10 ;  /* 0x0000000a00047c82 */ /* 0x000fe20008000000 */
[----:B------:R-:W-:Y:S01]  /*2510*/  CS2R R152, SRZ ;  /* 0x0000000000987805 */ /* 0x000fe2000001ff00 */
[----:B------:R4:W-:Y:S01]  /*2520*/  STL [R1+0xa0], RZ ;  /* 0x0000a0ff01007387 */ /* 0x0009e20000100800 */
[----:B------:R-:W-:Y:S01]  /*2530*/  CS2R R154, SRZ ;  /* 0x00000000009a7805 */ /* 0x000fe2000001ff00 */
[----:B------:R-:W-:Y:S01]  /*2540*/  UMOV UR6, UR11 ;  /* 0x0000000b00067c82 */ /* 0x000fe20008000000 */
[----:B------:R-:W-:Y:S01]  /*2550*/  CS2R R156, SRZ ;  /* 0x00000000009c7805 */ /* 0x000fe2000001ff00 */
[----:B------:R-:W-:Y:S01]  /*2560*/  QGMMA.64x128x32.F32.E4M3.E4M3 R88, gdesc[UR4], RZ, !UPT, gsb0 ;  /* 0x01e00000045879f3 */ /* 0x000fe2000c0008ff */
[----:B------:R-:W-:Y:S01]  /*2570*/  UIADD3 UR4, UR10, 0x200, URZ ;  /* 0x000002000a047890 */ /* 0x000fe2000fffe03f */
[----:B------:R4:W-:Y:S01]  /*2580*/  STL [R1+0x9c], RZ ;  /* 0x00009cff01007387 */ /* 0x0009e20000100800 */
[----:B------:R-:W-:Y:S01]  /*2590*/  UMOV UR5, 0x80000020 ;  /* 0x8000002000057882 */ /* 0x000fe20000000000 */
[----:B------:R-:W-:-:S02]  /*25a0*/  CS2R R158, SRZ ;  /* 0x00000000009e7805 */ /* 0x000fc4000001ff00 */
[----:B------:R-:W-:Y:S01]  /*25b0*/  CS2R R160, SRZ ;  /* 0x0000000000a07805 */ /* 0x000fe2000001ff00 */
[----:B------:R4:W-:Y:S01]  /*25c0*/  STL [R1+0x98], RZ ;  /* 0x000098ff01007387 */ /* 0x0009e20000100800 */
[----:B------:R-:W-:Y:S02]  /*25d0*/  CS2R R162, SRZ ;  /* 0x0000000000a27805 */ /* 0x000fe4000001ff00 */
[----:B------:R-:W-:Y:S02]  /*25e0*/  CS2R R164, SRZ ;  /* 0x0000000000a47805 */ /* 0x000fe4000001ff00 */
[----:B------:R-:W-:Y:S01]  /*25f0*/  CS2R R166, SRZ ;  /* 0x0000000000a67805 */ /* 0x000fe2000001ff00 */
[----:B------:R4:W-:Y:S01]  /*2600*/  STL [R1+0x94], RZ ;  /* 0x000094ff01007387 */ /* 0x0009e20000100800 */
[----:B------:R-:W-:Y:S02]  /*2610*/  CS2R R168, SRZ ;  /* 0x0000000000a87805 */ /* 0x000fe4000001ff00 */
        /* <DEDUP_REMOVED lines=38> */
[----:B------:R4:W-:Y:S04]  /*2880*/  STL [R1+0x6c], RZ ;  /* 0x00006cff01007387 */ /* 0x0009e80000100800 */
        /* <DEDUP_REMOVED lines=19> */
[----:B------:R4:W-:Y:S01]  /*29c0*/  STL [R1+0x1c], RZ ;  /* 0x00001cff01007387 */ /* 0x0009e20000100800 */
[----:B------:R-:W-:-:S02]  /*29d0*/  WARPGROUP.DEPBAR.LE gsb0, 0x0 ;  /* 0x00008000000079c5 */ /* 0x000fc40000010000 */
[----:B------:R-:W-:Y:S01]  /*29e0*/  WARPGROUP.ARRIVE ;  /* 0x00000000000079c5 */ /* 0x000fe20000000000 */
[----:B------:R4:W-:Y:S04]  /*29f0*/  STL [R1+0x18], RZ ;  /* 0x000018ff01007387 */ /* 0x0009e80000100800 */
[----:B------:R4:W-:Y:S01]  /*2a00*/  STL [R1+0x14], RZ ;  /* 0x000014ff01007387 */ /* 0x0009e20000100800 */
[----:B------:R-:W-:Y:S01]  /*2a10*/  QGMMA.64x128x32.F32.E4M3.E4M3 R24, gdesc[UR4], RZ, !UPT, gsb0 ;  /* 0x01e00000041879f3 */ /* 0x000fe2000c0008ff */
[----:B------:R-:W-:Y:S02]  /*2a20*/  UIADD3 UR4, UR10, 0x2, URZ ;  /* 0x000000020a047890 */ /* 0x000fe4000fffe03f */
[----:B------:R-:W-:Y:S01]  /*2a30*/  UIADD3 UR6, UR11, 0x2, URZ ;  /* 0x000000020b067890 */ /* 0x000fe2000fffe03f */
[----:B------:R4:W-:Y:S01]  /*2a40*/  STL [R1+0x10], RZ ;  /* 0x000010ff01007387 */ /* 0x0009e20000100800 */
[----:B------:R-:W-:Y:S01]  /*2a50*/  UMOV UR5, 0x80000020 ;  /* 0x8000002000057882 */ /* 0x000fe20000000000 */
[----:B------:R-:W-:-:S02]  /*2a60*/  UMOV UR7, 0x80000020 ;  /* 0x8000002000077882 */ /* 0x000fc40000000000 */
[----:B------:R4:W-:Y:S04]  /*2a70*/  STL [R1+0xc], RZ ;  /* 0x00000cff01007387 */ /* 0x0009e80000100800 */
[----:B------:R4:W-:Y:S04]  /*2a80*/  STL [R1+0x8], RZ ;  /* 0x000008ff01007387 */ /* 0x0009e80000100800 */
[----:B------:R4:W-:Y:S04]  /*2a90*/  STL [R1+0x4], RZ ;  /* 0x000004ff01007387 */ /* 0x0009e80000100800 */
[----:B------:R4:W-:Y:S01]  /*2aa0*/  STL [R1], RZ ;  /* 0x000000ff01007387 */ /* 0x0009e20000100800 */
[----:B------:R-:W-:-:S02]  /*2ab0*/  WARPGROUP.DEPBAR.LE gsb0, 0x0 ;  /* 0x00008000000079c5 */ /* 0x000fc40000010000 */
[----:B------:R-:W-:-:S06]  /*2ac0*/  WARPGROUP.ARRIVE ;  /* 0x00000000000079c5 */ /* 0x000fcc0000000000 */
[----:B------:R-:W-:Y:S01]  /*2ad0*/  QGMMA.64x128x32.F32.E4M3.E4M3 R88, gdesc[UR4], R88, gsb0 ;  /* 0x01e00000045879f3 */ /* 0x000fe20008000858 */
[----:B------:R-:W-:Y:S01]  /*2ae0*/  UIADD3 UR4, UR10, 0x202, URZ ;  /* 0x000002020a047890 */ /* 0x000fe2000fffe03f */
[----:B------:R-:W-:Y:S01]  /*2af0*/  UMOV UR5, 0x80000020 ;  /* 0x8000002000057882 */ /* 0x000fe20000000000 */
[----:B------:R-:W-:Y:S02]  /*2b00*/  WARPGROUP.DEPBAR.LE gsb0, 0x0 ;  /* 0x00008000000079c5 */ /* 0x000fe40000010000 */
[----:B------:R-:W-:-:S07]  /*2b10*/  WARPGROUP.ARRIVE ;  /* 0x00000000000079c5 */ /* 0x000fce0000000000 */
[----:B------:R-:W-:Y:S01]  /*2b20*/  QGMMA.64x128x32.F32.E4M3.E4M3 R24, gdesc[UR4], R24, gsb0 ;  /* 0x01e00000041879f3 */ /* 0x000fe20008000818 */
[----:B------:R-:W-:Y:S02]  /*2b30*/  ULDC UR4, c[0x0][0x50c] ;  /* 0x0001430000047ab9 */ /* 0x000fe40000000800 */
[----:B------:R-:W-:-:S04]  /*2b40*/  UISETP.NE.AND UP0, UPT, UR4, 0x2, UPT ;  /* 0x000000020400788c */ /* 0x000fc8000bf05270 */
[----:B------:R-:W-:-:S06]  /*2b50*/  USEL UR4, URZ, 0x1, UP0 ;  /* 0x000000013f047887 */ /* 0x000fcc0008000000 */
[----:B------:R-:W-:Y:S01]  /*2b60*/  ISETP.NE.AND P0, PT, RZ, UR4, PT ;  /* 0x00000004ff007c0c */ /* 0x000fe2000bf05270 */
[----:B------:R-:W-:-:S12]  /*2b70*/  WARPGROUP.DEPBAR.LE gsb0, 0x0 ;  /* 0x00008000000079c5 */ /* 0x000fd80000010000 */
[----:B----4-:R-:W-:Y:S05]  /*2b80*/  @!P0 BRA `(.L_x_25) ;  /* 0x0000000800b88947 */ /* 0x010fea0003800000 */
[----:B------:R-:W-:Y:S01]  /*2b90*/  FADD R5, RZ, R43 ;  /* 0x0000002bff057221 */ /* 0x000fe20000000000 */
[----:B-1-3--:R-:W-:-:S01]  /*2ba0*/  FADD R0, RZ, R44 ;  /* 0x0000002cff007221 */ /* 0x00afc20000000000 */
[----:B------:R-:W-:Y:S01]  /*2bb0*/  FADD R3, RZ, R45 ;  /* 0x0000002dff037221 */ /* 0x000fe20000000000 */
[----:B------:R-:W-:-:S01]  /*2bc0*/  FADD R227, RZ, R88 ;  /* 0x00000058ffe37221 */ /* 0x000fc20000000000 */
[----:B------:R-:W-:Y:S01]  /*2bd0*/  FADD R226, RZ, R89 ;  /* 0x00000059ffe27221 */ /* 0x000fe20000000000 */
[----:B------:R1:W-:Y:S01]  /*2be0*/  STL [R1], R5 ;  /* 0x0000000501007387 */ /* 0x0003e20000100800 */
[----:B------:R-:W-:-:S01]  /*2bf0*/  FADD R225, RZ, R90 ;  /* 0x0000005affe17221 */ /* 0x000fc20000000000 */
[----:B------:R-:W-:Y:S01]  /*2c00*/  FADD R224, RZ, R91 ;  /* 0x0000005bffe07221 */ /* 0x000fe20000000000 */
[----:B------:R-:W-:-:S01]  /*2c10*/  FADD R223, RZ, R92 ;  /* 0x0000005cffdf7221 */ /* 0x000fc20000000000 */
[----:B------:R3:W-:Y:S01]  /*2c20*/  STL [R1+0x4], R0 ;  /* 0x0000040001007387 */ /* 0x0007e20000100800 */
[----:B------:R-:W-:-:S01]  /*2c30*/  FADD R222, RZ, R93 ;  /* 0x0000005dffde7221 */ /* 0x000fc20000000000 */
[----:B------:R-:W-:Y:S01]  /*2c40*/  FADD R221, RZ, R94 ;  /* 0x0000005effdd7221 */ /* 0x000fe20000000000 */
[----:B------:R-:W-:-:S01]  /*2c50*/  FADD R220, RZ, R95 ;  /* 0x0000005fffdc7221 */ /* 0x000fc20000000000 */
[----:B------:R4:W-:Y:S01]  /*2c60*/  STL [R1+0x8], R3 ;  /* 0x0000080301007387 */ /* 0x0009e20000100800 */
[----:B------:R-:W-:-:S01]  /*2c70*/  FADD R219, RZ, R96 ;  /* 0x00000060ffdb7221 */ /* 0x000fc20000000000 */
[----:B-1----:R-:W-:Y:S01]  /*2c80*/  FADD R5, RZ, R46 ;  /* 0x0000002eff057221 */ /* 0x002fe20000000000 */
[----:B------:R-:W-:-:S01]  /*2c90*/  FADD R218, RZ, R97 ;  /* 0x00000061ffda7221 */ /* 0x000fc20000000000 */
[----:B------:R-:W-:Y:S01]  /*2ca0*/  FADD R217, RZ, R98 ;  /* 0x00000062ffd97221 */ /* 0x000fe20000000000 */
[----:B------:R-:W-:-:S01]  /*2cb0*/  FADD R216, RZ, R99 ;  /* 0x00000063ffd87221 */ /* 0x000fc20000000000 */
[----:B---3--:R-:W-:Y:S01]  /*2cc0*/  FADD R0, RZ, R47 ;  /* 0x0000002fff007221 */ /* 0x008fe20000000000 */
[----:B------:R1:W-:Y:S01]  /*2cd0*/  STL [R1+0xc], R5 ;  /* 0x00000c0501007387 */ /* 0x0003e20000100800 */
[----:B------:R-:W-:-:S01]  /*2ce0*/  FADD R215, RZ, R100 ;  /* 0x00000064ffd77221 */ /* 0x000fc20000000000 */
[----:B------:R-:W-:Y:S01]  /*2cf0*/  FADD R214, RZ, R101 ;  /* 0x00000065ffd67221 */ /* 0x000fe20000000000 */
[----:B----4-:R-:W-:-:S01]  /*2d00*/  FADD R3, RZ, R48 ;  /* 0x00000030ff037221 */ /* 0x010fc20000000000 */
        /* <DEDUP_REMOVED lines=90> */
[----:B------:R-:W-:Y:S01]  /*32b0*/  FADD R159, RZ, R28 ;  /* 0x0000001cff9f7221 */ /* 0x000fe20000000000 */
[----:B------:R-:W-:-:S01]  /*32c0*/  FADD R158, RZ, R29 ;  /* 0x0000001dff9e7221 */ /* 0x000fc20000000000 */
[----:B------:R-:W-:Y:S01]  /*32d0*/  FADD R157, RZ, R30 ;  /* 0x0000001eff9d7221 */ /* 0x000fe20000000000 */
[----:B------:R-:W-:-:S01]  /*32e0*/  FADD R156, RZ, R31 ;  /* 0x0000001fff9c7221 */ /* 0x000fc20000000000 */
[----:B------:R3:W-:Y:S01]  /*32f0*/  STL [R1+0x5c], R3 ;  /* 0x00005c0301007387 */ /* 0x0007e20000100800 */
[----:B------:R-:W-:-:S01]  /*3300*/  FADD R155, RZ, R32 ;  /* 0x00000020ff9b7221 */ /* 0x000fc20000000000 */
[----:B-1----:R-:W-:Y:S01]  /*3310*/  FADD R5, RZ, R70 ;  /* 0x00000046ff057221 */ /* 0x002fe20000000000 */
[----:B------:R-:W-:-:S01]  /*3320*/  FADD R154, RZ, R33 ;  /* 0x00000021ff9a7221 */ /* 0x000fc20000000000 */
[----:B------:R1:W-:Y:S01]  /*3330*/  STL [R1+0x58], R0 ;  /* 0x0000580001007387 */ /* 0x0003e20000100800 */
[----:B------:R-:W-:-:S01]  /*3340*/  FADD R153, RZ, R34 ;  /* 0x00000022ff997221 */ /* 0x000fc20000000000 */
[----:B------:R-:W-:Y:S01]  /*3350*/  FADD R152, RZ, R35 ;  /* 0x00000023ff987221 */ /* 0x000fe20000000000 */
[----:B------:R-:W-:-:S01]  /*3360*/  FADD R23, RZ, R36 ;  /* 0x00000024ff177221 */ /* 0x000fc20000000000 */
[----:B------:R-:W-:Y:S01]  /*3370*/  FADD R22, RZ, R37 ;  /* 0x00000025ff167221 */ /* 0x000fe20000000000 */
[----:B------:R-:W-:-:S01]  /*3380*/  FADD R19, RZ, R38 ;  /* 0x00000026ff137221 */ /* 0x000fc20000000000 */
[----:B---3--:R-:W-:Y:S01]  /*3390*/  FADD R3, RZ, R68 ;  /* 0x00000044ff037221 */ /* 0x008fe20000000000 */
[----:B------:R-:W-:-:S01]  /*33a0*/  FADD R18, RZ, R39 ;  /* 0x00000027ff127221 */ /* 0x000fc20000000000 */
[----:B------:R-:W-:Y:S01]  /*33b0*/  FADD R17, RZ, R40 ;  /* 0x00000028ff117221 */ /* 0x000fe20000000000 */
[----:B------:R-:W-:-:S01]  /*33c0*/  FADD R228, RZ, R41 ;  /* 0x00000029ffe47221 */ /* 0x000fc20000000000 */
[----:B-1----:R-:W-:Y:S01]  /*33d0*/  FADD R0, RZ, R67 ;  /* 0x00000043ff007221 */ /* 0x002fe20000000000 */
[----:B------:R-:W-:-:S01]  /*33e0*/  FADD R229, RZ, R42 ;  /* 0x0000002affe57221 */ /* 0x000fc20000000000 */
[----:B------:R-:W-:-:S03]  /*33f0*/  UMOV UR8, URZ ;  /* 0x0000003f00087c82 */ /* 0x000fc60008000000 */
[----:B------:R1:W-:Y:S04]  /*3400*/  STL [R1+0x60], R0 ;  /* 0x0000600001007387 */ /* 0x0003e80000100800 */
[----:B------:R3:W-:Y:S01]  /*3410*/  STL [R1+0x64], R3 ;  /* 0x0000640301007387 */ /* 0x0007e20000100800 */
[----:B-1----:R-:W-:-:S01]  /*3420*/  FADD R0, RZ, R69 ;  /* 0x00000045ff007221 */ /* 0x002fc20000000000 */
[----:B---3--:R-:W-:-:S04]  /*3430*/  FADD R3, RZ, R71 ;  /* 0x00000047ff037221 */ /* 0x008fc80000000000 */
[----:B------:R1:W-:Y:S04]  /*3440*/  STL [R1+0x68], R0 ;  /* 0x0000680001007387 */ /* 0x0003e80000100800 */
[----:B------:R3:W-:Y:S04]  /*3450*/  STL [R1+0x6c], R5 ;  /* 0x00006c0501007387 */ /* 0x0007e80000100800 */
[----:B------:R4:W-:Y:S01]  /*3460*/  STL [R1+0x70], R3 ;  /* 0x0000700301007387 */ /* 0x0009e20000100800 */
[----:B-1----:R-:W-:-:S01]  /*3470*/  FADD R0, RZ, R72 ;  /* 0x00000048ff007221 */ /* 0x002fc20000000000 */
[----:B---3--:R-:W-:-:S04]  /*3480*/  FADD R5, RZ, R73 ;  /* 0x00000049ff057221 */ /* 0x008fc80000000000 */
[----:B------:R1:W-:Y:S01]  /*3490*/  STL [R1+0x74], R0 ;  /* 0x0000740001007387 */ /* 0x0003e20000100800 */
[----:B----4-:R-:W-:-:S03]  /*34a0*/  FADD R3, RZ, R74 ;  /* 0x0000004aff037221 */ /* 0x010fc60000000000 */
        /* <DEDUP_REMOVED lines=26> */
[----:B-1----:R-:W-:-:S05]  /*3650*/  FADD R0, RZ, R87 ;  /* 0x00000057ff007221 */ /* 0x002fca0000000000 */
[----:B------:R4:W-:Y:S02]  /*3660*/  STL [R1+0xb0], R0 ;  /* 0x0000b00001007387 */ /* 0x0009e40000100800 */
.L_x_25:
[----:B------:R-:W-:-:S04]  /*3670*/  UIADD3 UR10, UR48, 0x1, URZ ;  /* 0x00000001300a7890 */ /* 0x000fc8000fffe03f */
[----:B------:R-:W-:-:S04]  /*3680*/  UISETP.NE.AND UP0, UPT, UR10, 0x8, UPT ;  /* 0x000000080a00788c */ /* 0x000fc8000bf05270 */
[----:B------:R-:W-:Y:S02]  /*3690*/  USEL UR5, URZ, 0x1, UP0 ;  /* 0x000000013f057887 */ /* 0x000fe40008000000 */
[----:B------:R-:W-:Y:S02]  /*36a0*/  USEL UR10, UR10, URZ, UP0 ;  /* 0x0000003f0a0a7287 */ /* 0x000fe40008000000 */
[----:B------:R-:W-:-:S06]  /*36b0*/  ULOP3.LUT UR5, UR36, UR5, URZ, 0x3c, !UPT ;  /* 0x0000000524057292 */ /* 0x000fcc000f8e3c3f */
[----:B-1-34-:R-:W-:Y:S01]  /*36c0*/  IMAD.U32 R0, RZ, RZ, UR5 ;  /* 0x00000005ff007e24 */ /* 0x01afe2000f8e00ff */
[----:B------:R-:W-:-:S06]  /*36d0*/  UMOV UR5, 0x1 ;  /* 0x0000000100057882 */ /* 0x000fcc0000000000 */
.L_x_20:
[----:B------:R-:W-:-:S04]  /*36e0*/  UISETP.LT.AND UP0, UPT, UR52, 0x1, UPT ;  /* 0x000000013400788c */ /* 0x000fc8000bf01270 */
[----:B------:R-:W-:-:S04]  /*36f0*/  USEL UR6, UR52, 0x1, UP0 ;  /* 0x0000000134067887 */ /* 0x000fc80008000000 */
[----:B------:R-:W-:-:S04]  /*3700*/  UIADD3 UR11, UR52, -UR6, URZ ;  /* 0x80000006340b7290 */ /* 0x000fc8000fffe03f */
[----:B------:R-:W-:-:S06]  /*3710*/  UISETP.GE.AND UP0, UPT, UR11, 0x1, UPT ;  /* 0x000000010b00788c */ /* 0x000fcc000bf06270 */
[----:B------:R-:W-:-:S13]  /*3720*/  PLOP3.LUT P0, PT, PT, PT, UP0, 0x80, 0x0 ;  /* 0x000000000000781c */ /* 0x000fda0003f0f008 */
[----:B------:R-:W-:Y:S05]  /*3730*/  @!P0 BRA `(.L_x_26) ;  /* 0x0000001000c48947 */ /* 0x000fea0003800000 */
[----:B------:R-:W-:Y:S01]  /*3740*/  UMOV UR12, UR48 ;  /* 0x00000030000c7c82 */ /* 0x000fe20008000000 */
[----:B------:R-:W-:-:S05]  /*3750*/  ULDC UR15, c[0x0][0x50c] ;  /* 0x00014300000f7ab9 */ /* 0x000fca0000000800 */
.L_x_34:
[----:B------:R-:W-:-:S06]  /*3760*/  UISETP.NE.AND UP0, UPT, UR49, 0x3, UPT ;  /* 0x000000033100788c */ /* 0x000fcc000bf05270 */
[----:B------:R-:W-:-:S13]  /*3770*/  PLOP3.LUT P1, PT, PT, PT, UP0, 0x80, 0x0 ;  /* 0x000000000000781c */ /* 0x000fda0003f2f008 */
[----:B------:R-:W-:Y:S05]  /*3780*/  @!P1 BRA `(.L_x_27) ;  /* 0x0000000000049947 */ /* 0x000fea0003800000 */
[----:B------:R-:W-:Y:S01]  /*3790*/  BPT.TRAP 0x1 ;  /* 0x000000040000795c */ /* 0x000fe20000300000 */
.L_x_27:
[----:B------:R-:W-:Y:S01]  /*37a0*/  ULEA UR6, UR10, UR51, 0x3 ;  /* 0x000000330a067291 */ /* 0x000fe2000f8e183f */
[----:B------:R-:W-:-:S08]  /*37b0*/  SHF.L.U32 R3, R0, 0x1f, RZ ;  /* 0x0000001f00037819 */ /* 0x000fd000000006ff */
[----:B------:R1:W3:Y:S01]  /*37c0*/  SYNCS.PHASECHK.TRANS64.TRYWAIT P0, [UR6], R3 ;  /* 0x00000003ff0075a7 */ /* 0x0002e20008000146 */
[----:B------:R-:W-:Y:S05]  /*37d0*/  @!P1 BRA `(.L_x_28) ;  /* 0x0000000000049947 */ /* 0x000fea0003800000 */
[----:B------:R-:W-:Y:S01]  /*37e0*/  BPT.TRAP 0x1 ;  /* 0x000000040000795c */ /* 0x000fe20000300000 */
.L_x_28:
[----:B---3--:R-:W-:Y:S05]  /*37f0*/  @P0 BRA `(.L_x_29) ;  /* 0x0000000000080947 */ /* 0x008fea0003800000 */
[----:B------:R-:W3:Y:S02]  /*3800*/  SYNCS.PHASECHK.TRANS64.TRYWAIT P0, [UR6], R3 ;  /* 0x00000003ff0075a7 */ /* 0x000ee40008000146 */
[----:B---3--:R-:W-:Y:S05]  /*3810*/  @!P0 BRA `(.L_x_30) ;  /* 0x000000b000ec8947 */ /* 0x008fea0003800000 */
.L_x_29:
[----:B------:R-:W-:Y:S01]  /*3820*/  UIADD3 UR6, UR51, 0x26200, URZ ;  /* 0x0002620033067890 */ /* 0x000fe2000fffe03f */
[----:B------:R-:W-:Y:S01]  /*3830*/  WARPGROUP.ARRIVE ;  /* 0x00000000000079c5 */ /* 0x000fe20000000000 */
[----:B------:R-:W-:Y:S02]  /*3840*/  UISETP.NE.AND UP0, UPT, UR4, URZ, UPT ;  /* 0x0000003f0400728c */ /* 0x000fe4000bf05270 */
[----:B------:R-:W-:Y:S02]  /*3850*/  USHF.R.U32.HI UR6, URZ, 0x4, UR6 ;  /* 0x000000043f067899 */ /* 0x000fe40008011606 */
[----:B------:R-:W-:Y:S02]  /*3860*/  USEL UR5, UR5, URZ, !UP0 ;  /* 0x0000003f05057287 */ /* 0x000fe4000c000000 */
[----:B------:R-:W-:Y:S02]  /*3870*/  ULOP3.LUT UR6, UR6, 0x3fff, URZ, 0xc0, !UPT ;  /* 0x00003fff06067892 */ /* 0x000fe4000f8ec03f */
[----:B------:R-:W-:-:S02]  /*3880*/  ULOP3.LUT UR13, UR9, 0x10000, URZ, 0xfc, !UPT ;  /* 0x00010000090d7892 */ /* 0x000fc4000f8efc3f */
[----:B------:R-:W-:Y:S02]  /*3890*/  ULOP3.LUT UR6, UR6, 0x10000, URZ, 0xfc, !UPT ;  /* 0x0001000006067892 */ /* 0x000fe4000f8efc3f */
[----:B------:R-:W-:Y:S02]  /*38a0*/  UISETP.NE.U32.AND UP0, UPT, UR5, URZ, UPT ;  /* 0x0000003f0500728c */ /* 0x000fe4000bf05070 */
[----:B------:R-:W-:Y:S02]  /*38b0*/  ULEA UR13, UR10, UR13, 0xa ;  /* 0x0000000d0a0d7291 */ /* 0x000fe4000f8e503f */
[----:B------:R-:W-:Y:S01]  /*38c0*/  ULEA UR14, UR10, UR6, 0x9 ;  /* 0x000000060a0e7291 */ /* 0x000fe2000f8e483f */
[----:B------:R-:W-:Y:S01]  /*38d0*/  UMOV UR5, 0x80000020 ;  /* 0x8000002000057882 */ /* 0x000fe20000000000 */
[----:B------:R-:W-:Y:S01]  /*38e0*/  UMOV UR7, 0x80000020 ;  /* 0x8000002000077882 */ /* 0x000fe20000000000 */
[----:B------:R-:W-:Y:S02]  /*38f0*/  UIADD3 UR8, UR8, 0x2, URZ ;  /* 0x0000000208087890 */ /* 0x000fe4000fffe03f */
[----:B------:R-:W-:-:S02]  /*3900*/  UMOV UR4, UR13 ;  /* 0x0000000d00047c82 */ /* 0x000fc40008000000 */
[----:B------:R-:W-:Y:S02]  /*3910*/  UMOV UR6, UR14 ;  /* 0x0000000e00067c82 */ /* 0x000fe40008000000 */
[----:B------:R-:W-:Y:S01]  /*3920*/  QGMMA.64x128x32.F32.E4M3.E4M3 R88, gdesc[UR4], R88, UP0, gsb0 ;  /* 0x01e00000045879f3 */ /* 0x000fe2000b800858 */
[----:B------:R-:W-:Y:S01]  /*3930*/  UIADD3 UR4, UR13, 0x200, URZ ;  /* 0x000002000d047890 */ /* 0x000fe2000fffe03f */
[----:B------:R-:W-:Y:S01]  /*3940*/  UMOV UR5, 0x80000020 ;  /* 0x8000002000057882 */ /* 0x000fe20000000000 */
[----:B------:R-:W-:Y:S02]  /*3950*/  WARPGROUP.DEPBAR.LE gsb0, 0x0 ;  /* 0x00008000000079c5 */ /* 0x000fe40000010000 */
[----:B------:R-:W-:-:S07]  /*3960*/  WARPGROUP.ARRIVE ;  /* 0x00000000000079c5 */ /* 0x000fce0000000000 */
[----:B------:R-:W-:Y:S01]  /*3970*/  QGMMA.64x128x32.F32.E4M3.E4M3 R24, gdesc[UR4], R24, UP0, gsb0 ;  /* 0x01e00000041879f3 */ /* 0x000fe2000b800818 */
[----:B------:R-:W-:Y:S02]  /*3980*/  UIADD3 UR4, UR13, 0x2, URZ ;  /* 0x000000020d047890 */ /* 0x000fe4000fffe03f */
[----:B------:R-:W-:Y:S01]  /*3990*/  UIADD3 UR6, UR14, 0x2, URZ ;  /* 0x000000020e067890 */ /* 0x000fe2000fffe03f */
[----:B------:R-:W-:Y:S01]  /*39a0*/  UMOV UR5, 0x80000020 ;  /* 0x8000002000057882 */ /* 0x000fe20000000000 */
[----:B------:R-:W-:Y:S01]  /*39b0*/  UMOV UR7, 0x80000020 ;  /* 0x8000002000077882 */ /* 0x000fe20000000000 */
[----:B------:R-:W-:Y:S01]  /*39c0*/  UISETP.NE.AND UP0, UPT, UR8, UR15, UPT ;  /* 0x0000000f0800728c */ /* 0x000fe2000bf05270 */
[----:B------:R-:W-:Y:S02]  /*39d0*/  WARPGROUP.DEPBAR.LE gsb0, 0x0 ;  /* 0x00008000000079c5 */ /* 0x000fe40000010000 */
[----:B------:R-:W-:-:S06]  /*39e0*/  WARPGROUP.ARRIVE ;  /* 0x00000000000079c5 */ /* 0x000fcc0000000000 */
[----:B------:R-:W-:Y:S01]  /*39f0*/  QGMMA.64x128x32.F32.E4M3.E4M3 R88, gdesc[UR4], R88, gsb0 ;  /* 0x01e00000045879f3 */ /* 0x000fe20008000858 */
[----:B------:R-:W-:Y:S01]  /*3a00*/  UIADD3 UR4, UR13, 0x202, URZ ;  /* 0x000002020d047890 */ /* 0x000fe2000fffe03f */
[----:B------:R-:W-:Y:S01]  /*3a10*/  UMOV UR5, 0x80000020 ;  /* 0x8000002000057882 */ /* 0x000fe20000000000 */
[----:B------:R-:W-:Y:S02]  /*3a20*/  WARPGROUP.DEPBAR.LE gsb0, 0x0 ;  /* 0x00008000000079c5 */ /* 0x000fe40000010000 */
[----:B------:R-:W-:-:S07]  /*3a30*/  WARPGROUP.ARRIVE ;  /* 0x00000000000079c5 */ /* 0x000fce0000000000 */
[----:B------:R-:W-:Y:S01]  /*3a40*/  QGMMA.64x128x32.F32.E4M3.E4M3 R24, gdesc[UR4], R24, gsb0 ;  /* 0x01e00000041879f3 */ /* 0x000fe20008000818 */
[----:B------:R-:W-:-:S06]  /*3a50*/  USEL UR4, URZ, 0x1, UP0 ;  /* 0x000000013f047887 */ /* 0x000fcc0008000000 */
[----:B------:R-:W-:Y:S01]  /*3a60*/  ISETP.NE.AND P0, PT, RZ, UR4, PT ;  /* 0x00000004ff007c0c */ /* 0x000fe2000bf05270 */
[----:B------:R-:W-:-:S12]  /*3a70*/  WARPGROUP.DEPBAR.LE gsb0, 0x0 ;  /* 0x00008000000079c5 */ /* 0x000fd80000010000 */
[----:B------:R-:W-:Y:S05]  /*3a80*/  @!P0 BRA `(.L_x_31) ;  /* 0x0000000c00848947 */ /* 0x000fea0003800000 */
[----:B------:R-:W4:Y:S04]  /*3a90*/  LDL.LU R15, [R1] ;  /* 0x00000000010f7983 */ /* 0x000f280000300800 */
[----:B------:R-:W2:Y:S04]  /*3aa0*/  LDL.LU R14, [R1+0x4] ;  /* 0x00000400010e7983 */ /* 0x000ea80000300800 */
        /* <DEDUP_REMOVED lines=8> */
[----:B---3--:R-:W3:Y:S01]  /*3b30*/  LDL.LU R5, [R1+0x28] ;  /* 0x0000280001057983 */ /* 0x008ee20000300800 */
[----:B------:R-:W-:-:S01]  /*3b40*/  FADD R227, R88, R227 ;  /* 0x000000e358e37221 */ /* 0x000fc20000000000 */
[----:B------:R-:W-:Y:S01]  /*3b50*/  FADD R226, R89, R226 ;  /* 0x000000e259e27221 */ /* 0x000fe20000000000 */
[----:B------:R-:W-:-:S01]  /*3b60*/  FADD R225, R90, R225 ;  /* 0x000000e15ae17221 */ /* 0x000fc20000000000 */
[----:B------:R-:W-:Y:S01]  /*3b70*/  STL [R1+0xd8], R4 ;  /* 0x0000d80401007387 */ /* 0x000fe20000100800 */
[----:B------:R-:W-:-:S01]  /*3b80*/  FADD R224, R91, R224 ;  /* 0x000000e05be07221 */ /* 0x000fc20000000000 */
[----:B------:R-:W-:Y:S01]  /*3b90*/  FADD R223, R92, R223 ;  /* 0x000000df5cdf7221 */ /* 0x000fe20000000000 */
[----:B------:R-:W-:-:S01]  /*3ba0*/  FADD R222, R93, R222 ;  /* 0x000000de5dde7221 */ /* 0x000fc20000000000 */
[----:B-----5:R-:W-:Y:S01]  /*3bb0*/  STL [R1+0xd4], R2 ;  /* 0x0000d40201007387 */ /* 0x020fe20000100800 */
[----:B------:R-:W-:-:S01]  /*3bc0*/  FADD R221, R94, R221 ;  /* 0x000000dd5edd7221 */ /* 0x000fc20000000000 */
[----:B------:R-:W-:Y:S01]  /*3bd0*/  FADD R220, R95, R220 ;  /* 0x000000dc5fdc7221 */ /* 0x000fe20000000000 */
[----:B------:R-:W-:-:S01]  /*3be0*/  FADD R219, R96, R219 ;  /* 0x000000db60db7221 */ /* 0x000fc20000000000 */
[----:B------:R-:W-:Y:S01]  /*3bf0*/  STL [R1+0xd0], R0 ;  /* 0x0000d00001007387 */ /* 0x000fe20000100800 */
[----:B------:R-:W-:-:S01]  /*3c00*/  FADD R218, R97, R218 ;  /* 0x000000da61da7221 */ /* 0x000fc20000000000 */
[----:B------:R-:W-:Y:S01]  /*3c10*/  FADD R217, R98, R217 ;  /* 0x000000d962d97221 */ /* 0x000fe20000000000 */
        /* <DEDUP_REMOVED lines=72> */
[----:B----4-:R-:W-:-:S01]  /*40a0*/  FADD R15, R43, R15 ;  /* 0x0000000f2b0f7221 */ /* 0x010fc20000000000 */
[----:B--2---:R-:W-:-:S04]  /*40b0*/  FADD R14, R44, R14 ;  /* 0x0000000e2c0e7221 */ /* 0x004fc80000000000 */
[----:B------:R2:W-:Y:S01]  /*40c0*/  STL [R1], R15 ;  /* 0x0000000f01007387 */ /* 0x0005e20000100800 */
[----:B------:R-:W-:-:S03]  /*40d0*/  FADD R13, R45, R13 ;  /* 0x0000000d2d0d7221 */ /* 0x000fc60000000000 */
[----:B------:R4:W-:Y:S01]  /*40e0*/  STL [R1+0x4], R14 ;  /* 0x0000040e01007387 */ /* 0x0009e20000100800 */
        /* <DEDUP_REMOVED lines=13> */
[----:B------:R-:W4:Y:S01]  /*41c0*/  LDL.LU R21, [R1+0x2c] ;  /* 0x00002c0001157983 */ /* 0x000f220000300800 */
[----:B---3--:R-:W-:-:S03]  /*41d0*/  FADD R5, R53, R5 ;  /* 0x0000000535057221 */ /* 0x008fc60000000000 */
[----:B------:R3:W-:Y:S04]  /*41e0*/  STL [R1+0x20], R7 ;  /* 0x0000200701007387 */ /* 0x0007e80000100800 */
[----:B------:R-:W3:Y:S04]  /*41f0*/  LDL.LU R20, [R1+0x30] ;  /* 0x0000300001147983 */ /* 0x000ee80000300800 */
[----:B------:R3:W-:Y:S04]  /*4200*/  STL [R1+0x24], R6 ;  /* 0x0000240601007387 */ /* 0x0007e80000100800 */
[----:B--2---:R-:W2:Y:S04]  /*4210*/  LDL.LU R15, [R1+0x34] ;  /* 0x00003400010f7983 */ /* 0x004ea80000300800 */
[----:B------:R3:W-:Y:S04]  /*4220*/  STL [R1+0x28], R5 ;  /* 0x0000280501007387 */ /* 0x0007e80000100800 */
[----:B----4-:R-:W4:Y:S04]  /*4230*/  LDL.LU R14, [R1+0x38] ;  /* 0x00003800010e7983 */ /* 0x010f280000300800 */
[----:B-1----:R-:W4:Y:S04]  /*4240*/  LDL.LU R13, [R1+0x3c] ;  /* 0x00003c00010d7983 */ /* 0x002f280000300800 */
[----:B------:R-:W4:Y:S04]  /*4250*/  LDL.LU R12, [R1+0x40] ;  /* 0x00004000010c7983 */ /* 0x000f280000300800 */
[----:B------:R-:W4:Y:S04]  /*4260*/  LDL.LU R11, [R1+0x44] ;  /* 0x00004400010b7983 */ /* 0x000f280000300800 */
[----:B------:R-:W4:Y:S04]  /*4270*/  LDL.LU R10, [R1+0x48] ;  /* 0x00004800010a7983 */ /* 0x000f280000300800 */
[----:B------:R-:W4:Y:S04]  /*4280*/  LDL.LU R9, [R1+0x4c] ;  /* 0x00004c0001097983 */ /* 0x000f280000300800 */
[----:B------:R-:W4:Y:S04]  /*4290*/  LDL.LU R8, [R1+0x50] ;  /* 0x0000500001087983 */ /* 0x000f280000300800 */
[----:B---3--:R-:W3:Y:S04]  /*42a0*/  LDL.LU R7, [R1+0x54] ;  /* 0x0000540001077983 */ /* 0x008ee80000300800 */
[----:B------:R-:W3:Y:S04]  /*42b0*/  LDL.LU R6, [R1+0x58] ;  /* 0x0000580001067983 */ /* 0x000ee80000300800 */
[----:B------:R-:W3:Y:S04]  /*42c0*/  LDL.LU R5, [R1+0x5c] ;  /* 0x00005c0001057983 */ /* 0x000ee80000300800 */
[----:B------:R-:W3:Y:S04]  /*42d0*/  LDL.LU R4, [R1+0x60] ;  /* 0x0000600001047983 */ /* 0x000ee80000300800 */
[----:B------:R-:W3:Y:S04]  /*42e0*/  LDL.LU R3, [R1+0x64] ;  /* 0x0000640001037983 */ /* 0x000ee80000300800 */
[----:B------:R-:W3:Y:S04]  /*42f0*/  LDL.LU R2, [R1+0x68] ;  /* 0x0000680001027983 */ /* 0x000ee80000300800 */
[----:B------:R-:W3:Y:S01]  /*4300*/  LDL.LU R0, [R1+0x6c] ;  /* 0x00006c0001007983 */ /* 0x000ee20000300800 */
[----:B------:R-:W-:-:S01]  /*4310*/  FADD R21, R54, R21 ;  /* 0x0000001536157221 */ /* 0x000fc20000000000 */
[----:B------:R-:W-:-:S04]  /*4320*/  FADD R20, R55, R20 ;  /* 0x0000001437147221 */ /* 0x000fc80000000000 */
[----:B------:R-:W-:Y:S01]  /*4330*/  STL [R1+0x2c], R21 ;  /* 0x00002c1501007387 */ /* 0x000fe20000100800 */
[----:B--2---:R-:W-:-:S03]  /*4340*/  FADD R15, R56, R15 ;  /* 0x0000000f380f7221 */ /* 0x004fc60000000000 */
[----:B------:R-:W-:Y:S01]  /*4350*/  STL [R1+0x30], R20 ;  /* 0x0000301401007387 */ /* 0x000fe20000100800 */
[----:B----4-:R-:W-:-:S03]  /*4360*/  FADD R14, R57, R14 ;  /* 0x0000000e390e7221 */ /* 0x010fc60000000000 */
[----:B------:R-:W-:Y:S01]  /*4370*/  STL [R1+0x34], R15 ;  /* 0x0000340f01007387 */ /* 0x000fe20000100800 */
[----:B------:R-:W-:-:S03]  /*4380*/  FADD R13, R58, R13 ;  /* 0x0000000d3a0d7221 */ /* 0x000fc60000000000 */
        /* <DEDUP_REMOVED lines=11> */
[----:B---3--:R-:W-:-:S03]  /*4440*/  FADD R7, R64, R7 ;  /* 0x0000000740077221 */ /* 0x008fc60000000000 */
        /* <DEDUP_REMOVED lines=8> */
[----:B------:R1:W-:Y:S01]  /*44d0*/  STL [R1+0x60], R4 ;  /* 0x0000600401007387 */ /* 0x0003e20000100800 */
[----:B------:R-:W-:-:S01]  /*44e0*/  FADD R2, R69, R2 ;  /* 0x0000000245027221 */ /* 0x000fc20000000000 */
[----:B------:R-:W-:Y:S02]  /*44f0*/  FADD R0, R70, R0 ;  /* 0x0000000046007221 */ /* 0x000fe40000000000 */
[----:B-1----:R-:W2:Y:S04]  /*4500*/  LDL.LU R4, [R1+0x70] ;  /* 0x0000700001047983 */ /* 0x002ea80000300800 */
[----:B------:R-:W-:Y:S04]  /*4510*/  STL [R1+0x64], R3 ;  /* 0x0000640301007387 */ /* 0x000fe80000100800 */
[----:B------:R1:W-:Y:S04]  /*4520*/  STL [R1+0x68], R2 ;  /* 0x0000680201007387 */ /* 0x0003e80000100800 */
[----:B-1----:R-:W3:Y:S04]  /*4530*/  LDL.LU R2, [R1+0x74] ;  /* 0x0000740001027983 */ /* 0x002ee80000300800 */
[----:B------:R1:W-:Y:S04]  /*4540*/  STL [R1+0x6c], R0 ;  /* 0x00006c0001007387 */ /* 0x0003e80000100800 */
[----:B-1----:R-:W4:Y:S04]  /*4550*/  LDL.LU R0, [R1+0x78] ;  /* 0x0000780001007983 */ /* 0x002f280000300800 */
[----:B------:R-:W4:Y:S04]  /*4560*/  LDL.LU R21, [R1+0x7c] ;  /* 0x00007c0001157983 */ /* 0x000f280000300800 */
        /* <DEDUP_REMOVED lines=12> */
[----:B------:R-:W4:Y:S01]  /*4630*/  LDL.LU R3, [R1+0xb0] ;  /* 0x0000b00001037983 */ /* 0x000f220000300800 */
[----:B------:R-:W-:Y:S01]  /*4640*/  UMOV UR8, URZ ;  /* 0x0000003f00087c82 */ /* 0x000fe20008000000 */
[----:B--2---:R-:W-:-:S05]  /*4650*/  FADD R4, R71, R4 ;  /* 0x0000000447047221 */ /* 0x004fca0000000000 */
[----:B------:R1:W-:Y:S04]  /*4660*/  STL [R1+0x70], R4 ;  /* 0x0000700401007387 */ /* 0x0003e80000100800 */
[----:B-1----:R1:W5:Y:S01]  /*4670*/  LDL.LU R4, [R1+0xd8] ;  /* 0x0000d80001047983 */ /* 0x0023620000300800 */
[----:B---3--:R-:W-:-:S05]  /*4680*/  FADD R2, R72, R2 ;  /* 0x0000000248027221 */ /* 0x008fca0000000000 */
[----:B------:R2:W-:Y:S01]  /*4690*/  STL [R1+0x74], R2 ;  /* 0x0000740201007387 */ /* 0x0005e20000100800 */
[----:B----4-:R-:W-:-:S03]  /*46a0*/  FADD R0, R73, R0 ;  /* 0x0000000049007221 */ /* 0x010fc60000000000 */
[----:B--2---:R1:W5:Y:S01]  /*46b0*/  LDL.LU R2, [R1+0xd4] ;  /* 0x0000d40001027983 */ /* 0x0043620000300800 */
[----:B------:R-:W-:-:S03]  /*46c0*/  FADD R21, R74, R21 ;  /* 0x000000154a157221 */ /* 0x000fc60000000000 */
[----:B------:R2:W-:Y:S01]  /*46d0*/  STL [R1+0x78], R0 ;  /* 0x0000780001007387 */ /* 0x0005e20000100800 */
[----:B------:R-:W-:-:S01]  /*46e0*/  FADD R20, R75, R20 ;  /* 0x000000144b147221 */ /* 0x000fc20000000000 */
[----:B------:R-:W-:Y:S02]  /*46f0*/  FADD R15, R76, R15 ;  /* 0x0000000f4c0f7221 */ /* 0x000fe40000000000 */
[----:B--2---:R1:W5:Y:S01]  /*4700*/  LDL.LU R0, [R1+0xd0] ;  /* 0x0000d00001007983 */ /* 0x0043620000300800 */
        /* <DEDUP_REMOVED lines=18> */
[----:B------:R-:W-:-:S01]  /*4830*/  FADD R5, R86, R5 ;  /* 0x0000000556057221 */ /* 0x000fc20000000000 */
[----:B------:R-:W-:Y:S02]  /*4840*/  FADD R3, R3, R87 ;  /* 0x0000005703037221 */ /* 0x000fe40000000000 */
[----:B------:R1:W-:Y:S04]  /*4850*/  STL [R1+0xa0], R8 ;  /* 0x0000a00801007387 */ /* 0x0003e80000100800 */
[----:B------:R1:W-:Y:S04]  /*4860*/  STL [R1+0xa4], R7 ;  /* 0x0000a40701007387 */ /* 0x0003e80000100800 */
[----:B------:R1:W-:Y:S04]  /*4870*/  STL [R1+0xa8], R6 ;  /* 0x0000a80601007387 */ /* 0x0003e80000100800 */
[----:B------:R1:W-:Y:S04]  /*4880*/  STL [R1+0xb0], R3 ;  /* 0x0000b00301007387 */ /* 0x0003e80000100800 */
[----:B------:R1:W-:Y:S02]  /*4890*/  STL [R1+0xac], R5 ;  /* 0x0000ac0501007387 */ /* 0x0003e40000100800 */
.L_x_31:
[----:B------:R-:W-:Y:S05]  /*48a0*/  @!P1 BRA `(.L_x_32) ;  /* 0x0000000000049947 */ /* 0x000fea0003800000 */
[----:B------:R-:W-:Y:S01]  /*48b0*/  BPT.TRAP 0x1 ;  /* 0x000000040000795c */ /* 0x000fe20000300000 */
.L_x_32:
[----:B-1-3--:R-:W3:Y:S04]  /*48c0*/  LDL R3, [R1+0xbc] ;  /* 0x0000bc0001037983 */ /* 0x00aee80000100800 */
[----:B------:R-:W4:Y:S01]  /*48d0*/  LDL R5, [R1+0xc0] ;  /* 0x0000c00001057983 */ /* 0x000f220000100800 */
[----:B------:R-:W-:Y:S01]  /*48e0*/  UISETP.GT.U32.AND UP0, UPT, UR41, 0x1, UPT ;  /* 0x000000012900788c */ /* 0x000fe2000bf04070 */
[----:B---3--:R-:W-:Y:S02]  /*48f0*/  ISETP.NE.AND P0, PT, R3, RZ, PT ;  /* 0x000000ff0300720c */ /* 0x008fe40003f05270 */
[----:B------:R-:W-:-:S11]  /*4900*/  MOV R3, UR12 ;  /* 0x0000000c00037c02 */ /* 0x000fd60008000f00 */
[----:B------:R-:W-:-:S05]  /*4910*/  @P0 LEA R3, R3, UR51, 0x3 ;  /* 0x0000003303030c11 */ /* 0x000fca000f8e18ff */
[----:B------:R-:W-:-:S05]  /*4920*/  @P0 VIADD R3, R3, 0x40 ;  /* 0x0000004003030836 */ /* 0x000fca0000000000 */
[----:B----4-:R-:W-:-:S04]  /*4930*/  @P0 PRMT R3, R5, 0x654, R3 ;  /* 0x0000065405030816 */ /* 0x010fc80000000003 */
[----:B------:R1:W-:Y:S01]  /*4940*/  @P0 SYNCS.ARRIVE.TRANS64.RED.A1T0 RZ, [R3+URZ], RZ ;  /* 0x000000ff03ff09a7 */ /* 0x0003e2000810043f */
[----:B------:R-:W-:-:S13]  /*4950*/  PLOP3.LUT P0, PT, PT, PT, UP0, 0x80, 0x0 ;  /* 0x000000000000781c */ /* 0x000fda0003f0f008 */
[----:B-1----:R-:W-:Y:S05]  /*4960*/  @P0 BRA `(.L_x_33) ;  /* 0x0000000000040947 */ /* 0x002fea0003800000 */
[----:B------:R-:W-:Y:S01]  /*4970*/  BPT.TRAP 0x1 ;  /* 0x000000040000795c */ /* 0x000fe20000300000 */
.L_x_33:
[----:B------:R-:W-:Y:S02]  /*4980*/  UISETP.GT.AND UP2, UPT, UR11, 0x1, UPT ;  /* 0x000000010b00788c */ /* 0x000fe4000bf44270 */
[----:B------:R-:W-:Y:S02]  /*4990*/  UIADD3 UR10, UR10, 0x1, URZ ;  /* 0x000000010a0a7890 */ /* 0x000fe4000fffe03f */
[----:B------:R-:W-:Y:S02]  /*49a0*/  UIADD3 UR12, UR12, 0x1, URZ ;  /* 0x000000010c0c7890 */ /* 0x000fe4000fffe03f */
[----:B------:R-:W-:Y:S01]  /*49b0*/  PLOP3.LUT P0, PT, PT, PT, UP2, 0x80, 0x0 ;  /* 0x000000000000781c */ /* 0x000fe20003f0f028 */
[----:B------:R-:W-:Y:S02]  /*49c0*/  UISETP.NE.AND UP0, UPT, UR10, 0x8, UPT ;  /* 0x000000080a00788c */ /* 0x000fe4000bf05270 */
[----:B------:R-:W-:Y:S02]  /*49d0*/  UISETP.NE.AND UP1, UPT, UR12, 0x8, UPT ;  /* 0x000000080c00788c */ /* 0x000fe4000bf25270 */
[----:B------:R-:W-:-:S02]  /*49e0*/  USEL UR5, URZ, 0x1, UP0 ;  /* 0x000000013f057887 */ /* 0x000fc40008000000 */
[----:B------:R-:W-:Y:S02]  /*49f0*/  UIADD3 UR11, UR11, -0x1, URZ ;  /* 0xffffffff0b0b7890 */ /* 0x000fe4000fffe03f */
[----:B------:R-:W-:Y:S02]  /*4a00*/  USEL UR10, UR10, URZ, UP0 ;  /* 0x0000003f0a0a7287 */ /* 0x000fe40008000000 */
[----:B-----5:R-:W-:Y:S01]  /*4a10*/  LOP3.LUT R0, R0, UR5, RZ, 0x3c, !PT ;  /* 0x0000000500007c12 */ /* 0x020fe2000f8e3cff */
[----:B------:R-:W-:Y:S01]  /*4a20*/  USEL UR12, UR12, URZ, UP1 ;  /* 0x0000003f0c0c7287 */ /* 0x000fe20008800000 */
[----:B------:R-:W-:Y:S01]  /*4a30*/  UMOV UR5, 0x1 ;  /* 0x0000000100057882 */ /* 0x000fe20000000000 */
[----:B------:R-:W-:Y:S10]  /*4a40*/  @P0 BRA `(.L_x_34) ;  /* 0xffffffec00440947 */ /* 0x000ff4000383ffff */
.L_x_26:
[----:B------:R-:W-:-:S04]  /*4a50*/  UISETP.NE.AND UP0, UPT, UR8, URZ, UPT ;  /* 0x0000003f0800728c */ /* 0x000fc8000bf05270 */
[----:B------:R-:W-:-:S06]  /*4a60*/  USEL UR4, URZ, 0x1, !UP0 ;  /* 0x000000013f047887 */ /* 0x000fcc000c000000 */
[----:B------:R-:W-:-:S13]  /*4a70*/  ISETP.NE.AND P0, PT, RZ, UR4, PT ;  /* 0x00000004ff007c0c */ /* 0x000fda000bf05270 */
[----:B------:R-:W-:Y:S05]  /*4a80*/  @!P0 BRA `(.L_x_35) ;  /* 0x0000000c00688947 */ /* 0x000fea0003800000 */
[----:B------:R-:W3:Y:S04]  /*4a90*/  LDL.LU R3, [R1+0xb0] ;  /* 0x0000b00001037983 */ /* 0x000ee80000300800 */
[----:B------:R-:W4:Y:S04]  /*4aa0*/  LDL.LU R5, [R1+0xac] ;  /* 0x0000ac0001057983 */ /* 0x000f280000300800 */
[----:B------:R-:W2:Y:S04]  /*4ab0*/  LDL.LU R6, [R1+0xa8] ;  /* 0x0000a80001067983 */ /* 0x000ea80000300800 */
[----:B------:R-:W3:Y:S04]  /*4ac0*/  LDL.LU R7, [R1+0xa4] ;  /* 0x0000a40001077983 */ /* 0x000ee80000300800 */
[----:B------:R-:W4:Y:S04]  /*4ad0*/  LDL.LU R8, [R1+0xa0] ;  /* 0x0000a00001087983 */ /* 0x000f280000300800 */
[----:B------:R-:W2:Y:S04]  /*4ae0*/  LDL.LU R9, [R1+0x9c] ;  /* 0x00009c0001097983 */ /* 0x000ea80000300800 */
[----:B------:R-:W3:Y:S04]  /*4af0*/  LDL.LU R10, [R1+0x98] ;  /* 0x00009800010a7983 */ /* 0x000ee80000300800 */
[----:B------:R-:W4:Y:S04]  /*4b00*/  LDL.LU R11, [R1+0x94] ;  /* 0x00009400010b7983 */ /* 0x000f280000300800 */
[----:B------:R-:W2:Y:S04]  /*4b10*/  LDL.LU R12, [R1+0x90] ;  /* 0x00009000010c7983 */ /* 0x000ea80000300800 */
[----:B------:R-:W3:Y:S04]  /*4b20*/  LDL.LU R13, [R1+0x8c] ;  /* 0x00008c00010d7983 */ /* 0x000ee80000300800 */
[----:B------:R-:W4:Y:S01]  /*4b30*/  LDL.LU R0, [R1+0x24] ;  /* 0x0000240001007983 */ /* 0x000f220000300800 */
[----:B------:R-:W-:-:S03]  /*4b40*/  FADD R227, R88, R227 ;  /* 0x000000e358e37221 */ /* 0x000fc60000000000 */
[----:B------:R-:W2:Y:S01]  /*4b50*/  LDL.LU R21, [R1+0x28] ;  /* 0x0000280001157983 */ /* 0x000ea20000300800 */
[----:B------:R-:W-:-:S03]  /*4b60*/  FADD R226, R89, R226 ;  /* 0x000000e259e27221 */ /* 0x000fc60000000000 */
[----:B------:R-:W3:Y:S01]  /*4b70*/  LDL.LU R20, [R1+0x2c] ;  /* 0x00002c0001147983 */ /* 0x000ee20000300800 */
        /* <DEDUP_REMOVED lines=13> */
[----:B------:R-:W3:Y:S04]  /*4c50*/  LDL.LU R92, [R1+0x10] ;  /* 0x00001000015c7983 */ /* 0x000ee80000300800 */
[----:B------:R-:W3:Y:S04]  /*4c60*/  LDL.LU R93, [R1+0xc] ;  /* 0x00000c00015d7983 */ /* 0x000ee80000300800 */
[----:B------:R-:W3:Y:S04]  /*4c70*/  LDL.LU R94, [R1+0x8] ;  /* 0x00000800015e7983 */ /* 0x000ee80000300800 */
[----:B------:R-:W3:Y:S04]  /*4c80*/  LDL.LU R95, [R1+0x4] ;  /* 0x00000400015f7983 */ /* 0x000ee80000300800 */
[----:B------:R-:W3:Y:S01]  /*4c90*/  LDL.LU R96, [R1] ;  /* 0x0000000001607983 */ /* 0x000ee20000300800 */
[----:B------:R-:W-:Y:S01]  /*4ca0*/  FADD R212, R103, R212 ;  /* 0x000000d467d47221 */ /* 0x000fe20000000000 */
        /* <DEDUP_REMOVED lines=73> */
[----:B----4-:R-:W-:Y:S01]  /*5140*/  FADD R0, R52, R0 ;  /* 0x0000000034007221 */ /* 0x010fe20000000000 */
[----:B--2---:R-:W-:Y:S01]  /*5150*/  FADD R21, R53, R21 ;  /* 0x0000001535157221 */ /* 0x004fe20000000000 */
[----:B---3--:R-:W-:Y:S01]  /*5160*/  FADD R20, R54, R20 ;  /* 0x0000001436147221 */ /* 0x008fe20000000000 */
        /* <DEDUP_REMOVED lines=10> */
[----:B------:R-:W-:-:S05]  /*5210*/  FADD R96, R43, R96 ;  /* 0x000000602b607221 */ /* 0x000fca0000000000 */
[----:B------:R1:W-:Y:S04]  /*5220*/  STL [R1], R96 ;  /* 0x0000006001007387 */ /* 0x0003e80000100800 */
[----:B------:R2:W-:Y:S04]  /*5230*/  STL [R1+0x4], R95 ;  /* 0x0000045f01007387 */ /* 0x0005e80000100800 */
        /* <DEDUP_REMOVED lines=12> */
[----:B------:R-:W4:Y:S04]  /*5300*/  LDL.LU R103, [R1+0x38] ;  /* 0x0000380001677983 */ /* 0x000f280000300800 */
[----:B------:R-:W4:Y:S04]  /*5310*/  LDL.LU R102, [R1+0x3c] ;  /* 0x00003c0001667983 */ /* 0x000f280000300800 */
[----:B------:R-:W4:Y:S04]  /*5320*/  LDL.LU R101, [R1+0x40] ;  /* 0x0000400001657983 */ /* 0x000f280000300800 */
[----:B------:R-:W4:Y:S04]  /*5330*/  LDL.LU R100, [R1+0x44] ;  /* 0x0000440001647983 */ /* 0x000f280000300800 */
[----:B------:R-:W4:Y:S04]  /*5340*/  LDL.LU R99, [R1+0x48] ;  /* 0x0000480001637983 */ /* 0x000f280000300800 */
[----:B------:R-:W4:Y:S04]  /*5350*/  LDL.LU R98, [R1+0x4c] ;  /* 0x00004c0001627983 */ /* 0x000f280000300800 */
[----:B------:R-:W4:Y:S04]  /*5360*/  LDL.LU R97, [R1+0x50] ;  /* 0x0000500001617983 */ /* 0x000f280000300800 */
[----:B-1----:R-:W4:Y:S04]  /*5370*/  LDL.LU R96, [R1+0x54] ;  /* 0x0000540001607983 */ /* 0x002f280000300800 */
[----:B--2---:R-:W2:Y:S04]  /*5380*/  LDL.LU R95, [R1+0x58] ;  /* 0x00005800015f7983 */ /* 0x004ea80000300800 */
[----:B---3--:R-:W3:Y:S04]  /*5390*/  LDL.LU R94, [R1+0x5c] ;  /* 0x00005c00015e7983 */ /* 0x008ee80000300800 */
[----:B----4-:R-:W4:Y:S04]  /*53a0*/  LDL.LU R93, [R1+0x60] ;  /* 0x00006000015d7983 */ /* 0x010f280000300800 */
        /* <DEDUP_REMOVED lines=21> */
[----:B------:R-:W-:-:S04]  /*5500*/  FADD R102, R58, R102 ;  /* 0x000000663a667221 */ /* 0x000fc80000000000 */
        /* <DEDUP_REMOVED lines=13> */
[----:B--2---:R-:W-:-:S03]  /*55e0*/  FADD R95, R65, R95 ;  /* 0x0000005f415f7221 */ /* 0x004fc60000000000 */
[----:B------:R1:W-:Y:S01]  /*55f0*/  STL [R1+0x54], R96 ;  /* 0x0000546001007387 */ /* 0x0003e20000100800 */
[----:B---3--:R-:W-:-:S03]  /*5600*/  FADD R94, R66, R94 ;  /* 0x0000005e425e7221 */ /* 0x008fc60000000000 */
[----:B------:R1:W-:Y:S01]  /*5610*/  STL [R1+0x58], R95 ;  /* 0x0000585f01007387 */ /* 0x0003e20000100800 */
[----:B----4-:R-:W-:-:S03]  /*5620*/  FADD R93, R67, R93 ;  /* 0x0000005d435d7221 */ /* 0x010fc60000000000 */
        /* <DEDUP_REMOVED lines=31> */
[----:B------:R1:W-:Y:S02]  /*5820*/  STL [R1+0xac], R5 ;  /* 0x0000ac0501007387 */ /* 0x0003e40000100800 */
.L_x_35:
[----:B-1----:R-:W1:Y:S02]  /*5830*/  LDC R0, c[0x0][0x28c] ;  /* 0x0000a300ff007b82 */ /* 0x002e640000000800 */
[----:B-1----:R-:W-:-:S13]  /*5840*/  ISETP.GE.AND P0, PT, R0, 0x1, PT ;  /* 0x000000010000780c */ /* 0x002fda0003f06270 */
[----:B------:R-:W-:Y:S05]  /*5850*/  @!P0 BRA `(.L_x_36) ;  /* 0x00000000005c8947 */ /* 0x000fea0003800000 */
[----:B------:R-:W-:-:S06]  /*5860*/  UISETP.NE.AND UP0, UPT, UR49, 0x3, UPT ;  /* 0x000000033100788c */ /* 0x000fcc000bf05270 */
[----:B------:R-:W-:-:S13]  /*5870*/  PLOP3.LUT P0, PT, PT, PT, UP0, 0x80, 0x0 ;  /* 0x000000000000781c */ /* 0x000fda0003f0f008 */
[----:B------:R-:W-:Y:S05]  /*5880*/  @!P0 BRA `(.L_x_37) ;  /* 0x0000000000048947 */ /* 0x000fea0003800000 */
[----:B------:R-:W-:Y:S01]  /*5890*/  BPT.TRAP 0x1 ;  /* 0x000000040000795c */ /* 0x000fe20000300000 */
.L_x_37:
[----:B------:R-:W3:Y:S04]  /*58a0*/  LDL R0, [R1+0xbc] ;  /* 0x0000bc0001007983 */ /* 0x000ee80000100800 */
[----:B------:R-:W4:Y:S01]  /*58b0*/  LDL R3, [R1+0xc0] ;  /* 0x0000c00001037983 */ /* 0x000f220000100800 */
[----:B------:R-:W-:Y:S01]  /*58c0*/  UISETP.LT.AND UP1, UPT, UR52, 0x1, UPT ;  /* 0x000000013400788c */ /* 0x000fe2000bf21270 */
[----:B---3--:R-:W-:-:S13]  /*58d0*/  ISETP.NE.AND P0, PT, R0, RZ, PT ;  /* 0x000000ff0000720c */ /* 0x008fda0003f05270 */
[----:B------:R-:W-:-:S05]  /*58e0*/  VOTEU.ANY UP0, P0 ;  /* 0x00000000003f7886 */ /* 0x000fca0000000100 */
[----:B------:R-:W-:-:S04]  /*58f0*/  @UP0 USEL UR4, UR52, 0x1, UP1 ;  /* 0x0000000134040887 */ /* 0x000fc80008800000 */
[----:B------:R-:W-:-:S06]  /*5900*/  @UP0 UIADD3 UR4, UR48, UR52, -UR4 ;  /* 0x0000003430040290 */ /* 0x000fcc000fffe804 */
[----:B------:R-:W-:Y:S01]  /*5910*/  IMAD.U32 R0, RZ, RZ, UR4 ;  /* 0x00000004ff007e24 */ /* 0x000fe2000f8e00ff */
[----:B----4-:R-:W-:Y:S01]  /*5920*/  MOV R5, R3 ;  /* 0x0000000300057202 */ /* 0x010fe20000000f00 */
[----:B------:R-:W-:-:S03]  /*5930*/  IMAD.U32 R3, RZ, RZ, UR51 ;  /* 0x00000033ff037e24 */ /* 0x000fc6000f8e00ff */
[----:B------:R-:W-:-:S04]  /*5940*/  @P0 SHF.L.U32 R0, R0, 0x3, RZ ;  /* 0x0000000300000819 */ /* 0x000fc800000006ff */
[----:B------:R-:W-:Y:S01]  /*5950*/  @P0 LOP3.LUT R0, R0, 0x38, RZ, 0xc0, !PT ;  /* 0x0000003800000812 */ /* 0x000fe200078ec0ff */
[----:B------:R-:W-:-:S03]  /*5960*/  UISETP.GT.U32.AND UP0, UPT, UR41, 0x1, UPT ;  /* 0x000000012900788c */ /* 0x000fc6000bf04070 */
[----:B------:R-:W-:-:S04]  /*5970*/  @P0 IADD3 R0, R3, 0x40, R0 ;  /* 0x0000004003000810 */ /* 0x000fc80007ffe000 */
[----:B------:R-:W-:-:S04]  /*5980*/  @P0 PRMT R0, R5, 0x654, R0 ;  /* 0x0000065405000816 */ /* 0x000fc80000000000 */
[----:B------:R1:W-:Y:S01]  /*5990*/  @P0 SYNCS.ARRIVE.TRANS64.RED.A1T0 RZ, [R0+URZ], RZ ;  /* 0x000000ff00ff09a7 */ /* 0x0003e2000810043f */
[----:B------:R-:W-:-:S13]  /*59a0*/  PLOP3.LUT P0, PT, PT, PT, UP0, 0x80, 0x0 ;  /* 0x000000000000781c */ /* 0x000fda0003f0f008 */
[----:B-1----:R-:W-:Y:S05]  /*59b0*/  @P0 BRA `(.L_x_36) ;  /* 0x0000000000040947 */ /* 0x002fea0003800000 */
[----:B------:R-:W-:Y:S01]  /*59c0*/  BPT.TRAP 0x1 ;  /* 0x000000040000795c */ /* 0x000fe20000300000 */
.L_x_36:
[----:B------:R-:W-:Y:S01]  /*59d0*/  UIADD3 UR4, UR51, 0x100, URZ ;  /* 0x0000010033047890 */ /* 0x000fe2000fffe03f */
[----:B------:R-:W-:Y:S01]  /*59e0*/  R2UR UR46, R4 ;  /* 0x00000000042e72ca */ /* 0x000fe200000e0000 */
[----:B------:R-:W-:Y:S02]  /*59f0*/  USHF.L.U32 UR45, UR45, 0x7, URZ ;  /* 0x000000072d2d7899 */ /* 0x000fe4000800063f */
[----:B------:R-:W-:-:S06]  /*5a00*/  ULOP3.LUT UP0, URZ, UR4, 0x9f, URZ, 0xc0, !UPT ;  /* 0x0000009f043f7892 */ /* 0x000fcc000f80c03f */
[----:B------:R-:W-:-:S04]  /*5a10*/  PLOP3.LUT P0, PT, PT, PT, UP0, 0x80, 0x0 ;  /* 0x000000000000781c */ /* 0x000fc80003f0f008 */
[----:B------:R-:W-:-:S09]  /*5a20*/  USHF.L.U32 UR46, UR46, 0x8, URZ ;  /* 0x000000082e2e7899 */ /* 0x000fd2000800063f */
[----:B------:R-:W-:Y:S05]  /*5a30*/  @!P0 BRA `(.L_x_38) ;  /* 0x0000000000408947 */ /* 0x000fea0003800000 */
[----:B------:R-:W-:Y:S01]  /*5a40*/  MOV R14, 0x0 ;  /* 0x00000000000e7802 */ /* 0x000fe20000000f00 */
[----:B------:R-:W-:Y:S01]  /*5a50*/  ULDC.64 UR4, c[0x4][0x70] ;  /* 0x01001c0000047ab9 */ /* 0x000fe20000000a00 */
[----:B------:R-:W-:Y:S01]  /*5a60*/  ULDC.64 UR6, c[0x4][0x8] ;  /* 0x0100020000067ab9 */ /* 0x000fe20000000a00 */
[----:B------:R-:W-:Y:S01]  /*5a70*/  MOV R4, UR4 ;  /* 0x0000000400047c02 */ /* 0x000fe20008000f00 */
[----:B------:R-:W-:Y:S01]  /*5a80*/  IMAD.U32 R5, RZ, RZ, UR5 ;  /* 0x00000005ff057e24 */ /* 0x000fe2000f8e00ff */
[----:B------:R-:W-:Y:S01]  /*5a90*/  ULDC.64 UR4, c[0x4][0x78] ;  /* 0x01001e0000047ab9 */ /* 0x000fe20000000a00 */
[----:B------:R-:W1:Y:S01]  /*5aa0*/  LDC.64 R14, c[0x4][R14] ;  /* 0x010000000e0e7b82 */ /* 0x000e620000000a00 */
[----:B------:R-:W-:Y:S01]  /*5ab0*/  MOV R6, UR4 ;  /* 0x0000000400067c02 */ /* 0x000fe20008000f00 */
[----:B------:R-:W-:Y:S01]  /*5ac0*/  IMAD.U32 R7, RZ, RZ, UR5 ;  /* 0x00000005ff077e24 */ /* 0x000fe2000f8e00ff */
[----:B------:R-:W-:Y:S01]  /*5ad0*/  MOV R10, UR6 ;  /* 0x00000006000a7c02 */ /* 0x000fe20008000f00 */
[----:B------:R-:W-:Y:S01]  /*5ae0*/  IMAD.U32 R11, RZ, RZ, UR7 ;  /* 0x00000007ff0b7e24 */ /* 0x000fe2000f8e00ff */
[----:B------:R-:W-:Y:S01]  /*5af0*/  MOV R8, 0x70 ;  /* 0x0000007000087802 */ /* 0x000fe20000000f00 */
[----:B------:R-:W-:Y:S01]  /*5b00*/  IMAD.MOV.U32 R12, RZ, RZ, 0x1 ;  /* 0x00000001ff0c7424 */ /* 0x000fe200078e00ff */
[----:B------:R-:W-:-:S07]  /*5b10*/  MOV R13, RZ ;  /* 0x000000ff000d7202 */ /* 0x000fce0000000f00 */
[----:B------:R-:W-:-:S07]  /*5b20*/  LEPC R20, `(.L_x_38) ;  /* 0x000000001014794e */ /* 0x000fce0000000000 */
[----:B-12--5:R-:W-:Y:S05]  /*5b30*/  CALL.ABS.NOINC R14 ;  /* 0x000000000e007343 */ /* 0x026fea0003c00000 */
.L_x_38:
[----:B------:R-:W-:-:S04]  /*5b40*/  UIADD3 UR4, UR51, 0x4100, URZ ;  /* 0x0000410033047890 */ /* 0x000fc8000fffe03f */
[----:B------:R-:W-:-:S06]  /*5b50*/  ULOP3.LUT UP0, URZ, UR4, 0x9f, URZ, 0xc0, !UPT ;  /* 0x0000009f043f7892 */ /* 0x000fcc000f80c03f */
[----:B------:R-:W-:-:S13]  /*5b60*/  PLOP3.LUT P0, PT, PT, PT, UP0, 0x80, 0x0 ;  /* 0x000000000000781c */ /* 0x000fda0003f0f008 */
[----:B------:R-:W-:Y:S05]  /*5b70*/  @!P0 BRA `(.L_x_39) ;  /* 0x0000000000408947 */ /* 0x000fea0003800000 */
[----:B------:R-:W-:Y:S01]  /*5b80*/  MOV R14, 0x0 ;  /* 0x00000000000e7802 */ /* 0x000fe20000000f00 */
[----:B------:R-:W-:Y:S01]  /*5b90*/  ULDC.64 UR4, c[0x4][0x70] ;  /* 0x01001c0000047ab9 */ /* 0x000fe20000000a00 */
[----:B------:R-:W-:Y:S01]  /*5ba0*/  ULDC.64 UR6, c[0x4][0x78] ;  /* 0x01001e0000067ab9 */ /* 0x000fe20000000a00 */
[----:B------:R-:W-:Y:S01]  /*5bb0*/  IMAD.U32 R4, RZ, RZ, UR4 ;  /* 0x00000004ff047e24 */ /* 0x000fe2000f8e00ff */
[----:B------:R-:W-:Y:S01]  /*5bc0*/  MOV R5, UR5 ;  /* 0x0000000500057c02 */ /* 0x000fe20008000f00 */
[----:B------:R-:W-:Y:S01]  /*5bd0*/  ULDC.64 UR4, c[0x4][0x10] ;  /* 0x0100040000047ab9 */ /* 0x000fe20000000a00 */
[----:B------:R-:W1:Y:S01]  /*5be0*/  LDC.64 R14, c[0x4][R14] ;  /* 0x010000000e0e7b82 */ /* 0x000e620000000a00 */
[----:B------:R-:W-:Y:S01]  /*5bf0*/  IMAD.U32 R6, RZ, RZ, UR6 ;  /* 0x00000006ff067e24 */ /* 0x000fe2000f8e00ff */
[----:B------:R-:W-:Y:S01]  /*5c00*/  MOV R7, UR7 ;  /* 0x0000000700077c02 */ /* 0x000fe20008000f00 */
[----:B------:R-:W-:Y:S01]  /*5c10*/  IMAD.U32 R10, RZ, RZ, UR4 ;  /* 0x00000004ff0a7e24 */ /* 0x000fe2000f8e00ff */
[----:B------:R-:W-:Y:S01]  /*5c20*/  MOV R11, UR5 ;  /* 0x00000005000b7c02 */ /* 0x000fe20008000f00 */
[----:B------:R-:W-:Y:S01]  /*5c30*/  IMAD.MOV.U32 R8, RZ, RZ, 0x70 ;  /* 0x00000070ff087424 */ /* 0x000fe200078e00ff */
[----:B------:R-:W-:Y:S01]  /*5c40*/  MOV R12, 0x1 ;  /* 0x00000001000c7802 */ /* 0x000fe20000000f00 */
[----:B------:R-:W-:-:S07]  /*5c50*/  IMAD.MOV.U32 R13, RZ, RZ, RZ ;  /* 0x000000ffff0d7224 */ /* 0x000fce00078e00ff */
[----:B------:R-:W-:-:S07]  /*5c60*/  LEPC R20, `(.L_x_39) ;  /* 0x000000001014794e */ /* 0x000fce0000000000 */
[----:B-12--5:R-:W-:Y:S05]  /*5c70*/  CALL.ABS.NOINC R14 ;  /* 0x000000000e007343 */ /* 0x026fea0003c00000 */
.L_x_39:
[----:B------:R-:W1:Y:S02]  /*5c80*/  LDC.64 R4, c[0x0][0x590] ;  /* 0x00016400ff047b82 */ /* 0x000e640000000a00 */
[----:B-1----:R-:W-:-:S04]  /*5c90*/  ISETP.NE.U32.AND P0, PT, R4, RZ, PT ;  /* 0x000000ff0400720c */ /* 0x002fc80003f05070 */
[----:B------:R-:W-:-:S13]  /*5ca0*/  ISETP.NE.AND.EX P0, PT, R5, RZ, PT, P0 ;  /* 0x000000ff0500720c */ /* 0x000fda0003f05300 */
[----:B------:R-:W-:Y:S05]  /*5cb0*/  @!P0 BRA `(.L_x_40) ;  /* 0x00000000003c8947 */ /* 0x000fea0003800000 */
[----:B------:R-:W-:Y:S02]  /*5cc0*/  ULDC.64 UR4, c[0x0][0x588] ;  /* 0x0001620000047ab9 */ /* 0x000fe40000000a00 */
[----:B------:R-:W-:-:S04]  /*5cd0*/  ISETP.NE.U32.AND P1, PT, RZ, UR4, PT ;  /* 0x00000004ff007c0c */ /* 0x000fc8000bf25070 */
[----:B------:R-:W-:-:S13]  /*5ce0*/  ISETP.NE.AND.EX P1, PT, RZ, UR5, PT, P1 ;  /* 0x00000005ff007c0c */ /* 0x000fda000bf25310 */
[----:B------:R-:W-:Y:S05]  /*5cf0*/  @!P1 BRA `(.L_x_41) ;  /* 0x00000000001c9947 */ /* 0x000fea0003800000 */
[----:B------:R-:W1:Y:S01]  /*5d00*/  LDC.64 R6, c[0x0][0x588] ;  /* 0x00016200ff067b82 */ /* 0x000e620000000a00 */
[----:B------:R-:W-:-:S04]  /*5d10*/  IMAD R3, R4, UR47, RZ ;  /* 0x0000002f04037c24 */ /* 0x000fc8000f8e02ff */
[----:B-1----:R-:W-:-:S05]  /*5d20*/  IMAD.WIDE R6, R3, 0x4, R6 ;  /* 0x0000000403067825 */ /* 0x002fca00078e0206 */
[----:B-----5:R1:W5:Y:S01]  /*5d30*/  LDG.E R16, desc[UR56][R6.64] ;  /* 0x0000003806107981 */ /* 0x020362000c1e1900 */
[----:B------:R-:W-:-:S05]  /*5d40*/  MOV R0, 0x1 ;  /* 0x0000000100007802 */ /* 0x000fca0000000f00 */
[----:B------:R1:W-:Y:S01]  /*5d50*/  STL.S16 [R1+0xcc], R0 ;  /* 0x0000cc0001007387 */ /* 0x0003e20000100600 */
[----:B------:R-:W-:Y:S05]  /*5d60*/  BRA `(.L_x_40) ;  /* 0x0000000000107947 */ /* 0x000fea0003800000 */
.L_x_41:
[----:B------:R-:W-:Y:S01]  /*5d70*/  IMAD.MOV.U32 R0, RZ, RZ, 0x1 ;  /* 0x00000001ff007424 */ /* 0x000fe200078e00ff */
[----:B------:R-:W-:Y:S02]  /*5d80*/  ULDC UR4, c[0x0][0x580] ;  /* 0x0001600000047ab9 */ /* 0x000fe40000000800 */
[----:B-----5:R-:W-:Y:S02]  /*5d90*/  MOV R16, UR4 ;  /* 0x0000000400107c02 */ /* 0x020fe40008000f00 */
[----:B------:R3:W-:Y:S05]  /*5da0*/  STL.S16 [R1+0xcc], R0 ;  /* 0x0000cc0001007387 */ /* 0x0007ea0000100600 */
.L_x_40:
[----:B-1----:R-:W1:Y:S02]  /*5db0*/  LDC.64 R6, c[0x0][0x5b0] ;  /* 0x00016c00ff067b82 */ /* 0x002e640000000a00 */
[----:B-1----:R-:W-:-:S04]  /*5dc0*/  ISETP.NE.U32.AND P1, PT, R6, RZ, PT ;  /* 0x000000ff0600720c */ /* 0x002fc80003f25070 */
[----:B------:R-:W-:-:S13]  /*5dd0*/  ISETP.NE.AND.EX P1, PT, R7, RZ, PT, P1 ;  /* 0x000000ff0700720c */ /* 0x000fda0003f25310 */
[----:B------:R-:W-:Y:S05]  /*5de0*/  @!P1 BRA `(.L_x_42) ;  /* 0x00000000002c9947 */ /* 0x000fea0003800000 */
[----:B------:R-:W-:Y:S02]  /*5df0*/  ULDC.64 UR4, c[0x0][0x5a8] ;  /* 0x00016a0000047ab9 */ /* 0x000fe40000000a00 */
[----:B------:R-:W-:-:S04]  /*5e00*/  ISETP.NE.U32.AND P1, PT, RZ, UR4, PT ;  /* 0x00000004ff007c0c */ /* 0x000fc8000bf25070 */
[----:B------:R-:W-:-:S13]  /*5e10*/  ISETP.NE.AND.EX P1, PT, RZ, UR5, PT, P1 ;  /* 0x00000005ff007c0c */ /* 0x000fda000bf25310 */
[----:B------:R-:W-:Y:S05]  /*5e20*/  @!P1 BRA `(.L_x_43) ;  /* 0x0000000000149947 */ /* 0x000fea0003800000 */
[----:B-----5:R-:W1:Y:S01]  /*5e30*/  LDC.64 R2, c[0x0][0x5a8] ;  /* 0x00016a00ff027b82 */ /* 0x020e620000000a00 */
[----:B------:R-:W-:-:S04]  /*5e40*/  IMAD R7, R6, UR47, RZ ;  /* 0x0000002f06077c24 */ /* 0x000fc8000f8e02ff */
[----:B-1----:R-:W-:-:S06]  /*5e50*/  IMAD.WIDE R2, R7, 0x4, R2 ;  /* 0x0000000407027825 */ /* 0x002fcc00078e0202 */
[----:B------:R1:W5:Y:S01]  /*5e60*/  LDG.E R2, desc[UR56][R2.64] ;  /* 0x0000003802027981 */ /* 0x000362000c1e1900 */
[----:B------:R-:W-:Y:S05]  /*5e70*/  BRA `(.L_x_42) ;  /* 0x0000000000087947 */ /* 0x000fea0003800000 */
.L_x_43:
[----:B------:R-:W-:Y:S02]  /*5e80*/  ULDC UR4, c[0x0][0x5a0] ;  /* 0x0001680000047ab9 */ /* 0x000fe40000000800 */
[----:B-----5:R-:W-:-:S07]  /*5e90*/  IMAD.U32 R2, RZ, RZ, UR4 ;  /* 0x00000004ff027e24 */ /* 0x020fce000f8e00ff */
.L_x_42:
[----:B------:R-:W-:Y:S01]  /*5ea0*/  ULDC.64 UR4, c[0x0][0x588] ;  /* 0x0001620000047ab9 */ /* 0x000fe20000000a00 */
[----:B------:R-:W-:Y:S01]  /*5eb0*/  ISETP.NE.U32.AND P1, PT, R4, RZ, PT ;  /* 0x000000ff0400720c */ /* 0x000fe20003f25070 */
[----:B------:R-:W-:Y:S02]  /*5ec0*/  UISETP.NE.U32.AND UP0, UPT, UR4, URZ, UPT ;  /* 0x0000003f0400728c */ /* 0x000fe4000bf05070 */
[----:B------:R-:W-:Y:S01]  /*5ed0*/  ISETP.NE.U32.AND P3, PT, RZ, UR4, PT ;  /* 0x00000004ff007c0c */ /* 0x000fe2000bf65070 */
[----:B---3--:R-:W-:Y:S01]  /*5ee0*/  IMAD.MOV.U32 R0, RZ, RZ, 0x1 ;  /* 0x00000001ff007424 */ /* 0x008fe200078e00ff */
[----:B------:R-:W-:Y:S01]  /*5ef0*/  ISETP.NE.AND.EX P1, PT, R5, RZ, PT, P1 ;  /* 0x000000ff0500720c */ /* 0x000fe20003f25310 */
[----:B------:R-:W-:Y:S02]  /*5f00*/  UISETP.NE.AND.EX UP0, UPT, UR5, URZ, UPT, UP0 ;  /* 0x0000003f0500728c */ /* 0x000fe4000bf05300 */
[----:B------:R-:W-:Y:S02]  /*5f10*/  ISETP.NE.AND.EX P3, PT, RZ, UR5, PT, P3 ;  /* 0x00000005ff007c0c */ /* 0x000fe4000bf65330 */
[----:B-1----:R-:W-:-:S02]  /*5f20*/  MOV R3, 0x1 ;  /* 0x0000000100037802 */ /* 0x002fc40000000f00 */
[----:B------:R-:W-:-:S04]  /*5f30*/  PLOP3.LUT P2, PT, PT, PT, UP0, 0x80, 0x0 ;  /* 0x000000000000781c */ /* 0x000fc80003f4f008 */
[----:B------:R-:W-:-:S05]  /*5f40*/  PLOP3.LUT P2, PT, P2, PT, PT, 0x8, 0x0 ;  /* 0x000000000000781c */ /* 0x000fca000174e170 */
[----:B------:R-:W-:Y:S08]  /*5f50*/  @P3 BRA P1, `(.L_x_44) ;  /* 0x00000000002c3947 */ /* 0x000ff00000800000 */
[----:B------:R-:W-:Y:S04]  /*5f60*/  BSSY B0, `(.L_x_45) ;  /* 0x0000009000007945 */ /* 0x000fe80003800000 */
[----:B------:R-:W-:Y:S05]  /*5f70*/  @!P0 BRA `(.L_x_46) ;  /* 0x0000000000188947 */ /* 0x000fea0003800000 */
[----:B------:R-:W3:Y:S01]  /*5f80*/  LDL R6, [R1+0xcc] ;  /* 0x0000cc0001067983 */ /* 0x000ee20000100800 */
[----:B------:R-:W-:Y:S02]  /*5f90*/  PLOP3.LUT P1, PT, P2, PT, PT, 0x80, 0x0 ;  /* 0x000000000000781c */ /* 0x000fe4000172f070 */
[----:B---3--:R-:W-:-:S13]  /*5fa0*/  LOP3.LUT P3, RZ, R6, 0xff, RZ, 0xc0, !PT ;  /* 0x000000ff06ff7812 */ /* 0x008fda000786c0ff */
[----:B------:R-:W-:Y:S05]  /*5fb0*/  @!P3 BRA `(.L_x_47) ;  /* 0x00000000000cb947 */ /* 0x000fea0003800000 */
[----:B-----5:R-:W-:Y:S01]  /*5fc0*/  FSETP.EQ.AND P1, PT, R16, RZ, PT ;  /* 0x000000ff1000720b */ /* 0x020fe20003f22000 */
[----:B------:R-:W-:-:S12]  /*5fd0*/  BRA `(.L_x_47) ;  /* 0x0000000000047947 */ /* 0x000fd80003800000 */
.L_x_46:
[----:B-----5:R-:W-:-:S13]  /*5fe0*/  FSETP.EQ.AND P1, PT, R16, RZ, PT ;  /* 0x000000ff1000720b */ /* 0x020fda0003f22000 */
.L_x_47:
[----:B------:R-:W-:Y:S05]  /*5ff0*/  BSYNC B0 ;  /* 0x0000000000007941 */ /* 0x000fea0003800000 */
.L_x_45:
[----:B------:R-:W-:-:S07]  /*6000*/  SEL R3, RZ, 0x1, P1 ;  /* 0x00000001ff037807 */ /* 0x000fce0000800000 */
.L_x_44:
[----:B------:R-:W-:Y:S04]  /*6010*/  BSSY B0, `(.L_x_48) ;  /* 0x0000008000007945 */ /* 0x000fe80003800000 */
[----:B------:R-:W-:Y:S05]  /*6020*/  @!P0 BRA `(.L_x_49) ;  /* 0x0000000000148947 */ /* 0x000fea0003800000 */
[----:B------:R-:W3:Y:S02]  /*6030*/  LDL R4, [R1+0xcc] ;  /* 0x0000cc0001047983 */ /* 0x000ee40000100800 */
[----:B---3--:R-:W-:-:S13]  /*6040*/  LOP3.LUT P0, RZ, R4, 0xff, RZ, 0xc0, !PT ;  /* 0x000000ff04ff7812 */ /* 0x008fda000780c0ff */
[----:B------:R-:W-:Y:S05]  /*6050*/  @!P0 BRA `(.L_x_50) ;  /* 0x00000000000c8947 */ /* 0x000fea0003800000 */
[----:B-----5:R-:W-:Y:S01]  /*6060*/  FSETP.EQ.AND P2, PT, R16, RZ, PT ;  /* 0x000000ff1000720b */ /* 0x020fe20003f42000 */
[----:B------:R-:W-:-:S12]  /*6070*/  BRA `(.L_x_50) ;  /* 0x0000000000047947 */ /* 0x000fd80003800000 */
.L_x_49:
[----:B-----5:R-:W-:-:S13]  /*6080*/  FSETP.EQ.AND P2, PT, R16, RZ, PT ;  /* 0x000000ff1000720b */ /* 0x020fda0003f42000 */
.L_x_50:
[----:B------:R-:W-:Y:S05]  /*6090*/  BSYNC B0 ;  /* 0x0000000000007941 */ /* 0x000fea0003800000 */
.L_x_48:
[----:B------:R-:W-:Y:S01]  /*60a0*/  PRMT R3, R3, 0x9910, RZ ;  /* 0x0000991003037816 */ /* 0x000fe200000000ff */
[----:B------:R-:W-:Y:S01]  /*60b0*/  BSSY B0, `(.L_x_51) ;  /* 0x000004b000007945 */ /* 0x000fe20003800000 */
[----:B------:R-:W-:Y:S02]  /*60c0*/  MOV R6, RZ ;  /* 0x000000ff00067202 */ /* 0x000fe40000000f00 */
[----:B------:R-:W-:Y:S02]  /*60d0*/  CS2R R4, SRZ ;  /* 0x0000000000047805 */ /* 0x000fe4000001ff00 */
[----:B------:R-:W-:Y:S01]  /*60e0*/  ISETP.NE.AND P1, PT, R3, RZ, PT ;  /* 0x000000ff0300720c */ /* 0x000fe20003f25270 */
[----:B------:R-:W-:-:S12]  /*60f0*/  IMAD.MOV.U32 R3, RZ, RZ, RZ ;  /* 0x000000ffff037224 */ /* 0x000fd800078e00ff */
[----:B------:R-:W-:Y:S05]  /*6100*/  @!P1 BRA `(.L_x_52) ;  /* 0x0000000400149947 */ /* 0x000fea0003800000 */
[----:B------:R-:W-:-:S04]  /*6110*/  MOV R3, UR50 ;  /* 0x0000003200037c02 */ /* 0x000fc80008000f00 */
[----:B------:R-:W-:-:S13]  /*6120*/  ISETP.NE.AND P0, PT, R3, 0x3, PT ;  /* 0x000000030300780c */ /* 0x000fda0003f05270 */
[----:B------:R-:W-:Y:S05]  /*6130*/  @!P0 BRA `(.L_x_53) ;  /* 0x0000000000048947 */ /* 0x000fea0003800000 */
[----:B------:R-:W-:Y:S01]  /*6140*/  BPT.TRAP 0x1 ;  /* 0x000000040000795c */ /* 0x000fe20000300000 */
.L_x_53:
[----:B------:R-:W3:Y:S04]  /*6150*/  LDL R4, [R1+0xb4] ;  /* 0x0000b40001047983 */ /* 0x000ee80000100800 */
[----:B------:R-:W4:Y:S01]  /*6160*/  LDL R3, [R1+0xb8] ;  /* 0x0000b80001037983 */ /* 0x000f220000100800 */
[----:B------:R-:W-:Y:S01]  /*6170*/  BSSY B1, `(.L_x_54) ;  /* 0x0000007000017945 */ /* 0x000fe20003800000 */
[----:B------:R-:W-:Y:S01]  /*6180*/  IMAD.MOV.U32 R6, RZ, RZ, RZ ;  /* 0x000000ffff067224 */ /* 0x000fe200078e00ff */
[----:B------:R-:W-:Y:S02]  /*6190*/  MOV R5, RZ ;  /* 0x000000ff00057202 */ /* 0x000fe40000000f00 */
[----:B---3--:R-:W-:Y:S02]  /*61a0*/  LEA R14, R4, UR51, 0x3 ;  /* 0x00000033040e7c11 */ /* 0x008fe4000f8e18ff */
[----:B----4-:R-:W-:-:S04]  /*61b0*/  SHF.L.U32 R3, R3, 0x1f, RZ ;  /* 0x0000001f03037819 */ /* 0x010fc800000006ff */
[----:B------:R-:W1:Y:S02]  /*61c0*/  SYNCS.PHASECHK.TRANS64.TRYWAIT P3, [R14+URZ+0x80], R3 ;  /* 0x000080030e0075a7 */ /* 0x000e64000806017f */
[----:B-1----:R-:W-:Y:S05]  /*61d0*/  @!P3 BRA `(.L_x_55) ;  /* 0x000000880094b947 */ /* 0x002fea0003800000 */
.L_x_242:
[----:B------:R-:W-:Y:S05]  /*61e0*/  BSYNC B1 ;  /* 0x0000000000017941 */ /* 0x000fea0003800000 */
.L_x_54:
[----:B------:R3:W5:Y:S01]  /*61f0*/  LDL R13, [R1+0xb4] ;  /* 0x0000b400010d7983 */ /* 0x0007620000100800 */
[----:B------:R-:W-:Y:S01]  /*6200*/  BSSY B1, `(.L_x_56) ;  /* 0x0000021000017945 */ /* 0x000fe20003800000 */
[----:B------:R-:W-:Y:S01]  /*6210*/  IMAD.MOV.U32 R4, RZ, RZ, RZ ;  /* 0x000000ffff047224 */ /* 0x000fe200078e00ff */
[----:B-1----:R-:W-:Y:S02]  /*6220*/  MOV R3, RZ ;  /* 0x000000ff00037202 */ /* 0x002fe40000000f00 */
[----:B------:R-:W-:Y:S05]  /*6230*/  @P2 BRA `(.L_x_57) ;  /* 0x0000000000742947 */ /* 0x000fea0003800000 */
[----:B------:R-:W1:Y:S02]  /*6240*/  S2R R7, SR_TID.X ;  /* 0x0000000000077919 */ /* 0x000e640000002100 */
[C---:B-1----:R-:W-:Y:S01]  /*6250*/  IMAD.SHL.U32 R3, R7.reuse, 0x10, RZ ;  /* 0x0000001007037824 */ /* 0x042fe200078e00ff */
[C---:B------:R-:W-:Y:S01]  /*6260*/  SHF.L.U32 R4, R7.reuse, 0x1, RZ ;  /* 0x0000000107047819 */ /* 0x040fe200000006ff */
[----:B------:R-:W-:-:S03]  /*6270*/  IMAD.SHL.U32 R6, R7, 0x8, RZ ;  /* 0x0000000807067824 */ /* 0x000fc600078e00ff */
[----:B------:R-:W-:Y:S02]  /*6280*/  LOP3.LUT R3, R3, 0xe00, RZ, 0xc0, !PT ;  /* 0x00000e0003037812 */ /* 0x000fe400078ec0ff */
[----:B------:R-:W-:Y:S02]  /*6290*/  LOP3.LUT R5, R6, 0x80, RZ, 0xc0, !PT ;  /* 0x0000008006057812 */ /* 0x000fe400078ec0ff */
[----:B------:R-:W-:Y:S02]  /*62a0*/  LOP3.LUT R3, R3, 0x6, R4, 0xf8, !PT ;  /* 0x0000000603037812 */ /* 0x000fe400078ef804 */
[--C-:B------:R-:W-:Y:S02]  /*62b0*/  LOP3.LUT R4, R5, 0x10, R7.reuse, 0xf8, !PT ;  /* 0x0000001005047812 */ /* 0x100fe400078ef807 */
[----:B------:R-:W-:Y:S02]  /*62c0*/  LOP3.LUT R3, R3, 0x60, R6, 0xf8, !PT ;  /* 0x0000006003037812 */ /* 0x000fe400078ef806 */
[----:B------:R-:W-:-:S02]  /*62d0*/  SHF.R.U32.HI R5, RZ, 0x4, R7 ;  /* 0x00000004ff057819 */ /* 0x000fc40000011607 */
[----:B------:R-:W-:Y:S02]  /*62e0*/  LOP3.LUT R3, R3, R4, RZ, 0xfc, !PT ;  /* 0x0000000403037212 */ /* 0x000fe400078efcff */
[----:B------:R-:W-:Y:S02]  /*62f0*/  LOP3.LUT P3, RZ, R5, 0x1, RZ, 0xc0, !PT ;  /* 0x0000000105ff7812 */ /* 0x000fe4000786c0ff */
[----:B-----5:R-:W-:-:S05]  /*6300*/  LEA R3, R13, R3, 0xc ;  /* 0x000000030d037211 */ /* 0x020fca00078e60ff */
[----:B------:R-:W-:Y:S01]  /*6310*/  VIADD R4, R3, UR51 ;  /* 0x0000003303047c36 */ /* 0x000fe20008000000 */
[----:B------:R-:W-:Y:S03]  /*6320*/  LDS.U16 R6, [R3+UR51+0x208] ;  /* 0x0002083303067984 */ /* 0x000fe60008000400 */
[C---:B------:R-:W-:Y:S01]  /*6330*/  VIADD R8, R4.reuse, 0x110 ;  /* 0x0000011004087836 */ /* 0x040fe20000000000 */
[----:B------:R-:W-:Y:S01]  /*6340*/  IADD3 R5, R4, 0x100, RZ ;  /* 0x0000010004057810 */ /* 0x000fe20007ffe0ff */
[----:B------:R-:W-:Y:S03]  /*6350*/  LDS.U16 R7, [R3+UR51+0x108] ;  /* 0x0001083303077984 */ /* 0x000fe60008000400 */
[----:B------:R-:W-:Y:S01]  /*6360*/  @P3 IADD3 R8, R5, -0x10, RZ ;  /* 0xfffffff005083810 */ /* 0x000fe20007ffe0ff */
[----:B------:R-:W-:Y:S04]  /*6370*/  LDS.U16 R4, [R3+UR51+0x200] ;  /* 0x0002003303047984 */ /* 0x000fe80008000400 */
[----:B------:R-:W1:Y:S04]  /*6380*/  LDS.U16 R5, [R3+UR51+0x100] ;  /* 0x0001003303057984 */ /* 0x000e680008000400 */
[----:B------:R-:W-:Y:S04]  /*6390*/  LDS.U16 R9, [R8+0x100] ;  /* 0x0001000008097984 */ /* 0x000fe80000000400 */
[----:B------:R-:W4:Y:S04]  /*63a0*/  LDS.U16 R10, [R8] ;  /* 0x00000000080a7984 */ /* 0x000f280000000400 */
[----:B------:R-:W-:Y:S04]  /*63b0*/  LDS.U16 R11, [R8+0x108] ;  /* 0x00010800080b7984 */ /* 0x000fe80000000400 */
[----:B------:R-:W2:Y:S01]  /*63c0*/  LDS.U16 R12, [R8+0x8] ;  /* 0x00000800080c7984 */ /* 0x000ea20000000400 */
[----:B-1----:R-:W-:-:S02]  /*63d0*/  PRMT R3, R5, 0x5410, R4 ;  /* 0x0000541005037816 */ /* 0x002fc40000000004 */
[----:B------:R-:W-:Y:S02]  /*63e0*/  PRMT R4, R7, 0x5410, R6 ;  /* 0x0000541007047816 */ /* 0x000fe40000000006 */
[----:B----4-:R-:W-:Y:S02]  /*63f0*/  PRMT R5, R10, 0x5410, R9 ;  /* 0x000054100a057816 */ /* 0x010fe40000000009 */
[----:B--2---:R-:W-:-:S07]  /*6400*/  PRMT R6, R12, 0x5410, R11 ;  /* 0x000054100c067816 */ /* 0x004fce000000000b */
.L_x_57:
[----:B------:R-:W-:Y:S05]  /*6410*/  BSYNC B1 ;  /* 0x0000000000017941 */ /* 0x000fea0003800000 */
.L_x_56:
[----:B------:R-:W-:Y:S01]  /*6420*/  @!PT LDS RZ, [RZ] ;  /* 0x00000000fffff984 */ /* 0x000fe20000000800 */
[----:B------:R-:W-:Y:S01]  /*6430*/  @!PT LDS RZ, [RZ] ;  /* 0x00000000fffff984 */ /* 0x000fe20000000800 */
[----:B------:R-:W-:Y:S01]  /*6440*/  @!PT LDS RZ, [RZ] ;  /* 0x00000000fffff984 */ /* 0x000fe20000000800 */
[----:B------:R-:W-:Y:S01]  /*6450*/  @!PT LDS RZ, [RZ] ;  /* 0x00000000fffff984 */ /* 0x000fe20000000800 */
[----:B------:R1:W-:Y:S06]  /*6460*/  MEMBAR.ALL.CTA ;  /* 0x0000000000007992 */ /* 0x0003ec0000008000 */
[----:B-1----:R-:W1:Y:S01]  /*6470*/  FENCE.VIEW.ASYNC.S ;  /* 0x00000000000073c6 */ /* 0x002e620000000000 */
[----:B------:R-:W-:Y:S05]  /*6480*/  @!P0 BRA `(.L_x_58) ;  /* 0x0000000000048947 */ /* 0x000fea0003800000 */
[----:B------:R-:W-:Y:S01]  /*6490*/  BPT.TRAP 0x1 ;  /* 0x000000040000795c */ /* 0x000fe20000300000 */
.L_x_58:
[----:B------:R-:W4:Y:S01]  /*64a0*/  LDL.LU R9, [R1+0xb8] ;  /* 0x0000b80001097983 */ /* 0x000f220000300800 */
[----:B------:R-:W-:Y:S01]  /*64b0*/  VIADD R7, R14, 0xa0 ;  /* 0x000000a00e077836 */ /* 0x000fe20000000000 */
[----:B------:R-:W2:Y:S04]  /*64c0*/  S2R R8, SR_CgaCtaId ;  /* 0x0000000000087919 */ /* 0x000ea80000008800 */
[----:B--2---:R-:W-:-:S04]  /*64d0*/  PRMT R7, R8, 0x654, R7 ;  /* 0x0000065408077816 */ /* 0x004fc80000000007 */
[----:B-1----:R1:W-:Y:S02]  /*64e0*/  SYNCS.ARRIVE.TRANS64.RED.A1T0 RZ, [R7+URZ], RZ ;  /* 0x000000ff07ff79a7 */ /* 0x0023e4000810043f */
[----:B-1---5:R-:W-:-:S04]  /*64f0*/  IADD3 R7, R13, 0x1, RZ ;  /* 0x000000010d077810 */ /* 0x022fc80007ffe0ff */
[----:B------:R-:W-:-:S04]  /*6500*/  ISETP.NE.AND P0, PT, R7, 0x4, PT ;  /* 0x000000040700780c */ /* 0x000fc80003f05270 */
[----:B------:R-:W-:Y:S02]  /*6510*/  SEL R8, RZ, 0x1, P0 ;  /* 0x00000001ff087807 */ /* 0x000fe40000000000 */
[----:B------:R-:W-:Y:S02]  /*6520*/  SEL R7, R7, RZ, P0 ;  /* 0x000000ff07077207 */ /* 0x000fe40000000000 */
[----:B----4-:R-:W-:-:S05]  /*6530*/  LOP3.LUT R9, R9, R8, RZ, 0x3c, !PT ;  /* 0x0000000809097212 */ /* 0x010fca00078e3cff */
[----:B------:R1:W-:Y:S04]  /*6540*/  STL [R1+0xb8], R9 ;  /* 0x0000b80901007387 */ /* 0x0003e80000100800 */
[----:B------:R1:W-:Y:S02]  /*6550*/  STL [R1+0xb4], R7 ;  /* 0x0000b40701007387 */ /* 0x0003e40000100800 */
.L_x_52:
[----:B------:R-:W-:Y:S05]  /*6560*/  BSYNC B0 ;  /* 0x0000000000007941 */ /* 0x000fea0003800000 */
.L_x_51:
[----:B------:R-:W4:Y:S01]  /*6570*/  S2R R27, SR_TID.X ;  /* 0x00000000001b7919 */ /* 0x000f220000002100 */
[----:B-1----:R-:W-:Y:S01]  /*6580*/  F2FP.F16.E4M3.UNPACK_B R7, R3 ;  /* 0x00000003ff07723e */ /* 0x002fe200020006ff */
[C---:B-----5:R-:W-:Y:S01]  /*6590*/  FMUL R227, R2.reuse, R227 ;  /* 0x000000e302e37220 */ /* 0x060fe20000400000 */
[----:B------:R-:W-:Y:S01]  /*65a0*/  F2FP.F16.E4M3.UNPACK_B R8, R3.H1 ;  /* 0x00000003ff08723e */ /* 0x000fe200030006ff */
[C---:B------:R-:W-:Y:S01]  /*65b0*/  FMUL R13, R2.reuse, R226 ;  /* 0x000000e2020d7220 */ /* 0x040fe20000400000 */
[C---:B------:R-:W-:Y:S01]  /*65c0*/  FMUL R224, R2.reuse, R224 ;  /* 0x000000e002e07220 */ /* 0x040fe20000400000 */
[--C-:B------:R-:W-:Y:S02]  /*65d0*/  HADD2.F32 R9, -RZ, R7.reuse.H0_H0 ;  /* 0x20000007ff097230 */ /* 0x100fe40000004100 */
[C---:B------:R-:W-:Y:S01]  /*65e0*/  FMUL R223, R2.reuse, R223 ;  /* 0x000000df02df7220 */ /* 0x040fe20000400000 */
[----:B------:R-:W-:Y:S02]  /*65f0*/  HADD2.F32 R7, -RZ, R7.H1_H1 ;  /* 0x30000007ff077230 */ /* 0x000fe40000004100 */
[----:B------:R-:W-:Y:S01]  /*6600*/  FMUL R222, R2, R222 ;  /* 0x000000de02de7220 */ /* 0x000fe20000400000 */
[----:B------:R-:W-:-:S02]  /*6610*/  HADD2.F32 R11, -RZ, R8.H1_H1 ;  /* 0x30000008ff0b7230 */ /* 0x000fc40000004100 */
[C---:B------:R-:W-:Y:S01]  /*6620*/  FFMA R227, R16.reuse, R9, R227 ;  /* 0x0000000910e37223 */ /* 0x040fe200000000e3 */
[----:B------:R-:W-:Y:S01]  /*6630*/  HADD2.F32 R9, -RZ, R8.H0_H0 ;  /* 0x20000008ff097230 */ /* 0x000fe20000004100 */
[-C--:B------:R-:W-:Y:S01]  /*6640*/  F2FP.F16.E4M3.UNPACK_B R8, R4.reuse ;  /* 0x00000004ff08723e */ /* 0x080fe200020006ff */
[C---:B------:R-:W-:Y:S01]  /*6650*/  FFMA R12, R16.reuse, R7, R13 ;  /* 0x00000007100c7223 */ /* 0x040fe2000000000d */
[----:B------:R-:W-:Y:S01]  /*6660*/  F2FP.F16.E4M3.UNPACK_B R7, R4.H1 ;  /* 0x00000004ff07723e */ /* 0x000fe200030006ff */
[----:B------:R-:W-:Y:S01]  /*6670*/  FFMA R15, R16, R11, R224 ;  /* 0x0000000b100f7223 */ /* 0x000fe200000000e0 */
[C---:B------:R-:W-:Y:S01]  /*6680*/  FMUL R24, R2.reuse, R219 ;  /* 0x000000db02187220 */ /* 0x040fe20000400000 */
[----:B------:R-:W-:Y:S02]  /*6690*/  HADD2.F32 R11, -RZ, R8.H1_H1 ;  /* 0x30000008ff0b7230 */ /* 0x000fe40000004100 */
[----:B------:R-:W-:Y:S01]  /*66a0*/  FMUL R218, R2, R218 ;  /* 0x000000da02da7220 */ /* 0x000fe20000400000 */
[----:B------:R-:W-:-:S02]  /*66b0*/  HADD2.F32 R13, -RZ, R7.H0_H0 ;  /* 0x20000007ff0d7230 */ /* 0x000fc40000004100 */
[----:B------:R-:W-:Y:S01]  /*66c0*/  FMUL R217, R2, R217 ;  /* 0x000000d902d97220 */ /* 0x000fe20000400000 */
[----:B------:R-:W-:Y:S02]  /*66d0*/  HADD2.F32 R7, -RZ, R7.H1_H1 ;  /* 0x30000007ff077230 */ /* 0x000fe40000004100 */
[----:B------:R-:W-:Y:S01]  /*66e0*/  FFMA R222, R16, R11, R222 ;  /* 0x0000000b10de7223 */ /* 0x000fe200000000de */
[C---:B------:R-:W-:Y:S01]  /*66f0*/  FMUL R216, R2.reuse, R216 ;  /* 0x000000d802d87220 */ /* 0x040fe20000400000 */
[C---:B------:R-:W-:Y:S01]  /*6700*/  FMUL R212, R2.reuse, R212 ;  /* 0x000000d402d47220 */ /* 0x040fe20000400000 */
[C---:B------:R-:W-:Y:S01]  /*6710*/  FMUL R213, R2.reuse, R213 ;  /* 0x000000d502d57220 */ /* 0x040fe20000400000 */
[----:B------:R-:W-:Y:S01]  /*6720*/  FMUL R214, R2, R214 ;  /* 0x000000d602d67220 */ /* 0x000fe20000400000 */
[----:B------:R-:W-:Y:S02]  /*6730*/  F2FP.SATFINITE.E4M3.F32.PACK_AB_MERGE_C R12, R12, R227, RZ ;  /* 0x000000e30c0c723e */ /* 0x000fe400048070ff */
[----:B----4-:R-:W-:-:S02]  /*6740*/  SHF.R.U32.HI R10, RZ, 0x4, R27 ;  /* 0x00000004ff0a7819 */ /* 0x010fc4000001161b */
[----:B------:R-:W-:Y:S02]  /*6750*/  LOP3.LUT R26, R27, 0xff, RZ, 0xc0, !PT ;  /* 0x000000ff1b1a7812 */ /* 0x000fe400078ec0ff */
[----:B------:R-:W-:Y:S01]  /*6760*/  LOP3.LUT P3, RZ, R10, 0x1, RZ, 0xc0, !PT ;  /* 0x000000010aff7812 */ /* 0x000fe2000786c0ff */
[----:B------:R-:W-:Y:S02]  /*6770*/  FMUL R10, R2, R225 ;  /* 0x000000e1020a7220 */ /* 0x000fe40000400000 */
[----:B------:R-:W-:Y:S02]  /*6780*/  VIADD R26, R26, 0x1f ;  /* 0x0000001f1a1a7836 */ /* 0x000fe40000000000 */
[----:B------:R-:W-:Y:S01]  /*6790*/  FFMA R14, R16, R9, R10 ;  /* 0x00000009100e7223 */ /* 0x000fe2000000000a */
[----:B------:R-:W-:Y:S01]  /*67a0*/  HADD2.F32 R9, -RZ, R8.H0_H0 ;  /* 0x20000008ff097230 */ /* 0x000fe20000004100 */
[----:B------:R-:W-:Y:S01]  /*67b0*/  F2FP.F16.E4M3.UNPACK_B R8, R5 ;  /* 0x00000005ff08723e */ /* 0x000fe200020006ff */
[----:B------:R-:W-:Y:S01]  /*67c0*/  FMUL R10, R2, R221 ;  /* 0x000000dd020a7220 */ /* 0x000fe20000400000 */
[----:B------:R-:W-:-:S02]  /*67d0*/  ISETP.GT.U32.AND P0, PT, R26, 0x3e, PT ;  /* 0x0000003e1a00780c */ /* 0x000fc40003f04070 */
[C---:B------:R-:W-:Y:S01]  /*67e0*/  FFMA R223, R16.reuse, R9, R223 ;  /* 0x0000000910df7223 */ /* 0x040fe200000000df */
[----:B------:R-:W-:Y:S01]  /*67f0*/  FFMA R20, R16, R13, R10 ;  /* 0x0000000d10147223 */ /* 0x000fe2000000000a */
[--C-:B------:R-:W-:Y:S02]  /*6800*/  HADD2.F32 R9, -RZ, R8.reuse.H0_H0 ;  /* 0x20000008ff097230 */ /* 0x100fe40000004100 */
[----:B------:R-:W-:Y:S01]  /*6810*/  FMUL R13, R2, R220 ;  /* 0x000000dc020d7220 */ /* 0x000fe20000400000 */
[----:B------:R-:W-:Y:S01]  /*6820*/  HADD2.F32 R11, -RZ, R8.H1_H1 ;  /* 0x30000008ff0b7230 */ /* 0x000fe20000004100 */
[----:B------:R-:W-:Y:S02]  /*6830*/  F2FP.F16.E4M3.UNPACK_B R8, R5.H1 ;  /* 0x00000005ff08723e */ /* 0x000fe400030006ff */
[C---:B------:R-:W-:Y:S01]  /*6840*/  FFMA R21, R16.reuse, R7, R13 ;  /* 0x0000000710157223 */ /* 0x040fe2000000000d */
[----:B------:R-:W-:Y:S01]  /*6850*/  FFMA R24, R16, R9, R24 ;  /* 0x0000000910187223 */ /* 0x000fe20000000018 */
[----:B------:R-:W-:Y:S01]  /*6860*/  F2FP.F16.E4M3.UNPACK_B R10, R6 ;  /* 0x00000006ff0a723e */ /* 0x000fe200020006ff */
[----:B------:R-:W-:-:S02]  /*6870*/  HADD2.F32 R7, -RZ, R8.H0_H0 ;  /* 0x20000008ff077230 */ /* 0x000fc40000004100 */
[C---:B------:R-:W-:Y:S01]  /*6880*/  FFMA R25, R16.reuse, R11, R218 ;  /* 0x0000000b10197223 */ /* 0x040fe200000000da */
[----:B------:R-:W-:Y:S01]  /*6890*/  HADD2.F32 R9, -RZ, R8.H1_H1 ;  /* 0x30000008ff097230 */ /* 0x000fe20000004100 */
[----:B------:R-:W-:Y:S01]  /*68a0*/  F2FP.F16.E4M3.UNPACK_B R8, R6.H1 ;  /* 0x00000006ff08723e */ /* 0x000fe200030006ff */
[--C-:B------:R-:W-:Y:S02]  /*68b0*/  HADD2.F32 R11, -RZ, R10.reuse.H0_H0 ;  /* 0x2000000aff0b7230 */ /* 0x100fe40000004100 */
[C---:B------:R-:W-:Y:S01]  /*68c0*/  FFMA R217, R16.reuse, R7, R217 ;  /* 0x0000000710d97223 */ /* 0x040fe200000000d9 */
[----:B------:R-:W-:Y:S02]  /*68d0*/  HADD2.F32 R13, -RZ, R10.H1_H1 ;  /* 0x3000000aff0d7230 */ /* 0x000fe40000004100 */
[----:B------:R-:W-:Y:S01]  /*68e0*/  FFMA R216, R16, R9, R216 ;  /* 0x0000000910d87223 */ /* 0x000fe200000000d8 */
[--C-:B------:R-:W-:Y:S02]  /*68f0*/  HADD2.F32 R7, -RZ, R8.reuse.H0_H0 ;  /* 0x20000008ff077230 */ /* 0x100fe40000004100 */
[----:B------:R-:W-:Y:S01]  /*6900*/  FMUL R10, R2, R215 ;  /* 0x000000d7020a7220 */ /* 0x000fe20000400000 */
[----:B------:R-:W-:-:S02]  /*6910*/  HADD2.F32 R9, -RZ, R8.H1_H1 ;  /* 0x30000008ff097230 */ /* 0x000fc40000004100 */
[C---:B------:R-:W-:Y:S01]  /*6920*/  FFMA R13, R16.reuse, R13, R214 ;  /* 0x0000000d100d7223 */ /* 0x040fe200000000d6 */
[C---:B------:R-:W-:Y:S02]  /*6930*/  IMAD.SHL.U32 R8, R27.reuse, 0x10, RZ ;  /* 0x000000101b087824 */ /* 0x040fe400078e00ff */
[C---:B------:R-:W-:Y:S01]  /*6940*/  FFMA R10, R16.reuse, R11, R10 ;  /* 0x0000000b100a7223 */ /* 0x040fe2000000000a */
[C---:B------:R-:W-:Y:S01]  /*6950*/  SHF.L.U32 R11, R27.reuse, 0x1, RZ ;  /* 0x000000011b0b7819 */ /* 0x040fe200000006ff */
[C---:B------:R-:W-:Y:S01]  /*6960*/  FFMA R212, R16.reuse, R9, R212 ;  /* 0x0000000910d47223 */ /* 0x040fe200000000d4 */
[----:B------:R-:W-:Y:S01]  /*6970*/  SHF.L.U32 R9, R27, 0x3, RZ ;  /* 0x000000031b097819 */ /* 0x000fe200000006ff */
[----:B------:R-:W-:Y:S01]  /*6980*/  FFMA R7, R16, R7, R213 ;  /* 0x0000000710077223 */ /* 0x000fe200000000d5 */
[----:B------:R-:W-:Y:S02]  /*6990*/  LOP3.LUT R8, R8, 0xe00, RZ, 0xc0, !PT ;  /* 0x00000e0008087812 */ /* 0x000fe400078ec0ff */
[----:B------:R-:W-:-:S02]  /*69a0*/  F2FP.SATFINITE.E4M3.F32.PACK_AB_MERGE_C R14, R15, R14, RZ ;  /* 0x0000000e0f0e723e */ /* 0x000fc400048070ff */
[----:B------:R-:W-:Y:S02]  /*69b0*/  LOP3.LUT R8, R8, 0x6, R11, 0xf8, !PT ;  /* 0x0000000608087812 */ /* 0x000fe400078ef80b */
[----:B------:R-:W-:Y:S02]  /*69c0*/  LOP3.LUT R11, R9, 0x80, RZ, 0xc0, !PT ;  /* 0x00000080090b7812 */ /* 0x000fe400078ec0ff */
[----:B------:R-:W-:Y:S01]  /*69d0*/  LOP3.LUT R9, R8, 0x60, R9, 0xf8, !PT ;  /* 0x0000006008097812 */ /* 0x000fe200078ef809 */
[----:B------:R-:W-:Y:S01]  /*69e0*/  IMAD.MOV.U32 R8, RZ, RZ, 0x10 ;  /* 0x00000010ff087424 */ /* 0x000fe200078e00ff */
[----:B------:R-:W-:Y:S02]  /*69f0*/  LOP3.LUT R26, R11, 0x10, R27, 0xf8, !PT ;  /* 0x000000100b1a7812 */ /* 0x000fe400078ef81b */
[----:B------:R-:W-:Y:S02]  /*6a00*/  F2FP.SATFINITE.E4M3.F32.PACK_AB_MERGE_C R212, R212, R7, RZ ;  /* 0x00000007d4d4723e */ /* 0x000fe400048070ff */
[----:B------:R-:W-:-:S02]  /*6a10*/  F2FP.SATFINITE.E4M3.F32.PACK_AB_MERGE_C R222, R222, R223, RZ ;  /* 0x000000dfdede723e */ /* 0x000fc400048070ff */
[----:B------:R-:W-:Y:S02]  /*6a20*/  F2FP.SATFINITE.E4M3.F32.PACK_AB_MERGE_C R20, R21, R20, RZ ;  /* 0x000000141514723e */ /* 0x000fe400048070ff */
[----:B------:R-:W-:Y:S02]  /*6a30*/  F2FP.SATFINITE.E4M3.F32.PACK_AB_MERGE_C R24, R25, R24, RZ ;  /* 0x000000181918723e */ /* 0x000fe400048070ff */
[----:B------:R-:W-:Y:S02]  /*6a40*/  F2FP.SATFINITE.E4M3.F32.PACK_AB_MERGE_C R216, R216, R217, RZ ;  /* 0x000000d9d8d8723e */ /* 0x000fe400048070ff */
[----:B------:R-:W-:Y:S02]  /*6a50*/  F2FP.SATFINITE.E4M3.F32.PACK_AB_MERGE_C R10, R13, R10, RZ ;  /* 0x0000000a0d0a723e */ /* 0x000fe400048070ff */
[----:B------:R-:W-:Y:S02]  /*6a60*/  LOP3.LUT R7, R9, R26, RZ, 0xfc, !PT ;  /* 0x0000001a09077212 */ /* 0x000fe400078efcff */
[----:B------:R-:W-:Y:S01]  /*6a70*/  SEL R8, R8, 0xfffffff0, !P3 ;  /* 0xfffffff008087807 */ /* 0x000fe20005800000 */
[----:B------:R-:W-:Y:S06]  /*6a80*/  @P0 BRA `(.L_x_59) ;  /* 0x0000000000040947 */ /* 0x000fec0003800000 */
[----:B------:R-:W-:-:S04]  /*6a90*/  DEPBAR.LE SB0, 0x1 ;  /* 0x000080400000791a */ /* 0x000fc80000000000 */
.L_x_59:
[----:B------:R-:W-:Y:S05]  /*6aa0*/  WARPSYNC.ALL ;  /* 0x0000000000007948 */ /* 0x000fea0003800000 */
[----:B------:R-:W-:Y:S01]  /*6ab0*/  BAR.SYNC.DEFER_BLOCKING 0x1, 0x100 ;  /* 0x0044000000007b1d */ /* 0x000fe20000010000 */
[----:B------:R-:W-:-:S05]  /*6ac0*/  IADD3 R9, R7, UR51, RZ ;  /* 0x0000003307097c10 */ /* 0x000fca000fffe0ff */
[----:B------:R-:W-:Y:S01]  /*6ad0*/  IMAD.IADD R9, R9, 0x1, R8 ;  /* 0x0000000109097824 */ /* 0x000fe200078e0208 */
[----:B------:R-:W-:Y:S01]  /*6ae0*/  BSSY B0, `(.L_x_60) ;  /* 0x0000016000007945 */ /* 0x000fe20003800000 */
[----:B------:R1:W-:Y:S04]  /*6af0*/  STS.U16 [R7+UR51+0x4100], R12 ;  /* 0x0041000c07007988 */ /* 0x0003e80008000433 */
[----:B------:R1:W-:Y:S04]  /*6b00*/  STS.U16 [R7+UR51+0x4200], R14 ;  /* 0x0042000e07007988 */ /* 0x0003e80008000433 */
[----:B------:R1:W-:Y:S04]  /*6b10*/  STS.U16 [R7+UR51+0x4108], R222 ;  /* 0x004108de07007988 */ /* 0x0003e80008000433 */
[----:B------:R1:W-:Y:S04]  /*6b20*/  STS.U16 [R7+UR51+0x4208], R20 ;  /* 0x0042081407007988 */ /* 0x0003e80008000433 */
[----:B------:R1:W-:Y:S04]  /*6b30*/  STS.U16 [R9+0x4100], R24 ;  /* 0x0041001809007388 */ /* 0x0003e80000000400 */
[----:B------:R1:W-:Y:S04]  /*6b40*/  STS.U16 [R9+0x4200], R216 ;  /* 0x004200d809007388 */ /* 0x0003e80000000400 */
[----:B------:R1:W-:Y:S04]  /*6b50*/  STS.U16 [R9+0x4108], R10 ;  /* 0x0041080a09007388 */ /* 0x0003e80000000400 */
[----:B------:R1:W-:Y:S01]  /*6b60*/  STS.U16 [R9+0x4208], R212 ;  /* 0x004208d409007388 */ /* 0x0003e20000000400 */
[----:B------:R-:W-:Y:S01]  /*6b70*/  @!PT LDS RZ, [RZ] ;  /* 0x00000000fffff984 */ /* 0x000fe20000000800 */
[----:B------:R-:W-:Y:S01]  /*6b80*/  @!PT LDS RZ, [RZ] ;  /* 0x00000000fffff984 */ /* 0x000fe20000000800 */
[----:B------:R-:W-:Y:S01]  /*6b90*/  @!PT LDS RZ, [RZ] ;  /* 0x00000000fffff984 */ /* 0x000fe20000000800 */
[----:B------:R-:W-:Y:S01]  /*6ba0*/  @!PT LDS RZ, [RZ] ;  /* 0x00000000fffff984 */ /* 0x000fe20000000800 */
[----:B------:R4:W-:Y:S06]  /*6bb0*/  MEMBAR.ALL.CTA ;  /* 0x0000000000007992 */ /* 0x0009ec0000008000 */
[----:B----4-:R-:W4:Y:S02]  /*6bc0*/  FENCE.VIEW.ASYNC.S ;  /* 0x00000000000073c6 */ /* 0x010f240000000000 */
[----:B----4-:R-:W-:Y:S06]  /*6bd0*/  BAR.SYNC.DEFER_BLOCKING 0x1, 0x100 ;  /* 0x0044000000007b1d */ /* 0x010fec0000010000 */
[----:B-1----:R-:W-:Y:S05]  /*6be0*/  @P0 BRA `(.L_x_61) ;  /* 0x0000000000140947 */ /* 0x002fea0003800000 */
[----:B------:R-:W-:Y:S02]  /*6bf0*/  UIADD3 UR4, UP0, UR58, 0x4f0, URZ ;  /* 0x000004f03a047890 */ /* 0x000fe4000ff1e03f */
[----:B------:R-:W-:Y:S02]  /*6c00*/  UIADD3 UR44, UR51, 0x4100, URZ ;  /* 0x00004100332c7890 */ /* 0x000fe4000fffe03f */
[----:B------:R-:W-:-:S09]  /*6c10*/  UIADD3.X UR5, URZ, UR59, URZ, UP0, !UPT ;  /* 0x0000003b3f057290 */ /* 0x000fd200087fe43f */
[----:B------:R1:W-:Y:S02]  /*6c20*/  UTMASTG.3D [UR44], [UR4] ;  /* 0x0000002c040073b5 */ /* 0x0003e40008010000 */
[----:B-1----:R0:W-:Y:S02]  /*6c30*/  UTMACMDFLUSH ;  /* 0x00000000000079b7 */ /* 0x0021e40000000000 */
.L_x_61:
[----:B------:R-:W-:Y:S05]  /*6c40*/  BSYNC B0 ;  /* 0x0000000000007941 */ /* 0x000fea0003800000 */
.L_x_60:
[----:B------:R-:W-:Y:S04]  /*6c50*/  BSSY B0, `(.L_x_62) ;  /* 0x0000036000007945 */ /* 0x000fe80003800000 */
[----:B------:R-:W-:Y:S05]  /*6c60*/  @!P1 BRA `(.L_x_63) ;  /* 0x0000000000d09947 */ /* 0x000fea0003800000 */
[----:B------:R-:W-:-:S04]  /*6c70*/  MOV R10, UR50 ;  /* 0x00000032000a7c02 */ /* 0x000fc80008000f00 */
[----:B------:R-:W-:-:S13]  /*6c80*/  ISETP.NE.AND P3, PT, R10, 0x3, PT ;  /* 0x000000030a00780c */ /* 0x000fda0003f65270 */
[----:B------:R-:W-:Y:S05]  /*6c90*/  @!P3 BRA `(.L_x_64) ;  /* 0x000000000004b947 */ /* 0x000fea0003800000 */
[----:B------:R-:W-:Y:S01]  /*6ca0*/  BPT.TRAP 0x1 ;  /* 0x000000040000795c */ /* 0x000fe20000300000 */
.L_x_64:
[----:B------:R-:W4:Y:S04]  /*6cb0*/  LDL R10, [R1+0xb8] ;  /* 0x0000b800010a7983 */ /* 0x000f280000100800 */
[----:B------:R-:W5:Y:S01]  /*6cc0*/  LDL R11, [R1+0xb4] ;  /* 0x0000b400010b7983 */ /* 0x000f620000100800 */
[----:B------:R-:W-:Y:S01]  /*6cd0*/  BSSY B1, `(.L_x_65) ;  /* 0x0000005000017945 */ /* 0x000fe20003800000 */
[----:B----4-:R-:W-:Y:S02]  /*6ce0*/  SHF.L.U32 R10, R10, 0x1f, RZ ;  /* 0x0000001f0a0a7819 */ /* 0x010fe400000006ff */
[----:B-----5:R-:W-:-:S04]  /*6cf0*/  LEA R15, R11, UR51, 0x3 ;  /* 0x000000330b0f7c11 */ /* 0x020fc8000f8e18ff */
[----:B------:R-:W1:Y:S02]  /*6d00*/  SYNCS.PHASECHK.TRANS64.TRYWAIT P4, [R15+URZ+0x80], R10 ;  /* 0x0000800a0f0075a7 */ /* 0x000e64000808017f */
[----:B-1----:R-:W-:Y:S05]  /*6d10*/  @!P4 BRA `(.L_x_66) ;  /* 0x0000007c00d8c947 */ /* 0x002fea0003800000 */
.L_x_243:
[----:B------:R-:W-:Y:S05]  /*6d20*/  BSYNC B1 ;  /* 0x0000000000017941 */ /* 0x000fea0003800000 */
.L_x_65:
[----:B------:R-:W-:Y:S04]  /*6d30*/  BSSY B1, `(.L_x_67) ;  /* 0x0000012000017945 */ /* 0x000fe80003800000 */
[----:B------:R-:W-:Y:S05]  /*6d40*/  @P2 BRA `(.L_x_68) ;  /* 0x0000000000402947 */ /* 0x000fea0003800000 */
[----:B------:R-:W4:Y:S02]  /*6d50*/  LDL R11, [R1+0xb4] ;  /* 0x0000b400010b7983 */ /* 0x000f240000100800 */
[----:B----4-:R-:W-:-:S05]  /*6d60*/  IMAD R20, R11, 0x1000, R7 ;  /* 0x000010000b147824 */ /* 0x010fca00078e0207 */
[----:B------:R-:W-:Y:S01]  /*6d70*/  IADD3 R3, R20, UR51, RZ ;  /* 0x0000003314037c10 */ /* 0x000fe2000fffe0ff */
[----:B------:R-:W-:Y:S04]  /*6d80*/  LDS.U16 R4, [R20+UR51+0x100] ;  /* 0x0001003314047984 */ /* 0x000fe80008000400 */
[----:B------:R-:W-:Y:S01]  /*6d90*/  IMAD.IADD R14, R3, 0x1, R8 ;  /* 0x00000001030e7824 */ /* 0x000fe200078e0208 */
[----:B------:R-:W-:Y:S04]  /*6da0*/  LDS.U16 R5, [R20+UR51+0x208] ;  /* 0x0002083314057984 */ /* 0x000fe80008000400 */
[----:B------:R-:W4:Y:S04]  /*6db0*/  LDS.U16 R3, [R20+UR51+0x200] ;  /* 0x0002003314037984 */ /* 0x000f280008000400 */
[----:B------:R-:W5:Y:S04]  /*6dc0*/  LDS.U16 R6, [R20+UR51+0x108] ;  /* 0x0001083314067984 */ /* 0x000f680008000400 */
[----:B-1----:R-:W-:Y:S04]  /*6dd0*/  LDS.U16 R10, [R14+0x200] ;  /* 0x000200000e0a7984 */ /* 0x002fe80000000400 */
[----:B------:R-:W1:Y:S04]  /*6de0*/  LDS.U16 R11, [R14+0x100] ;  /* 0x000100000e0b7984 */ /* 0x000e680000000400 */
[----:B------:R-:W-:Y:S04]  /*6df0*/  LDS.U16 R12, [R14+0x208] ;  /* 0x000208000e0c7984 */ /* 0x000fe80000000400 */
[----:B------:R-:W2:Y:S01]  /*6e00*/  LDS.U16 R13, [R14+0x108] ;  /* 0x000108000e0d7984 */ /* 0x000ea20000000400 */
[----:B----4-:R-:W-:-:S02]  /*6e10*/  PRMT R3, R4, 0x5410, R3 ;  /* 0x0000541004037816 */ /* 0x010fc40000000003 */
[----:B-----5:R-:W-:Y:S02]  /*6e20*/  PRMT R4, R6, 0x5410, R5 ;  /* 0x0000541006047816 */ /* 0x020fe40000000005 */
[----:B-1----:R-:W-:Y:S02]  /*6e30*/  PRMT R5, R11, 0x5410, R10 ;  /* 0x000054100b057816 */ /* 0x002fe4000000000a */
[----:B--2---:R-:W-:-:S07]  /*6e40*/  PRMT R6, R13, 0x5410, R12 ;  /* 0x000054100d067816 */ /* 0x004fce000000000c */
.L_x_68:
[----:B------:R-:W-:Y:S05]  /*6e50*/  BSYNC B1 ;  /* 0x0000000000017941 */ /* 0x000fea0003800000 */
.L_x_67:
[----:B------:R-:W-:Y:S01]  /*6e60*/  @!PT LDS RZ, [RZ] ;  /* 0x00000000fffff984 */ /* 0x000fe20000000800 */
[----:B------:R-:W-:Y:S01]  /*6e70*/  @!PT LDS RZ, [RZ] ;  /* 0x00000000fffff984 */ /* 0x000fe20000000800 */
[----:B------:R-:W-:Y:S01]  /*6e80*/  @!PT LDS RZ, [RZ] ;  /* 0x00000000fffff984 */ /* 0x000fe20000000800 */
[----:B------:R-:W-:Y:S01]  /*6e90*/  @!PT LDS RZ, [RZ] ;  /* 0x00000000fffff984 */ /* 0x000fe20000000800 */
[----:B------:R4:W-:Y:S06]  /*6ea0*/  MEMBAR.ALL.CTA ;  /* 0x0000000000007992 */ /* 0x0009ec0000008000 */
[----:B----4-:R-:W4:Y:S01]  /*6eb0*/  FENCE.VIEW.ASYNC.S ;  /* 0x00000000000073c6 */ /* 0x010f220000000000 */
[----:B------:R-:W-:Y:S05]  /*6ec0*/  @!P3 BRA `(.L_x_69) ;  /* 0x000000000004b947 */ /* 0x000fea0003800000 */
[----:B------:R-:W-:Y:S01]  /*6ed0*/  BPT.TRAP 0x1 ;  /* 0x000000040000795c */ /* 0x000fe20000300000 */
.L_x_69:
[----:B------:R-:W5:Y:S04]  /*6ee0*/  LDL.LU R13, [R1+0xb4] ;  /* 0x0000b400010d7983 */ /* 0x000f680000300800 */
[----:B------:R-:W2:Y:S01]  /*6ef0*/  LDL.LU R12, [R1+0xb8] ;  /* 0x0000b800010c7983 */ /* 0x000ea20000300800 */
[----:B-1----:R-:W-:Y:S01]  /*6f00*/  IADD3 R10, R15, 0xa0, RZ ;  /* 0x000000a00f0a7810 */ /* 0x002fe20007ffe0ff */
[----:B------:R-:W1:Y:S03]  /*6f10*/  S2R R11, SR_CgaCtaId ;  /* 0x00000000000b7919 */ /* 0x000e660000008800 */
[----:B-1----:R-:W-:-:S04]  /*6f20*/  PRMT R10, R11, 0x654, R10 ;  /* 0x000006540b0a7816 */ /* 0x002fc8000000000a */
[----:B----4-:R5:W-:Y:S02]  /*6f30*/  SYNCS.ARRIVE.TRANS64.RED.A1T0 RZ, [R10+URZ], RZ ;  /* 0x000000ff0aff79a7 */ /* 0x010be4000810043f */
[----:B-----5:R-:W-:-:S05]  /*6f40*/  VIADD R10, R13, 0x1 ;  /* 0x000000010d0a7836 */ /* 0x020fca0000000000 */
[----:B------:R-:W-:-:S04]  /*6f50*/  ISETP.NE.AND P3, PT, R10, 0x4, PT ;  /* 0x000000040a00780c */ /* 0x000fc80003f65270 */
[----:B------:R-:W-:Y:S02]  /*6f60*/  SEL R11, RZ, 0x1, P3 ;  /* 0x00000001ff0b7807 */ /* 0x000fe40001800000 */
[----:B------:R-:W-:Y:S02]  /*6f70*/  SEL R10, R10, RZ, P3 ;  /* 0x000000ff0a0a7207 */ /* 0x000fe40001800000 */
[----:B--2---:R-:W-:-:S05]  /*6f80*/  LOP3.LUT R12, R12, R11, RZ, 0x3c, !PT ;  /* 0x0000000b0c0c7212 */ /* 0x004fca00078e3cff */
[----:B------:R1:W-:Y:S04]  /*6f90*/  STL [R1+0xb8], R12 ;  /* 0x0000b80c01007387 */ /* 0x0003e80000100800 */
[----:B------:R1:W-:Y:S02]  /*6fa0*/  STL [R1+0xb4], R10 ;  /* 0x0000b40a01007387 */ /* 0x0003e40000100800 */
.L_x_63:
[----:B------:R-:W-:Y:S05]  /*6fb0*/  BSYNC B0 ;  /* 0x0000000000007941 */ /* 0x000fea0003800000 */
.L_x_62:
[----:B-1----:R-:W-:Y:S01]  /*6fc0*/  F2FP.F16.E4M3.UNPACK_B R12, R3.H1 ;  /* 0x00000003ff0c723e */ /* 0x002fe200030006ff */
[C---:B------:R-:W-:Y:S01]  /*6fd0*/  FMUL R161, R2.reuse, R161 ;  /* 0x000000a102a17220 */ /* 0x040fe20000400000 */
[----:B------:R-:W-:Y:S01]  /*6fe0*/  F2FP.F16.E4M3.UNPACK_B R10, R3 ;  /* 0x00000003ff0a723e */ /* 0x000fe200020006ff */
[C---:B------:R-:W-:Y:S01]  /*6ff0*/  FMUL R163, R2.reuse, R163 ;  /* 0x000000a302a37220 */ /* 0x040fe20000400000 */
[----:B------:R-:W-:Y:S01]  /*7000*/  F2FP.F16.E4M3.UNPACK_B R15, R4 ;  /* 0x00000004ff0f723e */ /* 0x000fe200020006ff */
[----:B------:R-:W-:Y:S02]  /*7010*/  HADD2.F32 R14, -RZ, R12.H0_H0 ;  /* 0x2000000cff0e7230 */ /* 0x000fe40000004100 */
[C---:B------:R-:W-:Y:S01]  /*7020*/  FMUL R11, R2.reuse, R162 ;  /* 0x000000a2020b7220 */ /* 0x040fe20000400000 */
[--C-:B------:R-:W-:Y:S02]  /*7030*/  HADD2.F32 R13, -RZ, R10.reuse.H0_H0 ;  /* 0x2000000aff0d7230 */ /* 0x100fe40000004100 */
[----:B------:R-:W-:Y:S01]  /*7040*/  FMUL R159, R2, R159 ;  /* 0x0000009f029f7220 */ /* 0x000fe20000400000 */
[----:B------:R-:W-:-:S02]  /*7050*/  HADD2.F32 R10, -RZ, R10.H1_H1 ;  /* 0x3000000aff0a7230 */ /* 0x000fc40000004100 */
[C---:B------:R-:W-:Y:S01]  /*7060*/  FFMA R161, R16.reuse, R14, R161 ;  /* 0x0000000e10a17223 */ /* 0x040fe200000000a1 */
[--C-:B------:R-:W-:Y:S02]  /*7070*/  HADD2.F32 R14, -RZ, R15.reuse.H0_H0 ;  /* 0x2000000fff0e7230 */ /* 0x100fe40000004100 */
[C---:B------:R-:W-:Y:S01]  /*7080*/  FFMA R163, R16.reuse, R13, R163 ;  /* 0x0000000d10a37223 */ /* 0x040fe200000000a3 */
[----:B------:R-:W-:Y:S02]  /*7090*/  HADD2.F32 R20, -RZ, R15.H1_H1 ;  /* 0x3000000fff147230 */ /* 0x000fe40000004100 */
[----:B------:R-:W-:Y:S01]  /*70a0*/  FFMA R10, R16, R10, R11 ;  /* 0x0000000a100a7223 */ /* 0x000fe2000000000b */
[----:B------:R-:W-:Y:S02]  /*70b0*/  HADD2.F32 R12, -RZ, R12.H1_H1 ;  /* 0x3000000cff0c7230 */ /* 0x000fe40000004100 */
[C---:B------:R-:W-:Y:S01]  /*70c0*/  FMUL R13, R2.reuse, R158 ;  /* 0x0000009e020d7220 */ /* 0x040fe20000400000 */
[----:B------:R-:W-:Y:S01]  /*70d0*/  F2FP.F16.E4M3.UNPACK_B R15, R4.H1 ;  /* 0x00000004ff0f723e */ /* 0x000fe200030006ff */
[----:B------:R-:W-:Y:S01]  /*70e0*/  FMUL R11, R2, R160 ;  /* 0x000000a0020b7220 */ /* 0x000fe20000400000 */
[C---:B------:R-:W-:Y:S01]  /*70f0*/  FFMA R159, R16.reuse, R14, R159 ;  /* 0x0000000e109f7223 */ /* 0x040fe2000000009f */
[C---:B------:R-:W-:Y:S01]  /*7100*/  FFMA R14, R16.reuse, R20, R13 ;  /* 0x00000014100e7223 */ /* 0x040fe2000000000d */
[----:B------:R-:W-:Y:S01]  /*7110*/  F2FP.F16.E4M3.UNPACK_B R21, R5 ;  /* 0x00000005ff15723e */ /* 0x000fe200020006ff */
[----:B------:R-:W-:Y:S01]  /*7120*/  FFMA R12, R16, R12, R11 ;  /* 0x0000000c100c7223 */ /* 0x000fe2000000000b */
[----:B------:R-:W-:-:S02]  /*7130*/  HADD2.F32 R20, -RZ, R15.H1_H1 ;  /* 0x3000000fff147230 */ /* 0x000fc40000004100 */
[C---:B------:R-:W-:Y:S01]  /*7140*/  FMUL R11, R2.reuse, R156 ;  /* 0x0000009c020b7220 */ /* 0x040fe20000400000 */
[----:B------:R-:W-:Y:S01]  /*7150*/  HADD2.F32 R13, -RZ, R15.H0_H0 ;  /* 0x2000000fff0d7230 */ /* 0x000fe20000004100 */
[----:B------:R-:W-:Y:S01]  /*7160*/  F2FP.F16.E4M3.UNPACK_B R15, R5.H1 ;  /* 0x00000005ff0f723e */ /* 0x000fe200030006ff */
[--C-:B------:R-:W-:Y:S02]  /*7170*/  HADD2.F32 R24, -RZ, R21.reuse.H0_H0 ;  /* 0x20000015ff187230 */ /* 0x100fe40000004100 */
[----:B------:R-:W-:Y:S01]  /*7180*/  FMUL R155, R2, R155 ;  /* 0x0000009b029b7220 */ /* 0x000fe20000400000 */
[----:B------:R-:W-:Y:S01]  /*7190*/  FFMA R20, R16, R20, R11 ;  /* 0x0000001410147223 */ /* 0x000fe2000000000b */
[----:B------:R-:W-:Y:S02]  /*71a0*/  HADD2.F32 R21, -RZ, R21.H1_H1 ;  /* 0x30000015ff157230 */ /* 0x000fe40000004100 */
[C---:B------:R-:W-:Y:S01]  /*71b0*/  FMUL R157, R2.reuse, R157 ;  /* 0x0000009d029d7220 */ /* 0x040fe20000400000 */
[----:B------:R-:W-:Y:S01]  /*71c0*/  FMUL R11, R2, R154 ;  /* 0x0000009a020b7220 */ /* 0x000fe20000400000 */
[----:B------:R-:W-:Y:S01]  /*71d0*/  FFMA R155, R16, R24, R155 ;  /* 0x00000018109b7223 */ /* 0x000fe2000000009b */
[----:B------:R-:W-:-:S02]  /*71e0*/  HADD2.F32 R26, -RZ, R15.H0_H0 ;  /* 0x2000000fff1a7230 */ /* 0x000fc40000004100 */
[----:B------:R-:W-:Y:S01]  /*71f0*/  FFMA R157, R16, R13, R157 ;  /* 0x0000000d109d7223 */ /* 0x000fe2000000009d */
[----:B------:R-:W-:Y:S02]  /*7200*/  HADD2.F32 R28, -RZ, R15.H1_H1 ;  /* 0x3000000fff1c7230 */ /* 0x000fe40000004100 */
[----:B------:R-:W-:Y:S01]  /*7210*/  FMUL R153, R2, R153 ;  /* 0x0000009902997220 */ /* 0x000fe20000400000 */
[----:B------:R-:W-:Y:S01]  /*7220*/  FFMA R24, R16, R21, R11 ;  /* 0x0000001510187223 */ /* 0x000fe2000000000b */
[----:B------:R-:W-:Y:S01]  /*7230*/  FMUL R13, R2, R152 ;  /* 0x00000098020d7220 */ /* 0x000fe20000400000 */
[----:B------:R-:W-:Y:S01]  /*7240*/  F2FP.F16.E4M3.UNPACK_B R15, R6 ;  /* 0x00000006ff0f723e */ /* 0x000fe200020006ff */
[C---:B------:R-:W-:Y:S01]  /*7250*/  FFMA R153, R16.reuse, R26, R153 ;  /* 0x0000001a10997223 */ /* 0x040fe20000000099 */
[----:B------:R-:W-:Y:S01]  /*7260*/  F2FP.F16.E4M3.UNPACK_B R11, R6.H1 ;  /* 0x00000006ff0b723e */ /* 0x000fe200030006ff */
[----:B------:R-:W-:Y:S01]  /*7270*/  FFMA R26, R16, R28, R13 ;  /* 0x0000001c101a7223 */ /* 0x000fe2000000000d */
[----:B------:R-:W-:Y:S01]  /*7280*/  FMUL R23, R2, R23 ;  /* 0x0000001702177220 */ /* 0x000fe20000400000 */
[----:B------:R-:W-:-:S02]  /*7290*/  HADD2.F32 R21, -RZ, R15.H0_H0 ;  /* 0x2000000fff157230 */ /* 0x000fc40000004100 */
[C---:B------:R-:W-:Y:S01]  /*72a0*/  FMUL R19, R2.reuse, R19 ;  /* 0x0000001302137220 */ /* 0x040fe20000400000 */
[----:B------:R-:W-:Y:S02]  /*72b0*/  HADD2.F32 R28, -RZ, R15.H1_H1 ;  /* 0x3000000fff1c7230 */ /* 0x000fe40000004100 */
[----:B------:R-:W-:Y:S01]  /*72c0*/  FMUL R13, R2, R18 ;  /* 0x00000012020d7220 */ /* 0x000fe20000400000 */
[--C-:B------:R-:W-:Y:S02]  /*72d0*/  HADD2.F32 R30, -RZ, R11.reuse.H0_H0 ;  /* 0x2000000bff1e7230 */ /* 0x100fe40000004100 */
[----:B------:R-:W-:Y:S01]  /*72e0*/  FFMA R23, R16, R21, R23 ;  /* 0x0000001510177223 */ /* 0x000fe20000000017 */
[----:B------:R-:W-:Y:S02]  /*72f0*/  HADD2.F32 R32, -RZ, R11.H1_H1 ;  /* 0x3000000bff207230 */ /* 0x000fe40000004100 */
[----:B------:R-:W-:Y:S01]  /*7300*/  FMUL R11, R2, R22 ;  /* 0x00000016020b7220 */ /* 0x000fe20000400000 */
[----:B------:R-:W-:Y:S01]  /*7310*/  F2FP.SATFINITE.E4M3.F32.PACK_AB_MERGE_C R10, R10, R163, RZ ;  /* 0x000000a30a0a723e */ /* 0x000fe200048070ff */
[----:B------:R-:W-:Y:S01]  /*7320*/  FFMA R19, R16, R30, R19 ;  /* 0x0000001e10137223 */ /* 0x000fe20000000013 */
[----:B------:R-:W-:Y:S01]  /*7330*/  F2FP.SATFINITE.E4M3.F32.PACK_AB_MERGE_C R12, R12, R161, RZ ;  /* 0x000000a10c0c723e */ /* 0x000fe200048070ff */
[C---:B------:R-:W-:Y:S01]  /*7340*/  FFMA R18, R16.reuse, R28, R11 ;  /* 0x0000001c10127223 */ /* 0x040fe2000000000b */
[----:B------:R-:W-:Y:S01]  /*7350*/  FFMA R22, R16, R32, R13 ;  /* 0x0000002010167223 */ /* 0x000fe2000000000d */
[----:B------:R-:W-:-:S02]  /*7360*/  F2FP.SATFINITE.E4M3.F32.PACK_AB_MERGE_C R14, R14, R159, RZ ;  /* 0x0000009f0e0e723e */ /* 0x000fc400048070ff */
[----:B------:R-:W-:Y:S02]  /*7370*/  F2FP.SATFINITE.E4M3.F32.PACK_AB_MERGE_C R20, R20, R157, RZ ;  /* 0x0000009d1414723e */ /* 0x000fe400048070ff */
[----:B------:R-:W-:Y:S02]  /*7380*/  F2FP.SATFINITE.E4M3.F32.PACK_AB_MERGE_C R24, R24, R155, RZ ;  /* 0x0000009b1818723e */ /* 0x000fe400048070ff */
[----:B------:R-:W-:Y:S02]  /*7390*/  F2FP.SATFINITE.E4M3.F32.PACK_AB_MERGE_C R26, R26, R153, RZ ;  /* 0x000000991a1a723e */ /* 0x000fe400048070ff */
[----:B------:R-:W-:Y:S02]  /*73a0*/  F2FP.SATFINITE.E4M3.F32.PACK_AB_MERGE_C R18, R18, R23, RZ ;  /* 0x000000171212723e */ /* 0x000fe400048070ff */
[----:B------:R-:W-:Y:S01]  /*73b0*/  F2FP.SATFINITE.E4M3.F32.PACK_AB_MERGE_C R22, R22, R19, RZ ;  /* 0x000000131616723e */ /* 0x000fe200048070ff */
[----:B------:R-:W-:Y:S06]  /*73c0*/  @P0 BRA `(.L_x_70) ;  /* 0x0000000000040947 */ /* 0x000fec0003800000 */
[----:B------:R-:W-:-:S04]  /*73d0*/  DEPBAR.LE SB0, 0x1 ;  /* 0x000080400000791a */ /* 0x000fc80000000000 */
.L_x_70:
[----:B------:R-:W-:Y:S05]  /*73e0*/  WARPSYNC.ALL ;  /* 0x0000000000007948 */ /* 0x000fea0003800000 */
[----:B------:R-:W-:Y:S06]  /*73f0*/  BAR.SYNC.DEFER_BLOCKING 0x1, 0x100 ;  /* 0x0044000000007b1d */ /* 0x000fec0000010000 */
        /* <DEDUP_REMOVED lines=19> */
[----:B------:R-:W-:Y:S02]  /*7530*/  UIADD3 UR4, UR51, 0x5100, URZ ;  /* 0x0000510033047890 */ /* 0x000fe4000fffe03f */
[----:B------:R-:W-:Y:S01]  /*7540*/  UIADD3.X UR9, URZ, UR59, URZ, UP0, !UPT ;  /* 0x0000003b3f097290 */ /* 0x000fe200087fe43f */
[----:B------:R-:W-:Y:S01]  /*7550*/  UMOV UR5, UR45 ;  /* 0x0000002d00057c82 */ /* 0x000fe20008000000 */
[----:B------:R-:W-:-:S07]  /*7560*/  UMOV UR7, UR47 ;  /* 0x0000002f00077c82 */ /* 0x000fce0008000000 */
[----:B------:R1:W-:Y:S02]  /*7570*/  UTMASTG.3D [UR4], [UR8] ;  /* 0x00000004080073b5 */ /* 0x0003e40008010000 */
[----:B-1----:R0:W-:Y:S02]  /*7580*/  UTMACMDFLUSH ;  /* 0x00000000000079b7 */ /* 0x0021e40000000000 */
.L_x_72:
[----:B------:R-:W-:Y:S05]  /*7590*/  BSYNC B0 ;  /* 0x0000000000007941 */ /* 0x000fea0003800000 */
.L_x_71:
[----:B------:R-:W4:Y:S04]  /*75a0*/  LDL R13, [R1+0xb4] ;  /* 0x0000b400010d7983 */ /* 0x000f280000100800 */
[----:B------:R-:W5:Y:S01]  /*75b0*/  LDL R12, [R1+0xb8] ;  /* 0x0000b800010c7983 */ /* 0x000f620000100800 */
[----:B------:R-:W-:Y:S01]  /*75c0*/  BSSY B0, `(.L_x_73) ;  /* 0x0000036000007945 */ /* 0x000fe20003800000 */
[----:B----4-:R-:W-:Y:S01]  /*75d0*/  MOV R11, R13 ;  /* 0x0000000d000b7202 */ /* 0x010fe20000000f00 */
[----:B-----5:R-:W-:Y:S02]  /*75e0*/  IMAD.MOV.U32 R10, RZ, RZ, R12 ;  /* 0x000000ffff0a7224 */ /* 0x020fe400078e000c */
[----:B------:R-:W-:Y:S05]  /*75f0*/  @!P1 BRA `(.L_x_74) ;  /* 0x0000000000c89947 */ /* 0x000fea0003800000 */
[----:B------:R-:W-:-:S04]  /*7600*/  MOV R10, UR50 ;  /* 0x00000032000a7c02 */ /* 0x000fc80008000f00 */
[----:B------:R-:W-:-:S13]  /*7610*/  ISETP.NE.AND P3, PT, R10, 0x3, PT ;  /* 0x000000030a00780c */ /* 0x000fda0003f65270 */
[----:B------:R-:W-:Y:S05]  /*7620*/  @!P3 BRA `(.L_x_75) ;  /* 0x000000000004b947 */ /* 0x000fea0003800000 */
[----:B------:R-:W-:Y:S01]  /*7630*/  BPT.TRAP 0x1 ;  /* 0x000000040000795c */ /* 0x000fe20000300000 */
.L_x_75:
[----:B------:R-:W-:Y:S01]  /*7640*/  LEA R14, R13, UR51, 0x3 ;  /* 0x000000330d0e7c11 */ /* 0x000fe2000f8e18ff */
[----:B------:R-:W-:Y:S01]  /*7650*/  BSSY B1, `(.L_x_76) ;  /* 0x0000004000017945 */ /* 0x000fe20003800000 */
[----:B------:R-:W-:-:S04]  /*7660*/  SHF.L.U32 R11, R12, 0x1f, RZ ;  /* 0x0000001f0c0b7819 */ /* 0x000fc800000006ff */
[----:B------:R-:W1:Y:S02]  /*7670*/  SYNCS.PHASECHK.TRANS64.TRYWAIT P4, [R14+URZ+0x80], R11 ;  /* 0x0000800b0e0075a7 */ /* 0x000e64000808017f */
[----:B-1----:R-:W-:Y:S05]  /*7680*/  @!P4 BRA `(.L_x_77) ;  /* 0x000000740090c947 */ /* 0x002fea0003800000 */
.L_x_244:
[----:B------:R-:W-:Y:S05]  /*7690*/  BSYNC B1 ;  /* 0x0000000000017941 */ /* 0x000fea0003800000 */
.L_x_76:
        /* <DEDUP_REMOVED lines=10> */
[----:B------:R-:W-:Y:S04]  /*7740*/  LDS.U16 R10, [R18+0x200] ;  /* 0x00020000120a7984 */ /* 0x000fe80000000400 */
[----:B-1----:R-:W1:Y:S04]  /*7750*/  LDS.U16 R11, [R18+0x100] ;  /* 0x00010000120b7984 */ /* 0x002e680000000400 */
[----:B------:R-:W-:Y:S04]  /*7760*/  LDS.U16 R12, [R18+0x208] ;  /* 0x00020800120c7984 */ /* 0x000fe80000000400 */
[----:B------:R-:W2:Y:S01]  /*7770*/  LDS.U16 R13, [R18+0x108] ;  /* 0x00010800120d7984 */ /* 0x000ea20000000400 */
[----:B----4-:R-:W-:-:S02]  /*7780*/  PRMT R3, R4, 0x5410, R3 ;  /* 0x0000541004037816 */ /* 0x010fc40000000003 */
[----:B-----5:R-:W-:Y:S02]  /*7790*/  PRMT R4, R6, 0x5410, R5 ;  /* 0x0000541006047816 */ /* 0x020fe40000000005 */
[----:B-1----:R-:W-:Y:S02]  /*77a0*/  PRMT R5, R11, 0x5410, R10 ;  /* 0x000054100b057816 */ /* 0x002fe4000000000a */
[----:B--2---:R-:W-:-:S07]  /*77b0*/  PRMT R6, R13, 0x5410, R12 ;  /* 0x000054100d067816 */ /* 0x004fce000000000c */
.L_x_79:
[----:B------:R-:W-:Y:S05]  /*77c0*/  BSYNC B1 ;  /* 0x0000000000017941 */ /* 0x000fea0003800000 */
.L_x_78:
        /* <DEDUP_REMOVED lines=8> */
.L_x_80:
[----:B------:R-:W5:Y:S04]  /*7850*/  LDL.LU R13, [R1+0xb4] ;  /* 0x0000b400010d7983 */ /* 0x000f680000300800 */
[----:B------:R-:W2:Y:S01]  /*7860*/  LDL.LU R12, [R1+0xb8] ;  /* 0x0000b800010c7983 */ /* 0x000ea20000300800 */
[----:B------:R-:W-:Y:S01]  /*7870*/  IADD3 R10, R14, 0xa0, RZ ;  /* 0x000000a00e0a7810 */ /* 0x000fe20007ffe0ff */
[----:B-1----:R-:W1:Y:S03]  /*7880*/  S2R R11, SR_CgaCtaId ;  /* 0x00000000000b7919 */ /* 0x002e660000008800 */
[----:B-1----:R-:W-:-:S04]  /*7890*/  PRMT R10, R11, 0x654, R10 ;  /* 0x000006540b0a7816 */ /* 0x002fc8000000000a */
[----:B----4-:R1:W-:Y:S01]  /*78a0*/  SYNCS.ARRIVE.TRANS64.RED.A1T0 RZ, [R10+URZ], RZ ;  /* 0x000000ff0aff79a7 */ /* 0x0103e2000810043f */
[----:B-----5:R-:W-:-:S05]  /*78b0*/  VIADD R11, R13, 0x1 ;  /* 0x000000010d0b7836 */ /* 0x020fca0000000000 */
[----:B------:R-:W-:-:S04]  /*78c0*/  ISETP.NE.AND P3, PT, R11, 0x4, PT ;  /* 0x000000040b00780c */ /* 0x000fc80003f65270 */
[----:B-1----:R-:W-:Y:S02]  /*78d0*/  SEL R10, RZ, 0x1, P3 ;  /* 0x00000001ff0a7807 */ /* 0x002fe40001800000 */
[----:B------:R-:W-:Y:S02]  /*78e0*/  SEL R11, R11, RZ, P3 ;  /* 0x000000ff0b0b7207 */ /* 0x000fe40001800000 */
[----:B--2---:R-:W-:-:S03]  /*78f0*/  LOP3.LUT R10, R12, R10, RZ, 0x3c, !PT ;  /* 0x0000000a0c0a7212 */ /* 0x004fc600078e3cff */
[----:B------:R1:W-:Y:S04]  /*7900*/  STL [R1+0xb4], R11 ;  /* 0x0000b40b01007387 */ /* 0x0003e80000100800 */
[----:B------:R1:W-:Y:S02]  /*7910*/  STL [R1+0xb8], R10 ;  /* 0x0000b80a01007387 */ /* 0x0003e40000100800 */
.L_x_74:
[----:B------:R-:W-:Y:S05]  /*7920*/  BSYNC B0 ;  /* 0x0000000000007941 */ /* 0x000fea0003800000 */
.L_x_73:
[----:B------:R-:W-:Y:S01]  /*7930*/  F2FP.F16.E4M3.UNPACK_B R14, R3.H1 ;  /* 0x00000003ff0e723e */ /* 0x000fe200030006ff */
        /* <DEDUP_REMOVED lines=24> */
[----:B------:R-:W-:Y:S02]  /*7ac0*/  HADD2.F32 R15, -RZ, R19.H0_H0 ;  /* 0x20000013ff0f7230 */ /* 0x000fe40000004100 */
[----:B------:R-:W-:Y:S01]  /*7ad0*/  FMUL R203, R2, R203 ;  /* 0x000000cb02cb7220 */ /* 0x000fe20000400000 */
[--C-:B------:R-:W-:Y:S01]  /*7ae0*/  HADD2.F32 R22, -RZ, R21.reuse.H0_H0 ;  /* 0x20000015ff167230 */ /* 0x100fe20000004100 */
[----:B------:R-:W-:Y:S01]  /*7af0*/  F2FP.F16.E4M3.UNPACK_B R19, R5.H1 ;  /* 0x00000005ff13723e */ /* 0x000fe200030006ff */
[----:B------:R-:W-:Y:S01]  /*7b00*/  FFMA R20, R16, R20, R13 ;  /* 0x0000001410147223 */ /* 0x000fe2000000000d */
[----:B------:R-:W-:Y:S02]  /*7b10*/  HADD2.F32 R21, -RZ, R21.H1_H1 ;  /* 0x30000015ff157230 */ /* 0x000fe40000004100 */
[C---:B------:R-:W-:Y:S01]  /*7b20*/  FMUL R13, R2.reuse, R202 ;  /* 0x000000ca020d7220 */ /* 0x040fe20000400000 */
[----:B------:R-:W-:Y:S01]  /*7b30*/  FMUL R205, R2, R205 ;  /* 0x000000cd02cd7220 */ /* 0x000fe20000400000 */
[----:B------:R-:W-:Y:S01]  /*7b40*/  FFMA R203, R16, R22, R203 ;  /* 0x0000001610cb7223 */ /* 0x000fe200000000cb */
[----:B------:R-:W-:-:S02]  /*7b50*/  HADD2.F32 R24, -RZ, R19.H0_H0 ;  /* 0x20000013ff187230 */ /* 0x000fc40000004100 */
[C---:B------:R-:W-:Y:S01]  /*7b60*/  FFMA R22, R16.reuse, R21, R13 ;  /* 0x0000001510167223 */ /* 0x040fe2000000000d */
[----:B------:R-:W-:Y:S01]  /*7b70*/  FFMA R205, R16, R15, R205 ;  /* 0x0000000f10cd7223 */ /* 0x000fe200000000cd */
[----:B------:R-:W-:Y:S02]  /*7b80*/  HADD2.F32 R26, -RZ, R19.H1_H1 ;  /* 0x30000013ff1a7230 */ /* 0x000fe40000004100 */
[C---:B------:R-:W-:Y:S01]  /*7b90*/  FMUL R201, R2.reuse, R201 ;  /* 0x000000c902c97220 */ /* 0x040fe20000400000 */
[----:B------:R-:W-:Y:S01]  /*7ba0*/  F2FP.F16.E4M3.UNPACK_B R13, R6.H1 ;  /* 0x00000006ff0d723e */ /* 0x000fe200030006ff */
[----:B------:R-:W-:Y:S01]  /*7bb0*/  FMUL R15, R2, R200 ;  /* 0x000000c8020f7220 */ /* 0x000fe20000400000 */
[----:B------:R-:W-:Y:S01]  /*7bc0*/  F2FP.F16.E4M3.UNPACK_B R19, R6 ;  /* 0x00000006ff13723e */ /* 0x000fe200020006ff */
[----:B------:R-:W-:Y:S01]  /*7bd0*/  FFMA R201, R16, R24, R201 ;  /* 0x0000001810c97223 */ /* 0x000fe200000000c9 */
[----:B------:R-:W-:Y:S01]  /*7be0*/  FMUL R197, R2, R197 ;  /* 0x000000c502c57220 */ /* 0x000fe20000400000 */
[----:B------:R-:W-:Y:S01]  /*7bf0*/  FFMA R24, R16, R26, R15 ;  /* 0x0000001a10187223 */ /* 0x000fe2000000000f */
[----:B------:R-:W-:-:S02]  /*7c00*/  HADD2.F32 R28, -RZ, R13.H0_H0 ;  /* 0x2000000dff1c7230 */ /* 0x000fc40000004100 */
[C---:B------:R-:W-:Y:S01]  /*7c10*/  FMUL R199, R2.reuse, R199 ;  /* 0x000000c702c77220 */ /* 0x040fe20000400000 */
[--C-:B------:R-:W-:Y:S02]  /*7c20*/  HADD2.F32 R21, -RZ, R19.reuse.H0_H0 ;  /* 0x20000013ff157230 */ /* 0x100fe40000004100 */
[----:B------:R-:W-:Y:S01]  /*7c30*/  FMUL R15, R2, R196 ;  /* 0x000000c4020f7220 */ /* 0x000fe20000400000 */
[----:B------:R-:W-:Y:S02]  /*7c40*/  HADD2.F32 R26, -RZ, R19.H1_H1 ;  /* 0x30000013ff1a7230 */ /* 0x000fe40000004100 */
[----:B------:R-:W-:Y:S01]  /*7c50*/  FFMA R197, R16, R28, R197 ;  /* 0x0000001c10c57223 */ /* 0x000fe200000000c5 */
[----:B------:R-:W-:Y:S02]  /*7c60*/  HADD2.F32 R30, -RZ, R13.H1_H1 ;  /* 0x3000000dff1e7230 */ /* 0x000fe40000004100 */
[----:B------:R-:W-:Y:S01]  /*7c70*/  FMUL R13, R2, R198 ;  /* 0x000000c6020d7220 */ /* 0x000fe20000400000 */
[----:B------:R-:W-:Y:S01]  /*7c80*/  FFMA R199, R16, R21, R199 ;  /* 0x0000001510c77223 */ /* 0x000fe200000000c7 */
[----:B------:R-:W-:-:S02]  /*7c90*/  F2FP.SATFINITE.E4M3.F32.PACK_AB_MERGE_C R12, R12, R211, RZ ;  /* 0x000000d30c0c723e */ /* 0x000fc400048070ff */
[C---:B------:R-:W-:Y:S01]  /*7ca0*/  FFMA R26, R16.reuse, R26, R13 ;  /* 0x0000001a101a7223 */ /* 0x040fe2000000000d */
[----:B------:R-:W-:Y:S01]  /*7cb0*/  FFMA R28, R16, R30, R15 ;  /* 0x0000001e101c7223 */ /* 0x000fe2000000000f */
[----:B------:R-:W-:Y:S02]  /*7cc0*/  F2FP.SATFINITE.E4M3.F32.PACK_AB_MERGE_C R14, R14, R209, RZ ;  /* 0x000000d10e0e723e */ /* 0x000fe400048070ff */
[----:B------:R-:W-:Y:S02]  /*7cd0*/  F2FP.SATFINITE.E4M3.F32.PACK_AB_MERGE_C R18, R18, R207, RZ ;  /* 0x000000cf1212723e */ /* 0x000fe400048070ff */
[----:B------:R-:W-:Y:S02]  /*7ce0*/  F2FP.SATFINITE.E4M3.F32.PACK_AB_MERGE_C R20, R20, R205, RZ ;  /* 0x000000cd1414723e */ /* 0x000fe400048070ff */
[----:B------:R-:W-:Y:S02]  /*7cf0*/  F2FP.SATFINITE.E4M3.F32.PACK_AB_MERGE_C R22, R22, R203, RZ ;  /* 0x000000cb1616723e */ /* 0x000fe400048070ff */
[----:B------:R-:W-:-:S02]  /*7d00*/  F2FP.SATFINITE.E4M3.F32.PACK_AB_MERGE_C R24, R24, R201, RZ ;  /* 0x000000c91818723e */ /* 0x000fc400048070ff */
[----:B------:R-:W-:Y:S02]  /*7d10*/  F2FP.SATFINITE.E4M3.F32.PACK_AB_MERGE_C R26, R26, R199, RZ ;  /* 0x000000c71a1a723e */ /* 0x000fe400048070ff */
[----:B------:R-:W-:Y:S01]  /*7d20*/  F2FP.SATFINITE.E4M3.F32.PACK_AB_MERGE_C R28, R28, R197, RZ ;  /* 0x000000c51c1c723e */ /* 0x000fe200048070ff */
[----:B------:R-:W-:Y:S06]  /*7d30*/  @P0 BRA `(.L_x_81) ;  /* 0x0000000000040947 */ /* 0x000fec0003800000 */
[----:B------:R-:W-:-:S04]  /*7d40*/  DEPBAR.LE SB0, 0x1 ;  /* 0x000080400000791a */ /* 0x000fc80000000000 */
.L_x_81:
        /* <DEDUP_REMOVED lines=16> */
[----:B-----5:R-:W5:Y:S02]  /*7e50*/  FENCE.VIEW.ASYNC.S ;  /* 0x00000000000073c6 */ /* 0x020f640000000000 */
[----:B-----5:R-:W-:Y:S06]  /*7e60*/  BAR.SYNC.DEFER_BLOCKING 0x1, 0x100 ;  /* 0x0044000000007b1d */ /* 0x020fec0000010000 */
[----:B----4-:R-:W-:Y:S05]  /*7e70*/  @P0 BRA `(.L_x_83) ;  /* 0x0000000000200947 */ /* 0x010fea0003800000 */
[----:B------:R-:W-:Y:S02]  /*7e80*/  UIADD3 UR8, UP0, UR58, 0x4f0, URZ ;  /* 0x000004f03a087890 */ /* 0x000fe4000ff1e03f */
[----:B------:R-:W-:Y:S02]  /*7e90*/  UIADD3 UR5, UR45, 0x20, URZ ;  /* 0x000000202d057890 */ /* 0x000fe4000fffe03f */
[----:B------:R-:W-:Y:S02]  /*7ea0*/  UIADD3 UR4, UR51, 0x4100, URZ ;  /* 0x0000410033047890 */ /* 0x000fe4000fffe03f */
[----:B------:R-:W-:Y:S01]  /*7eb0*/  UIADD3.X UR9, URZ, UR59, URZ, UP0, !UPT ;  /* 0x0000003b3f097290 */ /* 0x000fe200087fe43f */
[----:B------:R-:W-:Y:S01]  /*7ec0*/  UMOV UR6, UR46 ;  /* 0x0000002e00067c82 */ /* 0x000fe20008000000 */
[----:B------:R-:W-:-:S07]  /*7ed0*/  UMOV UR7, UR47 ;  /* 0x0000002f00077c82 */ /* 0x000fce0008000000 */
[----:B------:R4:W-:Y:S02]  /*7ee0*/  UTMASTG.3D [UR4], [UR8] ;  /* 0x00000004080073b5 */ /* 0x0009e40008010000 */
[----:B----4-:R0:W-:Y:S02]  /*7ef0*/  UTMACMDFLUSH ;  /* 0x00000000000079b7 */ /* 0x0101e40000000000 */
.L_x_83:
[----:B------:R-:W-:Y:S05]  /*7f00*/  BSYNC B0 ;  /* 0x0000000000007941 */ /* 0x000fea0003800000 */
.L_x_82:
[----:B------:R-:W-:Y:S04]  /*7f10*/  BSSY B0, `(.L_x_84) ;  /* 0x000003c000007945 */ /* 0x000fe80003800000 */
[----:B------:R-:W-:Y:S05]  /*7f20*/  @!P1 BRA `(.L_x_85) ;  /* 0x0000000000e89947 */ /* 0x000fea0003800000 */
[----:B------:R-:W-:-:S04]  /*7f30*/  MOV R12, UR50 ;  /* 0x00000032000c7c02 */ /* 0x000fc80008000f00 */
[----:B------:R-:W-:-:S13]  /*7f40*/  ISETP.NE.AND P3, PT, R12, 0x3, PT ;  /* 0x000000030c00780c */ /* 0x000fda0003f65270 */
[----:B------:R-:W-:Y:S05]  /*7f50*/  @!P3 BRA `(.L_x_86) ;  /* 0x000000000004b947 */ /* 0x000fea0003800000 */
[----:B------:R-:W-:Y:S01]  /*7f60*/  BPT.TRAP 0x1 ;  /* 0x000000040000795c */ /* 0x000fe20000300000 */
.L_x_86:
[----:B------:R-:W4:Y:S04]  /*7f70*/  LDL R13, [R1+0xb8] ;  /* 0x0000b800010d7983 */ /* 0x000f280000100800 */
[----:B------:R-:W5:Y:S01]  /*7f80*/  LDL R12, [R1+0xb4] ;  /* 0x0000b400010c7983 */ /* 0x000f620000100800 */
[----:B------:R-:W-:Y:S01]  /*7f90*/  BSSY B1, `(.L_x_87) ;  /* 0x0000005000017945 */ /* 0x000fe20003800000 */
[----:B----4-:R-:W-:Y:S02]  /*7fa0*/  SHF.L.U32 R13, R13, 0x1f, RZ ;  /* 0x0000001f0d0d7819 */ /* 0x010fe400000006ff */
[----:B-----5:R-:W-:-:S04]  /*7fb0*/  LEA R12, R12, UR51, 0x3 ;  /* 0x000000330c0c7c11 */ /* 0x020fc8000f8e18ff */
[----:B------:R-:W4:Y:S02]  /*7fc0*/  SYNCS.PHASECHK.TRANS64.TRYWAIT P4, [R12+URZ+0x80], R13 ;  /* 0x0000800d0c0075a7 */ /* 0x000f24000808017f */
[----:B----4-:R-:W-:Y:S05]  /*7fd0*/  @!P4 BRA `(.L_x_88) ;  /* 0x0000006c0050c947 */ /* 0x010fea0003800000 */
.L_x_245:
[----:B------:R-:W-:Y:S05]  /*7fe0*/  BSYNC B1 ;  /* 0x0000000000017941 */ /* 0x000fea0003800000 */
.L_x_87:
[----:B------:R-:W-:Y:S04]  /*7ff0*/  BSSY B1, `(.L_x_89) ;  /* 0x0000012000017945 */ /* 0x000fe80003800000 */
[----:B------:R-:W-:Y:S05]  /*8000*/  @P2 BRA `(.L_x_90) ;  /* 0x0000000000402947 */ /* 0x000fea0003800000 */
[----:B------:R-:W5:Y:S02]  /*8010*/  LDL R14, [R1+0xb4] ;  /* 0x0000b400010e7983 */ /* 0x000f640000100800 */
[----:B-----5:R-:W-:-:S05]  /*8020*/  IMAD R18, R14, 0x1000, R7 ;  /* 0x000010000e127824 */ /* 0x020fca00078e0207 */
[----:B------:R-:W-:Y:S01]  /*8030*/  IADD3 R3, R18, UR51, RZ ;  /* 0x0000003312037c10 */ /* 0x000fe2000fffe0ff */
[----:B------:R-:W-:Y:S04]  /*8040*/  LDS.U16 R4, [R18+UR51+0x100] ;  /* 0x0001003312047984 */ /* 0x000fe80008000400 */
[----:B------:R-:W-:Y:S01]  /*8050*/  IMAD.IADD R19, R3, 0x1, R8 ;  /* 0x0000000103137824 */ /* 0x000fe200078e0208 */
[----:B------:R-:W-:Y:S04]  /*8060*/  LDS.U16 R5, [R18+UR51+0x208] ;  /* 0x0002083312057984 */ /* 0x000fe80008000400 */
[----:B------:R-:W5:Y:S04]  /*8070*/  LDS.U16 R3, [R18+UR51+0x200] ;  /* 0x0002003312037984 */ /* 0x000f680008000400 */
[----:B------:R-:W1:Y:S04]  /*8080*/  LDS.U16 R6, [R18+UR51+0x108] ;  /* 0x0001083312067984 */ /* 0x000e680008000400 */
[----:B----4-:R-:W-:Y:S04]  /*8090*/  LDS.U16 R12, [R19+0x200] ;  /* 0x00020000130c7984 */ /* 0x010fe80000000400 */
[----:B------:R-:W4:Y:S04]  /*80a0*/  LDS.U16 R13, [R19+0x100] ;  /* 0x00010000130d7984 */ /* 0x000f280000000400 */
[----:B------:R-:W-:Y:S04]  /*80b0*/  LDS.U16 R14, [R19+0x208] ;  /* 0x00020800130e7984 */ /* 0x000fe80000000400 */
[----:B------:R-:W2:Y:S01]  /*80c0*/  LDS.U16 R15, [R19+0x108] ;  /* 0x00010800130f7984 */ /* 0x000ea20000000400 */
[----:B-----5:R-:W-:-:S02]  /*80d0*/  PRMT R3, R4, 0x5410, R3 ;  /* 0x0000541004037816 */ /* 0x020fc40000000003 */
[----:B-1----:R-:W-:Y:S02]  /*80e0*/  PRMT R4, R6, 0x5410, R5 ;  /* 0x0000541006047816 */ /* 0x002fe40000000005 */
[----:B----4-:R-:W-:Y:S02]  /*80f0*/  PRMT R5, R13, 0x5410, R12 ;  /* 0x000054100d057816 */ /* 0x010fe4000000000c */
[----:B--2---:R-:W-:-:S07]  /*8100*/  PRMT R6, R15, 0x5410, R14 ;  /* 0x000054100f067816 */ /* 0x004fce000000000e */
.L_x_90:
[----:B------:R-:W-:Y:S05]  /*8110*/  BSYNC B1 ;  /* 0x0000000000017941 */ /* 0x000fea0003800000 */
.L_x_89:
[----:B------:R-:W-:Y:S01]  /*8120*/  @!PT LDS RZ, [RZ] ;  /* 0x00000000fffff984 */ /* 0x000fe20000000800 */
[----:B------:R-:W-:Y:S01]  /*8130*/  @!PT LDS RZ, [RZ] ;  /* 0x00000000fffff984 */ /* 0x000fe20000000800 */
[----:B------:R-:W-:Y:S01]  /*8140*/  @!PT LDS RZ, [RZ] ;  /* 0x00000000fffff984 */ /* 0x000fe20000000800 */
[----:B------:R-:W-:Y:S01]  /*8150*/  @!PT LDS RZ, [RZ] ;  /* 0x00000000fffff984 */ /* 0x000fe20000000800 */
[----:B------:R5:W-:Y:S06]  /*8160*/  MEMBAR.ALL.CTA ;  /* 0x0000000000007992 */ /* 0x000bec0000008000 */
[----:B-----5:R-:W1:Y:S01]  /*8170*/  FENCE.VIEW.ASYNC.S ;  /* 0x00000000000073c6 */ /* 0x020e620000000000 */
[----:B------:R-:W-:Y:S05]  /*8180*/  @!P3 BRA `(.L_x_91) ;  /* 0x000000000004b947 */ /* 0x000fea0003800000 */
[----:B------:R-:W-:Y:S01]  /*8190*/  BPT.TRAP 0x1 ;  /* 0x000000040000795c */ /* 0x000fe20000300000 */
.L_x_91:
[----:B------:R-:W5:Y:S04]  /*81a0*/  LDL.LU R14, [R1+0xb4] ;  /* 0x0000b400010e7983 */ /* 0x000f680000300800 */
[----:B------:R-:W2:Y:S01]  /*81b0*/  LDL.LU R15, [R1+0xb8] ;  /* 0x0000b800010f7983 */ /* 0x000ea20000300800 */
[C---:B----4-:R-:W-:Y:S01]  /*81c0*/  LEA R12, R11.reuse, UR51, 0x3 ;  /* 0x000000330b0c7c11 */ /* 0x050fe2000f8e18ff */
[----:B-1----:R-:W-:Y:S01]  /*81d0*/  VIADD R11, R11, 0x1 ;  /* 0x000000010b0b7836 */ /* 0x002fe20000000000 */
[----:B------:R-:W1:Y:S02]  /*81e0*/  S2R R13, SR_CgaCtaId ;  /* 0x00000000000d7919 */ /* 0x000e640000008800 */
[----:B------:R-:W-:Y:S02]  /*81f0*/  IADD3 R12, R12, 0xa0, RZ ;  /* 0x000000a00c0c7810 */ /* 0x000fe40007ffe0ff */
[----:B------:R-:W-:-:S04]  /*8200*/  ISETP.NE.AND P3, PT, R11, 0x4, PT ;  /* 0x000000040b00780c */ /* 0x000fc80003f65270 */
[----:B------:R-:W-:Y:S02]  /*8210*/  SEL R11, R11, RZ, P3 ;  /* 0x000000ff0b0b7207 */ /* 0x000fe40001800000 */
[----:B-1----:R-:W-:Y:S02]  /*8220*/  PRMT R12, R13, 0x654, R12 ;  /* 0x000006540d0c7816 */ /* 0x002fe4000000000c */
[----:B------:R-:W-:Y:S02]  /*8230*/  SEL R13, RZ, 0x1, P3 ;  /* 0x00000001ff0d7807 */ /* 0x000fe40001800000 */
[----:B------:R5:W-:Y:S02]  /*8240*/  SYNCS.ARRIVE.TRANS64.RED.A1T0 RZ, [R12+URZ], RZ ;  /* 0x000000ff0cff79a7 */ /* 0x000be4000810043f */
[----:B------:R-:W-:Y:S02]  /*8250*/  LOP3.LUT R10, R10, R13, RZ, 0x3c, !PT ;  /* 0x0000000d0a0a7212 */ /* 0x000fe400078e3cff */
[----:B-----5:R-:W-:-:S04]  /*8260*/  IADD3 R12, R14, 0x1, RZ ;  /* 0x000000010e0c7810 */ /* 0x020fc80007ffe0ff */
[----:B------:R-:W-:-:S04]  /*8270*/  ISETP.NE.AND P4, PT, R12, 0x4, PT ;  /* 0x000000040c00780c */ /* 0x000fc80003f85270 */
[----:B------:R-:W-:Y:S02]  /*8280*/  SEL R14, RZ, 0x1, P4 ;  /* 0x00000001ff0e7807 */ /* 0x000fe40002000000 */
[----:B------:R-:W-:Y:S02]  /*8290*/  SEL R12, R12, RZ, P4 ;  /* 0x000000ff0c0c7207 */ /* 0x000fe40002000000 */
[----:B--2---:R-:W-:-:S03]  /*82a0*/  LOP3.LUT R15, R15, R14, RZ, 0x3c, !PT ;  /* 0x0000000e0f0f7212 */ /* 0x004fc600078e3cff */
[----:B------:R4:W-:Y:S04]  /*82b0*/  STL [R1+0xb4], R12 ;  /* 0x0000b40c01007387 */ /* 0x0009e80000100800 */
[----:B------:R4:W-:Y:S02]  /*82c0*/  STL [R1+0xb8], R15 ;  /* 0x0000b80f01007387 */ /* 0x0009e40000100800 */
.L_x_85:
[----:B------:R-:W-:Y:S05]  /*82d0*/  BSYNC B0 ;  /* 0x0000000000007941 */ /* 0x000fea0003800000 */
.L_x_84:
[----:B------:R-:W5:Y:S04]  /*82e0*/  LDL.LU R33, [R1] ;  /* 0x0000000001217983 */ /* 0x000f680000300800 */
[----:B------:R-:W2:Y:S04]  /*82f0*/  LDL.LU R31, [R1+0x4] ;  /* 0x00000400011f7983 */ /* 0x000ea80000300800 */
[----:B------:R-:W3:Y:S04]  /*8300*/  LDL.LU R29, [R1+0x8] ;  /* 0x00000800011d7983 */ /* 0x000ee80000300800 */
[----:B------:R-:W3:Y:S01]  /*8310*/  LDL.LU R32, [R1+0xc] ;  /* 0x00000c0001207983 */ /* 0x000ee20000300800 */
[----:B----4-:R-:W-:-:S03]  /*8320*/  F2FP.F16.E4M3.UNPACK_B R12, R3 ;  /* 0x00000003ff0c723e */ /* 0x010fc600020006ff */
[----:B------:R-:W4:Y:S01]  /*8330*/  LDL.LU R26, [R1+0x10] ;  /* 0x00001000011a7983 */ /* 0x000f220000300800 */
[----:B------:R-:W-:-:S03]  /*8340*/  F2FP.F16.E4M3.UNPACK_B R14, R3.H1 ;  /* 0x00000003ff0e723e */ /* 0x000fc600030006ff */
[----:B------:R-:W4:Y:S01]  /*8350*/  LDL.LU R21, [R1+0x14] ;  /* 0x0000140001157983 */ /* 0x000f220000300800 */
[----:B------:R-:W-:-:S03]  /*8360*/  HADD2.F32 R15, -RZ, R12.H0_H0 ;  /* 0x2000000cff0f7230 */ /* 0x000fc60000004100 */
[----:B------:R-:W4:Y:S01]  /*8370*/  LDL.LU R30, [R1+0x18] ;  /* 0x00001800011e7983 */ /* 0x000f220000300800 */
[----:B------:R-:W-:Y:S02]  /*8380*/  HADD2.F32 R12, -RZ, R12.H1_H1 ;  /* 0x3000000cff0c7230 */ /* 0x000fe40000004100 */
[C---:B------:R-:W-:Y:S01]  /*8390*/  FMUL R13, R2.reuse, R228 ;  /* 0x000000e4020d7220 */ /* 0x040fe20000400000 */
[----:B------:R-:W-:Y:S01]  /*83a0*/  HADD2.F32 R18, -RZ, R14.H0_H0 ;  /* 0x2000000eff127230 */ /* 0x000fe20000004100 */
[----:B------:R-:W4:Y:S01]  /*83b0*/  LDL.LU R28, [R1+0x1c] ;  /* 0x00001c00011c7983 */ /* 0x000f220000300800 */
[C---:B------:R-:W-:Y:S01]  /*83c0*/  FMUL R17, R2.reuse, R17 ;  /* 0x0000001102117220 */ /* 0x040fe20000400000 */
[----:B------:R-:W-:Y:S01]  /*83d0*/  FMUL R229, R2, R229 ;  /* 0x000000e502e57220 */ /* 0x000fe20000400000 */
[----:B------:R-:W-:Y:S01]  /*83e0*/  F2FP.F16.E4M3.UNPACK_B R19, R4 ;  /* 0x00000004ff13723e */ /* 0x000fe200020006ff */
[----:B------:R-:W4:Y:S01]  /*83f0*/  LDL.LU R25, [R1+0x20] ;  /* 0x0000200001197983 */ /* 0x000f220000300800 */
[C---:B------:R-:W-:Y:S01]  /*8400*/  FFMA R12, R16.reuse, R12, R13 ;  /* 0x0000000c100c7223 */ /* 0x040fe2000000000d */
[C---:B------:R-:W-:Y:S01]  /*8410*/  FFMA R17, R16.reuse, R15, R17 ;  /* 0x0000000f10117223 */ /* 0x040fe20000000011 */
[----:B------:R-:W-:Y:S01]  /*8420*/  FFMA R229, R16, R18, R229 ;  /* 0x0000001210e57223 */ /* 0x000fe200000000e5 */
[----:B------:R-:W4:Y:S01]  /*8430*/  LDL.LU R34, [R1+0x24] ;  /* 0x0000240001227983 */ /* 0x000f220000300800 */
[----:B------:R-:W-:-:S02]  /*8440*/  HADD2.F32 R18, -RZ, R19.H0_H0 ;  /* 0x20000013ff127230 */ /* 0x000fc40000004100 */
[----:B------:R-:W-:Y:S01]  /*8450*/  HADD2.F32 R22, -RZ, R19.H1_H1 ;  /* 0x30000013ff167230 */ /* 0x000fe20000004100 */
[----:B------:R-:W-:Y:S01]  /*8460*/  F2FP.F16.E4M3.UNPACK_B R20, R4.H1 ;  /* 0x00000004ff14723e */ /* 0x000fe200030006ff */
[----:B------:R-:W-:Y:S02]  /*8470*/  HADD2.F32 R14, -RZ, R14.H1_H1 ;  /* 0x3000000eff0e7230 */ /* 0x000fe40000004100 */
[C---:B-----5:R-:W-:Y:S02]  /*8480*/  FMUL R13, R2.reuse, R33 ;  /* 0x00000021020d7220 */ /* 0x060fe40000400000 */
[----:B------:R-:W5:Y:S01]  /*8490*/  LDL.LU R33, [R1+0x28] ;  /* 0x0000280001217983 */ /* 0x000f620000300800 */
[----:B--2---:R-:W-:-:S03]  /*84a0*/  FMUL R15, R2, R31 ;  /* 0x0000001f020f7220 */ /* 0x004fc60000400000 */
[----:B------:R-:W2:Y:S01]  /*84b0*/  LDL.LU R31, [R1+0x2c] ;  /* 0x00002c00011f7983 */ /* 0x000ea20000300800 */
[----:B---3--:R-:W-:-:S03]  /*84c0*/  FMUL R19, R2, R29 ;  /* 0x0000001d02137220 */ /* 0x008fc60000400000 */
[----:B------:R-:W3:Y:S01]  /*84d0*/  LDL.LU R29, [R1+0x30] ;  /* 0x00003000011d7983 */ /* 0x000ee20000300800 */
[C---:B------:R-:W-:Y:S01]  /*84e0*/  FFMA R15, R16.reuse, R18, R15 ;  /* 0x00000012100f7223 */ /* 0x040fe2000000000f */
[C---:B------:R-:W-:Y:S01]  /*84f0*/  FFMA R18, R16.reuse, R22, R19 ;  /* 0x0000001610127223 */ /* 0x040fe20000000013 */
[----:B------:R-:W-:Y:S01]  /*8500*/  FFMA R14, R16, R14, R13 ;  /* 0x0000000e100e7223 */ /* 0x000fe2000000000d */
[----:B------:R-:W-:Y:S01]  /*8510*/  F2FP.F16.E4M3.UNPACK_B R23, R5 ;  /* 0x00000005ff17723e */ /* 0x000fe200020006ff */
[--C-:B------:R-:W-:Y:S02]  /*8520*/  HADD2.F32 R22, -RZ, R20.reuse.H0_H0 ;  /* 0x20000014ff167230 */ /* 0x100fe40000004100 */
[C---:B------:R-:W-:Y:S01]  /*8530*/  FMUL R13, R2.reuse, R32 ;  /* 0x00000020020d7220 */ /* 0x040fe20000400000 */
[----:B------:R-:W-:Y:S02]  /*8540*/  HADD2.F32 R20, -RZ, R20.H1_H1 ;  /* 0x30000014ff147230 */ /* 0x000fe40000004100 */
[----:B----4-:R-:W-:Y:S01]  /*8550*/  FMUL R19, R2, R26 ;  /* 0x0000001a02137220 */ /* 0x010fe20000400000 */
[----:B------:R-:W-:-:S02]  /*8560*/  HADD2.F32 R26, -RZ, R23.H0_H0 ;  /* 0x20000017ff1a7230 */ /* 0x000fc40000004100 */
[----:B------:R-:W-:Y:S01]  /*8570*/  FFMA R13, R16, R22, R13 ;  /* 0x00000016100d7223 */ /* 0x000fe2000000000d */
[----:B------:R-:W-:Y:S01]  /*8580*/  FMUL R21, R2, R21 ;  /* 0x0000001502157220 */ /* 0x000fe20000400000 */
[----:B------:R-:W-:Y:S01]  /*8590*/  F2FP.F16.E4M3.UNPACK_B R24, R5.H1 ;  /* 0x00000005ff18723e */ /* 0x000fe200030006ff */
[----:B------:R-:W-:Y:S01]  /*85a0*/  FFMA R20, R16, R20, R19 ;  /* 0x0000001410147223 */ /* 0x000fe20000000013 */
[----:B------:R-:W-:Y:S02]  /*85b0*/  HADD2.F32 R22, -RZ, R23.H1_H1 ;  /* 0x30000017ff167230 */ /* 0x000fe40000004100 */
[----:B------:R-:W-:Y:S01]  /*85c0*/  FMUL R19, R2, R30 ;  /* 0x0000001e02137220 */ /* 0x000fe20000400000 */
[----:B------:R-:W-:Y:S01]  /*85d0*/  FFMA R21, R16, R26, R21 ;  /* 0x0000001a10157223 */ /* 0x000fe20000000015 */
[--C-:B------:R-:W-:Y:S02]  /*85e0*/  HADD2.F32 R26, -RZ, R24.reuse.H0_H0 ;  /* 0x20000018ff1a7230 */ /* 0x100fe40000004100 */
[----:B------:R-:W-:Y:S01]  /*85f0*/  FMUL R23, R2, R28 ;  /* 0x0000001c02177220 */ /* 0x000fe20000400000 */
[----:B------:R-:W-:Y:S01]  /*8600*/  FFMA R22, R16, R22, R19 ;  /* 0x0000001610167223 */ /* 0x000fe20000000013 */
[-C--:B------:R-:W-:Y:S01]  /*8610*/  F2FP.F16.E4M3.UNPACK_B R27, R6.reuse ;  /* 0x00000006ff1b723e */ /* 0x080fe200020006ff */
[----:B------:R-:W-:Y:S01]  /*8620*/  HADD2.F32 R24, -RZ, R24.H1_H1 ;  /* 0x30000018ff187230 */ /* 0x000fe20000004100 */
[----:B------:R-:W-:Y:S01]  /*8630*/  F2FP.F16.E4M3.UNPACK_B R19, R6.H1 ;  /* 0x00000006ff13723e */ /* 0x000fe200030006ff */
[----:B------:R-:W-:Y:S01]  /*8640*/  FMUL R25, R2, R25 ;  /* 0x0000001902197220 */ /* 0x000fe20000400000 */
[----:B------:R-:W-:Y:S01]  /*8650*/  FFMA R23, R16, R26, R23 ;  /* 0x0000001a10177223 */ /* 0x000fe20000000017 */
[----:B------:R-:W-:-:S02]  /*8660*/  HADD2.F32 R26, -RZ, R27.H0_H0 ;  /* 0x2000001bff1a7230 */ /* 0x000fc40000004100 */
[--C-:B------:R-:W-:Y:S02]  /*8670*/  HADD2.F32 R30, -RZ, R19.reuse.H0_H0 ;  /* 0x20000013ff1e7230 */ /* 0x100fe40000004100 */
[----:B------:R-:W-:Y:S01]  /*8680*/  FFMA R24, R16, R24, R25 ;  /* 0x0000001810187223 */ /* 0x000fe20000000019 */
[----:B------:R-:W-:Y:S02]  /*8690*/  HADD2.F32 R32, -RZ, R19.H1_H1 ;  /* 0x30000013ff207230 */ /* 0x000fe40000004100 */
[----:B------:R-:W-:Y:S01]  /*86a0*/  FMUL R19, R2, R34 ;  /* 0x0000002202137220 */ /* 0x000fe20000400000 */
[----:B------:R-:W-:-:S03]  /*86b0*/  HADD2.F32 R28, -RZ, R27.H1_H1 ;  /* 0x3000001bff1c7230 */ /* 0x000fc60000004100 */
[----:B------:R-:W-:Y:S01]  /*86c0*/  FFMA R19, R16, R26, R19 ;  /* 0x0000001a10137223 */ /* 0x000fe20000000013 */
[----:B------:R-:W-:Y:S02]  /*86d0*/  F2FP.SATFINITE.E4M3.F32.PACK_AB_MERGE_C R12, R12, R17, RZ ;  /* 0x000000110c0c723e */ /* 0x000fe400048070ff */
[----:B------:R-:W-:Y:S02]  /*86e0*/  F2FP.SATFINITE.E4M3.F32.PACK_AB_MERGE_C R14, R14, R229, RZ ;  /* 0x000000e50e0e723e */ /* 0x000fe400048070ff */
[----:B------:R-:W-:Y:S02]  /*86f0*/  F2FP.SATFINITE.E4M3.F32.PACK_AB_MERGE_C R18, R18, R15, RZ ;  /* 0x0000000f1212723e */ /* 0x000fe400048070ff */
[----:B------:R-:W-:Y:S02]  /*8700*/  F2FP.SATFINITE.E4M3.F32.PACK_AB_MERGE_C R20, R20, R13, RZ ;  /* 0x0000000d1414723e */ /* 0x000fe400048070ff */
[----:B------:R-:W-:Y:S02]  /*8710*/  F2FP.SATFINITE.E4M3.F32.PACK_AB_MERGE_C R22, R22, R21, RZ ;  /* 0x000000151616723e */ /* 0x000fe400048070ff */
[----:B------:R-:W-:Y:S01]  /*8720*/  F2FP.SATFINITE.E4M3.F32.PACK_AB_MERGE_C R24, R24, R23, RZ ;  /* 0x000000171818723e */ /* 0x000fe200048070ff */
[C---:B-----5:R-:W-:Y:S01]  /*8730*/  FMUL R25, R2.reuse, R33 ;  /* 0x0000002102197220 */ /* 0x060fe20000400000 */
[----:B--2---:R-:W-:-:S03]  /*8740*/  FMUL R27, R2, R31 ;  /* 0x0000001f021b7220 */ /* 0x004fc60000400000 */
[----:B------:R-:W-:Y:S01]  /*8750*/  FFMA R26, R16, R28, R25 ;  /* 0x0000001c101a7223 */ /* 0x000fe20000000019 */
[----:B---3--:R-:W-:Y:S01]  /*8760*/  FMUL R29, R2, R29 ;  /* 0x0000001d021d7220 */ /* 0x008fe20000400000 */
[----:B------:R-:W-:-:S03]  /*8770*/  FFMA R27, R16, R30, R27 ;  /* 0x0000001e101b7223 */ /* 0x000fc6000000001b */
[----:B------:R-:W-:Y:S01]  /*8780*/  FFMA R28, R16, R32, R29 ;  /* 0x00000020101c7223 */ /* 0x000fe2000000001d */
[----:B------:R-:W-:-:S04]  /*8790*/  F2FP.SATFINITE.E4M3.F32.PACK_AB_MERGE_C R26, R26, R19, RZ ;  /* 0x000000131a1a723e */ /* 0x000fc800048070ff */
[----:B------:R-:W-:Y:S01]  /*87a0*/  F2FP.SATFINITE.E4M3.F32.PACK_AB_MERGE_C R28, R28, R27, RZ ;  /* 0x0000001b1c1c723e */ /* 0x000fe200048070ff */
[----:B------:R-:W-:Y:S06]  /*87b0*/  @P0 BRA `(.L_x_92) ;  /* 0x0000000000040947 */ /* 0x000fec0003800000 */
[----:B------:R-:W-:-:S04]  /*87c0*/  DEPBAR.LE SB0, 0x1 ;  /* 0x000080400000791a */ /* 0x000fc80000000000 */
.L_x_92:
        /* <DEDUP_REMOVED lines=16> */
[----:B---3--:R-:W3:Y:S02]  /*88d0*/  FENCE.VIEW.ASYNC.S ;  /* 0x00000000000073c6 */ /* 0x008ee40000000000 */
[----:B---3--:R-:W-:Y:S06]  /*88e0*/  BAR.SYNC.DEFER_BLOCKING 0x1, 0x100 ;  /* 0x0044000000007b1d */ /* 0x008fec0000010000 */
[----:B--2---:R-:W-:Y:S05]  /*88f0*/  @P0 BRA `(.L_x_94) ;  /* 0x0000000000200947 */ /* 0x004fea0003800000 */
[----:B------:R-:W-:Y:S02]  /*8900*/  UIADD3 UR8, UP0, UR58, 0x4f0, URZ ;  /* 0x000004f03a087890 */ /* 0x000fe4000ff1e03f */
[----:B------:R-:W-:Y:S02]  /*8910*/  UIADD3 UR6, UR46, 0x80, URZ ;  /* 0x000000802e067890 */ /* 0x000fe4000fffe03f */
[----:B------:R-:W-:Y:S02]  /*8920*/  UIADD3 UR5, UR45, 0x20, URZ ;  /* 0x000000202d057890 */ /* 0x000fe4000fffe03f */
[----:B------:R-:W-:Y:S02]  /*8930*/  UIADD3 UR4, UR51, 0x5100, URZ ;  /* 0x0000510033047890 */ /* 0x000fe4000fffe03f */
[----:B------:R-:W-:Y:S01]  /*8940*/  UIADD3.X UR9, URZ, UR59, URZ, UP0, !UPT ;  /* 0x0000003b3f097290 */ /* 0x000fe200087fe43f */
[----:B------:R-:W-:-:S08]  /*8950*/  UMOV UR7, UR47 ;  /* 0x0000002f00077c82 */ /* 0x000fd00008000000 */
[----:B------:R2:W-:Y:S02]  /*8960*/  UTMASTG.3D [UR4], [UR8] ;  /* 0x00000004080073b5 */ /* 0x0005e40008010000 */
[----:B--2---:R0:W-:Y:S02]  /*8970*/  UTMACMDFLUSH ;  /* 0x00000000000079b7 */ /* 0x0041e40000000000 */
.L_x_94:
[----:B------:R-:W-:Y:S05]  /*8980*/  BSYNC B0 ;  /* 0x0000000000007941 */ /* 0x000fea0003800000 */
.L_x_93:
[----:B------:R-:W-:Y:S04]  /*8990*/  BSSY B0, `(.L_x_95) ;  /* 0x000003c000007945 */ /* 0x000fe80003800000 */
[----:B------:R-:W-:Y:S05]  /*89a0*/  @!P1 BRA `(.L_x_96) ;  /* 0x0000000000e89947 */ /* 0x000fea0003800000 */
[----:B------:R-:W-:-:S05]  /*89b0*/  IMAD.U32 R12, RZ, RZ, UR50 ;  /* 0x00000032ff0c7e24 */ /* 0x000fca000f8e00ff */
[----:B------:R-:W-:-:S13]  /*89c0*/  ISETP.NE.AND P3, PT, R12, 0x3, PT ;  /* 0x000000030c00780c */ /* 0x000fda0003f65270 */
[----:B------:R-:W-:Y:S05]  /*89d0*/  @!P3 BRA `(.L_x_97) ;  /* 0x000000000004b947 */ /* 0x000fea0003800000 */
[----:B------:R-:W-:Y:S01]  /*89e0*/  BPT.TRAP 0x1 ;  /* 0x000000040000795c */ /* 0x000fe20000300000 */
.L_x_97:
[----:B------:R-:W2:Y:S04]  /*89f0*/  LDL R13, [R1+0xb8] ;  /* 0x0000b800010d7983 */ /* 0x000ea80000100800 */
[----:B------:R-:W3:Y:S01]  /*8a00*/  LDL R12, [R1+0xb4] ;  /* 0x0000b400010c7983 */ /* 0x000ee20000100800 */
[----:B------:R-:W-:Y:S01]  /*8a10*/  BSSY B1, `(.L_x_98) ;  /* 0x0000005000017945 */ /* 0x000fe20003800000 */
[----:B--2---:R-:W-:Y:S02]  /*8a20*/  SHF.L.U32 R13, R13, 0x1f, RZ ;  /* 0x0000001f0d0d7819 */ /* 0x004fe400000006ff */
[----:B---3--:R-:W-:-:S04]  /*8a30*/  LEA R12, R12, UR51, 0x3 ;  /* 0x000000330c0c7c11 */ /* 0x008fc8000f8e18ff */
[----:B------:R-:W2:Y:S02]  /*8a40*/  SYNCS.PHASECHK.TRANS64.TRYWAIT P4, [R12+URZ+0x80], R13 ;  /* 0x0000800d0c0075a7 */ /* 0x000ea4000808017f */
[----:B--2---:R-:W-:Y:S05]  /*8a50*/  @!P4 BRA `(.L_x_99) ;  /* 0x0000006000c4c947 */ /* 0x004fea0003800000 */
.L_x_246:
[----:B------:R-:W-:Y:S05]  /*8a60*/  BSYNC B1 ;  /* 0x0000000000017941 */ /* 0x000fea0003800000 */
.L_x_98:
[----:B------:R-:W-:Y:S04]  /*8a70*/  BSSY B1, `(.L_x_100) ;  /* 0x0000012000017945 */ /* 0x000fe80003800000 */
[----:B------:R-:W-:Y:S05]  /*8a80*/  @P2 BRA `(.L_x_101) ;  /* 0x0000000000402947 */ /* 0x000fea0003800000 */
[----:B------:R-:W3:Y:S02]  /*8a90*/  LDL R14, [R1+0xb4] ;  /* 0x0000b400010e7983 */ /* 0x000ee40000100800 */
[----:B---3--:R-:W-:-:S05]  /*8aa0*/  LEA R17, R14, R7, 0xc ;  /* 0x000000070e117211 */ /* 0x008fca00078e60ff */
[----:B------:R-:W-:Y:S01]  /*8ab0*/  VIADD R3, R17, UR51 ;  /* 0x0000003311037c36 */ /* 0x000fe20008000000 */
[----:B------:R-:W-:Y:S04]  /*8ac0*/  LDS.U16 R4, [R17+UR51+0x100] ;  /* 0x0001003311047984 */ /* 0x000fe80008000400 */
[----:B------:R-:W-:Y:S01]  /*8ad0*/  IADD3 R18, R3, R8, RZ ;  /* 0x0000000803127210 */ /* 0x000fe20007ffe0ff */
[----:B------:R-:W-:Y:S04]  /*8ae0*/  LDS.U16 R5, [R17+UR51+0x208] ;  /* 0x0002083311057984 */ /* 0x000fe80008000400 */
[----:B------:R-:W3:Y:S04]  /*8af0*/  LDS.U16 R3, [R17+UR51+0x200] ;  /* 0x0002003311037984 */ /* 0x000ee80008000400 */
[----:B------:R-:W4:Y:S04]  /*8b00*/  LDS.U16 R6, [R17+UR51+0x108] ;  /* 0x0001083311067984 */ /* 0x000f280008000400 */
[----:B--2---:R-:W-:Y:S04]  /*8b10*/  LDS.U16 R12, [R18+0x200] ;  /* 0x00020000120c7984 */ /* 0x004fe80000000400 */
[----:B------:R-:W2:Y:S04]  /*8b20*/  LDS.U16 R13, [R18+0x100] ;  /* 0x00010000120d7984 */ /* 0x000ea80000000400 */
[----:B------:R-:W-:Y:S04]  /*8b30*/  LDS.U16 R14, [R18+0x208] ;  /* 0x00020800120e7984 */ /* 0x000fe80000000400 */
[----:B------:R-:W5:Y:S01]  /*8b40*/  LDS.U16 R15, [R18+0x108] ;  /* 0x00010800120f7984 */ /* 0x000f620000000400 */
[----:B---3--:R-:W-:-:S02]  /*8b50*/  PRMT R3, R4, 0x5410, R3 ;  /* 0x0000541004037816 */ /* 0x008fc40000000003 */
[----:B----4-:R-:W-:Y:S02]  /*8b60*/  PRMT R4, R6, 0x5410, R5 ;  /* 0x0000541006047816 */ /* 0x010fe40000000005 */
[----:B--2---:R-:W-:Y:S02]  /*8b70*/  PRMT R5, R13, 0x5410, R12 ;  /* 0x000054100d057816 */ /* 0x004fe4000000000c */
[----:B-----5:R-:W-:-:S07]  /*8b80*/  PRMT R6, R15, 0x5410, R14 ;  /* 0x000054100f067816 */ /* 0x020fce000000000e */
.L_x_101:
[----:B------:R-:W-:Y:S05]  /*8b90*/  BSYNC B1 ;  /* 0x0000000000017941 */ /* 0x000fea0003800000 */
.L_x_100:
[----:B------:R-:W-:Y:S01]  /*8ba0*/  @!PT LDS RZ, [RZ] ;  /* 0x00000000fffff984 */ /* 0x000fe20000000800 */
[----:B------:R-:W-:Y:S01]  /*8bb0*/  @!PT LDS RZ, [RZ] ;  /* 0x00000000fffff984 */ /* 0x000fe20000000800 */
[----:B------:R-:W-:Y:S01]  /*8bc0*/  @!PT LDS RZ, [RZ] ;  /* 0x00000000fffff984 */ /* 0x000fe20000000800 */
[----:B------:R-:W-:Y:S01]  /*8bd0*/  @!PT LDS RZ, [RZ] ;  /* 0x00000000fffff984 */ /* 0x000fe20000000800 */
[----:B------:R3:W-:Y:S06]  /*8be0*/  MEMBAR.ALL.CTA ;  /* 0x0000000000007992 */ /* 0x0007ec0000008000 */
[----:B---3--:R-:W3:Y:S01]  /*8bf0*/  FENCE.VIEW.ASYNC.S ;  /* 0x00000000000073c6 */ /* 0x008ee20000000000 */
[----:B------:R-:W-:Y:S05]  /*8c00*/  @!P3 BRA `(.L_x_102) ;  /* 0x000000000004b947 */ /* 0x000fea0003800000 */
[----:B------:R-:W-:Y:S01]  /*8c10*/  BPT.TRAP 0x1 ;  /* 0x000000040000795c */ /* 0x000fe20000300000 */
.L_x_102:
[----:B------:R-:W4:Y:S04]  /*8c20*/  LDL.LU R14, [R1+0xb4] ;  /* 0x0000b400010e7983 */ /* 0x000f280000300800 */
[----:B------:R-:W5:Y:S01]  /*8c30*/  LDL.LU R15, [R1+0xb8] ;  /* 0x0000b800010f7983 */ /* 0x000f620000300800 */
[C---:B--2---:R-:W-:Y:S02]  /*8c40*/  LEA R12, R11.reuse, UR51, 0x3 ;  /* 0x000000330b0c7c11 */ /* 0x044fe4000f8e18ff */
[----:B-1----:R-:W-:Y:S01]  /*8c50*/  IADD3 R11, R11, 0x1, RZ ;  /* 0x000000010b0b7810 */ /* 0x002fe20007ffe0ff */
[----:B------:R-:W1:Y:S02]  /*8c60*/  S2R R13, SR_CgaCtaId ;  /* 0x00000000000d7919 */ /* 0x000e640000008800 */
[----:B------:R-:W-:Y:S01]  /*8c70*/  VIADD R12, R12, 0xa0 ;  /* 0x000000a00c0c7836 */ /* 0x000fe20000000000 */
[----:B------:R-:W-:-:S04]  /*8c80*/  ISETP.NE.AND P3, PT, R11, 0x4, PT ;  /* 0x000000040b00780c */ /* 0x000fc80003f65270 */
[----:B------:R-:W-:Y:S02]  /*8c90*/  SEL R11, R11, RZ, P3 ;  /* 0x000000ff0b0b7207 */ /* 0x000fe40001800000 */
[----:B-1----:R-:W-:Y:S02]  /*8ca0*/  PRMT R12, R13, 0x654, R12 ;  /* 0x000006540d0c7816 */ /* 0x002fe4000000000c */
[----:B------:R-:W-:Y:S02]  /*8cb0*/  SEL R13, RZ, 0x1, P3 ;  /* 0x00000001ff0d7807 */ /* 0x000fe40001800000 */
[----:B---3--:R4:W-:Y:S02]  /*8cc0*/  SYNCS.ARRIVE.TRANS64.RED.A1T0 RZ, [R12+URZ], RZ ;  /* 0x000000ff0cff79a7 */ /* 0x0089e4000810043f */
[----:B------:R-:W-:Y:S01]  /*8cd0*/  LOP3.LUT R10, R10, R13, RZ, 0x3c, !PT ;  /* 0x0000000d0a0a7212 */ /* 0x000fe200078e3cff */
[----:B----4-:R-:W-:-:S05]  /*8ce0*/  VIADD R12, R14, 0x1 ;  /* 0x000000010e0c7836 */ /* 0x010fca0000000000 */
[----:B------:R-:W-:-:S04]  /*8cf0*/  ISETP.NE.AND P4, PT, R12, 0x4, PT ;  /* 0x000000040c00780c */ /* 0x000fc80003f85270 */
[----:B------:R-:W-:Y:S02]  /*8d00*/  SEL R14, RZ, 0x1, P4 ;  /* 0x00000001ff0e7807 */ /* 0x000fe40002000000 */
[----:B------:R-:W-:Y:S02]  /*8d10*/  SEL R12, R12, RZ, P4 ;  /* 0x000000ff0c0c7207 */ /* 0x000fe40002000000 */
[----:B-----5:R-:W-:-:S03]  /*8d20*/  LOP3.LUT R15, R15, R14, RZ, 0x3c, !PT ;  /* 0x0000000e0f0f7212 */ /* 0x020fc600078e3cff */
[----:B------:R2:W-:Y:S04]  /*8d30*/  STL [R1+0xb4], R12 ;  /* 0x0000b40c01007387 */ /* 0x0005e80000100800 */
[----:B------:R2:W-:Y:S02]  /*8d40*/  STL [R1+0xb8], R15 ;  /* 0x0000b80f01007387 */ /* 0x0005e40000100800 */
.L_x_96:
[----:B------:R-:W-:Y:S05]  /*8d50*/  BSYNC B0 ;  /* 0x0000000000007941 */ /* 0x000fea0003800000 */
.L_x_95:
[----:B------:R-:W-:Y:S01]  /*8d60*/  F2FP.F16.E4M3.UNPACK_B R14, R3.H1 ;  /* 0x00000003ff0e723e */ /* 0x000fe200030006ff */
[C---:B------:R-:W-:Y:S01]  /*8d70*/  FMUL R193, R2.reuse, R193 ;  /* 0x000000c102c17220 */ /* 0x040fe20000400000 */
[----:B--2---:R-:W-:Y:S01]  /*8d80*/  F2FP.F16.E4M3.UNPACK_B R12, R3 ;  /* 0x00000003ff0c723e */ /* 0x004fe200020006ff */
        /* <DEDUP_REMOVED lines=63> */
.L_x_103:
        /* <DEDUP_REMOVED lines=22> */
[----:B------:R-:W-:Y:S01]  /*92e0*/  UIADD3.X UR9, URZ, UR59, URZ, UP0, !UPT ;  /* 0x0000003b3f097290 */ /* 0x000fe200087fe43f */
[----:B------:R-:W-:Y:S01]  /*92f0*/  UMOV UR6, UR46 ;  /* 0x0000002e00067c82 */ /* 0x000fe20008000000 */
[----:B------:R-:W-:-:S07]  /*9300*/  UMOV UR7, UR47 ;  /* 0x0000002f00077c82 */ /* 0x000fce0008000000 */
[----:B------:R2:W-:Y:S02]  /*9310*/  UTMASTG.3D [UR4], [UR8] ;  /* 0x00000004080073b5 */ /* 0x0005e40008010000 */
[----:B--2---:R0:W-:Y:S02]  /*9320*/  UTMACMDFLUSH ;  /* 0x00000000000079b7 */ /* 0x0041e40000000000 */
.L_x_105:
[----:B------:R-:W-:Y:S05]  /*9330*/  BSYNC B0 ;  /* 0x0000000000007941 */ /* 0x000fea0003800000 */
.L_x_104:
[----:B------:R-:W-:Y:S04]  /*9340*/  BSSY B0, `(.L_x_106) ;  /* 0x000003c000007945 */ /* 0x000fe80003800000 */
[----:B------:R-:W-:Y:S05]  /*9350*/  @!P1 BRA `(.L_x_107) ;  /* 0x0000000000e89947 */ /* 0x000fea0003800000 */
[----:B------:R-:W-:-:S04]  /*9360*/  MOV R12, UR50 ;  /* 0x00000032000c7c02 */ /* 0x000fc80008000f00 */
[----:B------:R-:W-:-:S13]  /*9370*/  ISETP.NE.AND P3, PT, R12, 0x3, PT ;  /* 0x000000030c00780c */ /* 0x000fda0003f65270 */
[----:B------:R-:W-:Y:S05]  /*9380*/  @!P3 BRA `(.L_x_108) ;  /* 0x000000000004b947 */ /* 0x000fea0003800000 */
[----:B------:R-:W-:Y:S01]  /*9390*/  BPT.TRAP 0x1 ;  /* 0x000000040000795c */ /* 0x000fe20000300000 */
.L_x_108:
[----:B------:R-:W2:Y:S04]  /*93a0*/  LDL R13, [R1+0xb8] ;  /* 0x0000b800010d7983 */ /* 0x000ea80000100800 */
[----:B------:R-:W3:Y:S01]  /*93b0*/  LDL R12, [R1+0xb4] ;  /* 0x0000b400010c7983 */ /* 0x000ee20000100800 */
[----:B------:R-:W-:Y:S01]  /*93c0*/  BSSY B1, `(.L_x_109) ;  /* 0x0000005000017945 */ /* 0x000fe20003800000 */
[----:B--2---:R-:W-:Y:S02]  /*93d0*/  SHF.L.U32 R13, R13, 0x1f, RZ ;  /* 0x0000001f0d0d7819 */ /* 0x004fe400000006ff */
[----:B---3--:R-:W-:-:S04]  /*93e0*/  LEA R12, R12, UR51, 0x3 ;  /* 0x000000330c0c7c11 */ /* 0x008fc8000f8e18ff */
[----:B------:R-:W2:Y:S02]  /*93f0*/  SYNCS.PHASECHK.TRANS64.TRYWAIT P4, [R12+URZ+0x80], R13 ;  /* 0x0000800d0c0075a7 */ /* 0x000ea4000808017f */
[----:B--2---:R-:W-:Y:S05]  /*9400*/  @!P4 BRA `(.L_x_110) ;  /* 0x00000058006cc947 */ /* 0x004fea0003800000 */
.L_x_247:
[----:B------:R-:W-:Y:S05]  /*9410*/  BSYNC B1 ;  /* 0x0000000000017941 */ /* 0x000fea0003800000 */
.L_x_109:
[----:B------:R-:W-:Y:S04]  /*9420*/  BSSY B1, `(.L_x_111) ;  /* 0x0000012000017945 */ /* 0x000fe80003800000 */
[----:B------:R-:W-:Y:S05]  /*9430*/  @P2 BRA `(.L_x_112) ;  /* 0x0000000000402947 */ /* 0x000fea0003800000 */
[----:B------:R-:W3:Y:S02]  /*9440*/  LDL R14, [R1+0xb4] ;  /* 0x0000b400010e7983 */ /* 0x000ee40000100800 */
[----:B---3--:R-:W-:-:S05]  /*9450*/  IMAD R17, R14, 0x1000, R7 ;  /* 0x000010000e117824 */ /* 0x008fca00078e0207 */
[----:B------:R-:W-:Y:S01]  /*9460*/  IADD3 R3, R17, UR51, RZ ;  /* 0x0000003311037c10 */ /* 0x000fe2000fffe0ff */
[----:B------:R-:W-:Y:S04]  /*9470*/  LDS.U16 R4, [R17+UR51+0x100] ;  /* 0x0001003311047984 */ /* 0x000fe80008000400 */
[----:B------:R-:W-:Y:S01]  /*9480*/  IMAD.IADD R18, R3, 0x1, R8 ;  /* 0x0000000103127824 */ /* 0x000fe200078e0208 */
        /* <DEDUP_REMOVED lines=11> */
.L_x_112:
[----:B------:R-:W-:Y:S05]  /*9540*/  BSYNC B1 ;  /* 0x0000000000017941 */ /* 0x000fea0003800000 */
.L_x_111:
        /* <DEDUP_REMOVED lines=8> */
.L_x_113:
[----:B------:R-:W4:Y:S04]  /*95d0*/  LDL.LU R14, [R1+0xb4] ;  /* 0x0000b400010e7983 */ /* 0x000f280000300800 */
[----:B------:R-:W5:Y:S01]  /*95e0*/  LDL.LU R15, [R1+0xb8] ;  /* 0x0000b800010f7983 */ /* 0x000f620000300800 */
[C---:B--2---:R-:W-:Y:S01]  /*95f0*/  LEA R12, R11.reuse, UR51, 0x3 ;  /* 0x000000330b0c7c11 */ /* 0x044fe2000f8e18ff */
[----:B-1----:R-:W-:Y:S01]  /*9600*/  VIADD R11, R11, 0x1 ;  /* 0x000000010b0b7836 */ /* 0x002fe20000000000 */
[----:B------:R-:W1:Y:S02]  /*9610*/  S2R R13, SR_CgaCtaId ;  /* 0x00000000000d7919 */ /* 0x000e640000008800 */
[----:B------:R-:W-:Y:S02]  /*9620*/  IADD3 R12, R12, 0xa0, RZ ;  /* 0x000000a00c0c7810 */ /* 0x000fe40007ffe0ff */
[----:B------:R-:W-:-:S04]  /*9630*/  ISETP.NE.AND P3, PT, R11, 0x4, PT ;  /* 0x000000040b00780c */ /* 0x000fc80003f65270 */
[----:B------:R-:W-:Y:S02]  /*9640*/  SEL R11, R11, RZ, P3 ;  /* 0x000000ff0b0b7207 */ /* 0x000fe40001800000 */
[----:B-1----:R-:W-:Y:S02]  /*9650*/  PRMT R12, R13, 0x654, R12 ;  /* 0x000006540d0c7816 */ /* 0x002fe4000000000c */
[----:B------:R-:W-:Y:S02]  /*9660*/  SEL R13, RZ, 0x1, P3 ;  /* 0x00000001ff0d7807 */ /* 0x000fe40001800000 */
[----:B---3--:R4:W-:Y:S02]  /*9670*/  SYNCS.ARRIVE.TRANS64.RED.A1T0 RZ, [R12+URZ], RZ ;  /* 0x000000ff0cff79a7 */ /* 0x0089e4000810043f */
[----:B------:R-:W-:Y:S02]  /*9680*/  LOP3.LUT R10, R10, R13, RZ, 0x3c, !PT ;  /* 0x0000000d0a0a7212 */ /* 0x000fe400078e3cff */
[----:B----4-:R-:W-:-:S04]  /*9690*/  IADD3 R12, R14, 0x1, RZ ;  /* 0x000000010e0c7810 */ /* 0x010fc80007ffe0ff */
[----:B------:R-:W-:-:S04]  /*96a0*/  ISETP.NE.AND P4, PT, R12, 0x4, PT ;  /* 0x000000040c00780c */ /* 0x000fc80003f85270 */
[----:B------:R-:W-:Y:S02]  /*96b0*/  SEL R14, RZ, 0x1, P4 ;  /* 0x00000001ff0e7807 */ /* 0x000fe40002000000 */
[----:B------:R-:W-:Y:S02]  /*96c0*/  SEL R12, R12, RZ, P4 ;  /* 0x000000ff0c0c7207 */ /* 0x000fe40002000000 */
[----:B-----5:R-:W-:-:S03]  /*96d0*/  LOP3.LUT R15, R15, R14, RZ, 0x3c, !PT ;  /* 0x0000000e0f0f7212 */ /* 0x020fc600078e3cff */
[----:B------:R2:W-:Y:S04]  /*96e0*/  STL [R1+0xb4], R12 ;  /* 0x0000b40c01007387 */ /* 0x0005e80000100800 */
[----:B------:R2:W-:Y:S02]  /*96f0*/  STL [R1+0xb8], R15 ;  /* 0x0000b80f01007387 */ /* 0x0005e40000100800 */
.L_x_107:
[----:B------:R-:W-:Y:S05]  /*9700*/  BSYNC B0 ;  /* 0x0000000000007941 */ /* 0x000fea0003800000 */
.L_x_106:
[----:B------:R-:W3:Y:S04]  /*9710*/  LDL.LU R13, [R1+0x34] ;  /* 0x00003400010d7983 */ /* 0x000ee80000300800 */
[----:B--2---:R-:W2:Y:S04]  /*9720*/  LDL.LU R15, [R1+0x38] ;  /* 0x00003800010f7983 */ /* 0x004ea80000300800 */
[----:B------:R-:W4:Y:S04]  /*9730*/  LDL.LU R17, [R1+0x3c] ;  /* 0x00003c0001117983 */ /* 0x000f280000300800 */
[----:B------:R-:W5:Y:S04]  /*9740*/  LDL.LU R31, [R1+0x40] ;  /* 0x00004000011f7983 */ /* 0x000f680000300800 */
[----:B------:R-:W4:Y:S04]  /*9750*/  LDL.LU R29, [R1+0x44] ;  /* 0x00004400011d7983 */ /* 0x000f280000300800 */
[----:B------:R-:W4:Y:S04]  /*9760*/  LDL.LU R21, [R1+0x48] ;  /* 0x0000480001157983 */ /* 0x000f280000300800 */
[----:B------:R-:W4:Y:S04]  /*9770*/  LDL.LU R35, [R1+0x4c] ;  /* 0x00004c0001237983 */ /* 0x000f280000300800 */
[----:B------:R-:W4:Y:S01]  /*9780*/  LDL.LU R26, [R1+0x50] ;  /* 0x00005000011a7983 */ /* 0x000f220000300800 */
[----:B------:R-:W-:-:S02]  /*9790*/  F2FP.F16.E4M3.UNPACK_B R12, R3 ;  /* 0x00000003ff0c723e */ /* 0x000fc400020006ff */
[----:B------:R-:W-:Y:S01]  /*97a0*/  F2FP.F16.E4M3.UNPACK_B R14, R3.H1 ;  /* 0x00000003ff0e723e */ /* 0x000fe200030006ff */
[----:B------:R-:W4:Y:S01]  /*97b0*/  LDL.LU R23, [R1+0x54] ;  /* 0x0000540001177983 */ /* 0x000f220000300800 */
[----:B------:R-:W-:Y:S01]  /*97c0*/  F2FP.F16.E4M3.UNPACK_B R19, R4 ;  /* 0x00000004ff13723e */ /* 0x000fe200020006ff */
[--C-:B------:R-:W-:Y:S02]  /*97d0*/  HADD2.F32 R18, -RZ, R12.reuse.H0_H0 ;  /* 0x2000000cff127230 */ /* 0x100fe40000004100 */
[----:B------:R-:W4:Y:S01]  /*97e0*/  LDL.LU R32, [R1+0x58] ;  /* 0x0000580001207983 */ /* 0x000f220000300800 */
[----:B------:R-:W-:-:S03]  /*97f0*/  HADD2.F32 R12, -RZ, R12.H1_H1 ;  /* 0x3000000cff0c7230 */ /* 0x000fc60000004100 */
[----:B------:R-:W4:Y:S04]  /*9800*/  LDL.LU R30, [R1+0x5c] ;  /* 0x00005c00011e7983 */ /* 0x000f280000300800 */
[----:B------:R-:W4:Y:S01]  /*9810*/  LDL.LU R27, [R1+0x60] ;  /* 0x00006000011b7983 */ /* 0x000f220000300800 */
[----:B------:R-:W-:-:S03]  /*9820*/  HADD2.F32 R22, -RZ, R19.H1_H1 ;  /* 0x30000013ff167230 */ /* 0x000fc60000004100 */
[----:B------:R-:W4:Y:S04]  /*9830*/  LDL.LU R34, [R1+0x64] ;  /* 0x0000640001227983 */ /* 0x000f280000300800 */
[----:B------:R-:W4:Y:S01]  /*9840*/  LDL.LU R33, [R1+0x68] ;  /* 0x0000680001217983 */ /* 0x000f220000300800 */
[C---:B---3--:R-:W-:Y:S01]  /*9850*/  FMUL R13, R2.reuse, R13 ;  /* 0x0000000d020d7220 */ /* 0x048fe20000400000 */
[----:B--2---:R-:W-:-:S03]  /*9860*/  FMUL R15, R2, R15 ;  /* 0x0000000f020f7220 */ /* 0x004fc60000400000 */
[C---:B------:R-:W-:Y:S01]  /*9870*/  FFMA R13, R16.reuse, R18, R13 ;  /* 0x00000012100d7223 */ /* 0x040fe2000000000d */
[----:B------:R-:W-:Y:S02]  /*9880*/  HADD2.F32 R18, -RZ, R19.H0_H0 ;  /* 0x20000013ff127230 */ /* 0x000fe40000004100 */
[----:B------:R-:W-:Y:S01]  /*9890*/  FFMA R12, R16, R12, R15 ;  /* 0x0000000c100c7223 */ /* 0x000fe2000000000f */
[C---:B-----5:R-:W-:Y:S01]  /*98a0*/  FMUL R15, R2.reuse, R31 ;  /* 0x0000001f020f7220 */ /* 0x060fe20000400000 */
[----:B----4-:R-:W-:Y:S02]  /*98b0*/  FMUL R19, R2, R29 ;  /* 0x0000001d02137220 */ /* 0x010fe40000400000 */
[----:B------:R-:W2:Y:S04]  /*98c0*/  LDL.LU R29, [R1+0x6c] ;  /* 0x00006c00011d7983 */ /* 0x000ea80000300800 */
[----:B------:R-:W3:Y:S01]  /*98d0*/  LDL.LU R31, [R1+0x70] ;  /* 0x00007000011f7983 */ /* 0x000ee20000300800 */
[----:B------:R-:W-:-:S02]  /*98e0*/  HADD2.F32 R20, -RZ, R14.H0_H0 ;  /* 0x2000000eff147230 */ /* 0x000fc40000004100 */
[C---:B------:R-:W-:Y:S01]  /*98f0*/  FMUL R17, R2.reuse, R17 ;  /* 0x0000001102117220 */ /* 0x040fe20000400000 */
[----:B------:R-:W-:Y:S02]  /*9900*/  HADD2.F32 R14, -RZ, R14.H1_H1 ;  /* 0x3000000eff0e7230 */ /* 0x000fe40000004100 */
[----:B------:R-:W-:Y:S01]  /*9910*/  FMUL R21, R2, R21 ;  /* 0x0000001502157220 */ /* 0x000fe20000400000 */
[C---:B------:R-:W-:Y:S01]  /*9920*/  FFMA R17, R16.reuse, R20, R17 ;  /* 0x0000001410117223 */ /* 0x040fe20000000011 */
[----:B------:R-:W-:Y:S01]  /*9930*/  F2FP.F16.E4M3.UNPACK_B R20, R4.H1 ;  /* 0x00000004ff14723e */ /* 0x000fe200030006ff */
[C---:B------:R-:W-:Y:S01]  /*9940*/  FFMA R19, R16.reuse, R18, R19 ;  /* 0x0000001210137223 */ /* 0x040fe20000000013 */
[C---:B------:R-:W-:Y:S01]  /*9950*/  FFMA R18, R16.reuse, R22, R21 ;  /* 0x0000001610127223 */ /* 0x040fe20000000015 */
[----:B------:R-:W-:Y:S01]  /*9960*/  F2FP.F16.E4M3.UNPACK_B R24, R5 ;  /* 0x00000005ff18723e */ /* 0x000fe200020006ff */
[----:B------:R-:W-:Y:S01]  /*9970*/  FFMA R14, R16, R14, R15 ;  /* 0x0000000e100e7223 */ /* 0x000fe2000000000f */
[----:B------:R-:W-:-:S02]  /*9980*/  HADD2.F32 R22, -RZ, R20.H0_H0 ;  /* 0x20000014ff167230 */ /* 0x000fc40000004100 */
[C---:B------:R-:W-:Y:S01]  /*9990*/  FMUL R15, R2.reuse, R35 ;  /* 0x00000023020f7220 */ /* 0x040fe20000400000 */
[----:B------:R-:W-:Y:S02]  /*99a0*/  HADD2.F32 R20, -RZ, R20.H1_H1 ;  /* 0x30000014ff147230 */ /* 0x000fe40000004100 */
[C---:B------:R-:W-:Y:S01]  /*99b0*/  FMUL R21, R2.reuse, R26 ;  /* 0x0000001a02157220 */ /* 0x040fe20000400000 */
[--C-:B------:R-:W-:Y:S02]  /*99c0*/  HADD2.F32 R26, -RZ, R24.reuse.H0_H0 ;  /* 0x20000018ff1a7230 */ /* 0x100fe40000004100 */
[----:B------:R-:W-:Y:S01]  /*99d0*/  FMUL R23, R2, R23 ;  /* 0x0000001702177220 */ /* 0x000fe20000400000 */
[----:B------:R-:W-:Y:S01]  /*99e0*/  F2FP.F16.E4M3.UNPACK_B R25, R5.H1 ;  /* 0x00000005ff19723e */ /* 0x000fe200030006ff */
[C---:B------:R-:W-:Y:S01]  /*99f0*/  FFMA R15, R16.reuse, R22, R15 ;  /* 0x00000016100f7223 */ /* 0x040fe2000000000f */
[----:B------:R-:W-:Y:S01]  /*9a00*/  FFMA R20, R16, R20, R21 ;  /* 0x0000001410147223 */ /* 0x000fe20000000015 */
[----:B------:R-:W-:-:S02]  /*9a10*/  HADD2.F32 R22, -RZ, R24.H1_H1 ;  /* 0x30000018ff167230 */ /* 0x000fc40000004100 */
[----:B------:R-:W-:Y:S01]  /*9a20*/  FMUL R21, R2, R32 ;  /* 0x0000002002157220 */ /* 0x000fe20000400000 */
[----:B------:R-:W-:Y:S01]  /*9a30*/  FFMA R23, R16, R26, R23 ;  /* 0x0000001a10177223 */ /* 0x000fe20000000017 */
[--C-:B------:R-:W-:Y:S02]  /*9a40*/  HADD2.F32 R24, -RZ, R25.reuse.H0_H0 ;  /* 0x20000019ff187230 */ /* 0x100fe40000004100 */
[----:B------:R-:W-:Y:S02]  /*9a50*/  HADD2.F32 R26, -RZ, R25.H1_H1 ;  /* 0x30000019ff1a7230 */ /* 0x000fe40000004100 */
[----:B------:R-:W-:Y:S01]  /*9a60*/  FMUL R25, R2, R30 ;  /* 0x0000001e02197220 */ /* 0x000fe20000400000 */
[----:B------:R-:W-:Y:S01]  /*9a70*/  FFMA R22, R16, R22, R21 ;  /* 0x0000001610167223 */ /* 0x000fe20000000015 */
[----:B------:R-:W-:Y:S01]  /*9a80*/  FMUL R27, R2, R27 ;  /* 0x0000001b021b7220 */ /* 0x000fe20000400000 */
[-C--:B------:R-:W-:Y:S02]  /*9a90*/  F2FP.F16.E4M3.UNPACK_B R28, R6.reuse ;  /* 0x00000006ff1c723e */ /* 0x080fe400020006ff */
[----:B------:R-:W-:Y:S01]  /*9aa0*/  F2FP.F16.E4M3.UNPACK_B R21, R6.H1 ;  /* 0x00000006ff15723e */ /* 0x000fe200030006ff */
[C---:B------:R-:W-:Y:S01]  /*9ab0*/  FFMA R25, R16.reuse, R24, R25 ;  /* 0x0000001810197223 */ /* 0x040fe20000000019 */
[----:B------:R-:W-:Y:S01]  /*9ac0*/  FFMA R24, R16, R26, R27 ;  /* 0x0000001a10187223 */ /* 0x000fe2000000001b */
[----:B------:R-:W-:-:S02]  /*9ad0*/  HADD2.F32 R26, -RZ, R28.H0_H0 ;  /* 0x2000001cff1a7230 */ /* 0x000fc40000004100 */
[--C-:B------:R-:W-:Y:S02]  /*9ae0*/  HADD2.F32 R30, -RZ, R21.reuse.H0_H0 ;  /* 0x20000015ff1e7230 */ /* 0x100fe40000004100 */
[----:B------:R-:W-:Y:S02]  /*9af0*/  HADD2.F32 R32, -RZ, R21.H1_H1 ;  /* 0x30000015ff207230 */ /* 0x000fe40000004100 */
[C---:B------:R-:W-:Y:S01]  /*9b00*/  FMUL R21, R2.reuse, R34 ;  /* 0x0000002202157220 */ /* 0x040fe20000400000 */
[----:B------:R-:W-:Y:S02]  /*9b10*/  HADD2.F32 R28, -RZ, R28.H1_H1 ;  /* 0x3000001cff1c7230 */ /* 0x000fe40000004100 */
[----:B------:R-:W-:Y:S01]  /*9b20*/  FMUL R27, R2, R33 ;  /* 0x00000021021b7220 */ /* 0x000fe20000400000 */
[----:B------:R-:W-:-:S03]  /*9b30*/  FFMA R21, R16, R26, R21 ;  /* 0x0000001a10157223 */ /* 0x000fc60000000015 */
[----:B------:R-:W-:Y:S01]  /*9b40*/  FFMA R26, R16, R28, R27 ;  /* 0x0000001c101a7223 */ /* 0x000fe2000000001b */
[----:B------:R-:W-:Y:S02]  /*9b50*/  F2FP.SATFINITE.E4M3.F32.PACK_AB_MERGE_C R12, R12, R13, RZ ;  /* 0x0000000d0c0c723e */ /* 0x000fe400048070ff */
[----:B------:R-:W-:Y:S02]  /*9b60*/  F2FP.SATFINITE.E4M3.F32.PACK_AB_MERGE_C R14, R14, R17, RZ ;  /* 0x000000110e0e723e */ /* 0x000fe400048070ff */
[----:B------:R-:W-:Y:S02]  /*9b70*/  F2FP.SATFINITE.E4M3.F32.PACK_AB_MERGE_C R18, R18, R19, RZ ;  /* 0x000000131212723e */ /* 0x000fe400048070ff */
[----:B------:R-:W-:Y:S02]  /*9b80*/  F2FP.SATFINITE.E4M3.F32.PACK_AB_MERGE_C R20, R20, R15, RZ ;  /* 0x0000000f1414723e */ /* 0x000fe400048070ff */
[----:B------:R-:W-:Y:S02]  /*9b90*/  F2FP.SATFINITE.E4M3.F32.PACK_AB_MERGE_C R22, R22, R23, RZ ;  /* 0x000000171616723e */ /* 0x000fe400048070ff */
[----:B------:R-:W-:-:S02]  /*9ba0*/  F2FP.SATFINITE.E4M3.F32.PACK_AB_MERGE_C R24, R24, R25, RZ ;  /* 0x000000191818723e */ /* 0x000fc400048070ff */
[----:B------:R-:W-:Y:S01]  /*9bb0*/  F2FP.SATFINITE.E4M3.F32.PACK_AB_MERGE_C R26, R26, R21, RZ ;  /* 0x000000151a1a723e */ /* 0x000fe200048070ff */
[C---:B--2---:R-:W-:Y:S01]  /*9bc0*/  FMUL R29, R2.reuse, R29 ;  /* 0x0000001d021d7220 */ /* 0x044fe20000400000 */
[----:B---3--:R-:W-:-:S03]  /*9bd0*/  FMUL R31, R2, R31 ;  /* 0x0000001f021f7220 */ /* 0x008fc60000400000 */
[C---:B------:R-:W-:Y:S01]  /*9be0*/  FFMA R29, R16.reuse, R30, R29 ;  /* 0x0000001e101d7223 */ /* 0x040fe2000000001d */
[----:B------:R-:W-:-:S05]  /*9bf0*/  FFMA R28, R16, R32, R31 ;  /* 0x00000020101c7223 */ /* 0x000fca000000001f */
[----:B------:R-:W-:Y:S01]  /*9c00*/  F2FP.SATFINITE.E4M3.F32.PACK_AB_MERGE_C R28, R28, R29, RZ ;  /* 0x0000001d1c1c723e */ /* 0x000fe200048070ff */
[----:B------:R-:W-:Y:S06]  /*9c10*/  @P0 BRA `(.L_x_114) ;  /* 0x0000000000040947 */ /* 0x000fec0003800000 */
[----:B------:R-:W-:-:S04]  /*9c20*/  DEPBAR.LE SB0, 0x1 ;  /* 0x000080400000791a */ /* 0x000fc80000000000 */
.L_x_114:
        /* <DEDUP_REMOVED lines=27> */
.L_x_116:
[----:B------:R-:W-:Y:S05]  /*9de0*/  BSYNC B0 ;  /* 0x0000000000007941 */ /* 0x000fea0003800000 */
.L_x_115:
[----:B------:R-:W-:Y:S04]  /*9df0*/  BSSY B0, `(.L_x_117) ;  /* 0x000003c000007945 */ /* 0x000fe80003800000 */
[----:B------:R-:W-:Y:S05]  /*9e00*/  @!P1 BRA `(.L_x_118) ;  /* 0x0000000000e89947 */ /* 0x000fea0003800000 */
[----:B------:R-:W-:-:S05]  /*9e10*/  IMAD.U32 R12, RZ, RZ, UR50 ;  /* 0x00000032ff0c7e24 */ /* 0x000fca000f8e00ff */
[----:B------:R-:W-:-:S13]  /*9e20*/  ISETP.NE.AND P3, PT, R12, 0x3, PT ;  /* 0x000000030c00780c */ /* 0x000fda0003f65270 */
[----:B------:R-:W-:Y:S05]  /*9e30*/  @!P3 BRA `(.L_x_119) ;  /* 0x000000000004b947 */ /* 0x000fea0003800000 */
[----:B------:R-:W-:Y:S01]  /*9e40*/  BPT.TRAP 0x1 ;  /* 0x000000040000795c */ /* 0x000fe20000300000 */
.L_x_119:
[----:B------:R-:W2:Y:S04]  /*9e50*/  LDL R13, [R1+0xb8] ;  /* 0x0000b800010d7983 */ /* 0x000ea80000100800 */
[----:B------:R-:W3:Y:S01]  /*9e60*/  LDL R12, [R1+0xb4] ;  /* 0x0000b400010c7983 */ /* 0x000ee20000100800 */
[----:B------:R-:W-:Y:S01]  /*9e70*/  BSSY B1, `(.L_x_120) ;  /* 0x0000005000017945 */ /* 0x000fe20003800000 */
[----:B--2---:R-:W-:Y:S02]  /*9e80*/  SHF.L.U32 R13, R13, 0x1f, RZ ;  /* 0x0000001f0d0d7819 */ /* 0x004fe400000006ff */
[----:B---3--:R-:W-:-:S04]  /*9e90*/  LEA R12, R12, UR51, 0x3 ;  /* 0x000000330c0c7c11 */ /* 0x008fc8000f8e18ff */
[----:B------:R-:W2:Y:S02]  /*9ea0*/  SYNCS.PHASECHK.TRANS64.TRYWAIT P4, [R12+URZ+0x80], R13 ;  /* 0x0000800d0c0075a7 */ /* 0x000ea4000808017f */
[----:B--2---:R-:W-:Y:S05]  /*9eb0*/  @!P4 BRA `(.L_x_121) ;  /* 0x0000004c00d4c947 */ /* 0x004fea0003800000 */
.L_x_248:
[----:B------:R-:W-:Y:S05]  /*9ec0*/  BSYNC B1 ;  /* 0x0000000000017941 */ /* 0x000fea0003800000 */
.L_x_120:
        /* <DEDUP_REMOVED lines=18> */
.L_x_123:
[----:B------:R-:W-:Y:S05]  /*9ff0*/  BSYNC B1 ;  /* 0x0000000000017941 */ /* 0x000fea0003800000 */
.L_x_122:
        /* <DEDUP_REMOVED lines=8> */
.L_x_124:
        /* <DEDUP_REMOVED lines=19> */
.L_x_118:
[----:B------:R-:W-:Y:S05]  /*a1b0*/  BSYNC B0 ;  /* 0x0000000000007941 */ /* 0x000fea0003800000 */
.L_x_117:
        /* <DEDUP_REMOVED lines=66> */
.L_x_125:
        /* <DEDUP_REMOVED lines=27> */
.L_x_127:
[----:B------:R-:W-:Y:S05]  /*a790*/  BSYNC B0 ;  /* 0x0000000000007941 */ /* 0x000fea0003800000 */
.L_x_126:
[----:B------:R-:W-:Y:S04]  /*a7a0*/  BSSY B0, `(.L_x_128) ;  /* 0x0000033000007945 */ /* 0x000fe80003800000 */
[----:B------:R-:W-:Y:S05]  /*a7b0*/  @!P1 BRA `(.L_x_129) ;  /* 0x0000000000c49947 */ /* 0x000fea0003800000 */
[----:B------:R-:W-:-:S04]  /*a7c0*/  MOV R12, UR50 ;  /* 0x00000032000c7c02 */ /* 0x000fc80008000f00 */
[----:B------:R-:W-:-:S13]  /*a7d0*/  ISETP.NE.AND P3, PT, R12, 0x3, PT ;  /* 0x000000030c00780c */ /* 0x000fda0003f65270 */
[----:B------:R-:W-:Y:S05]  /*a7e0*/  @!P3 BRA `(.L_x_130) ;  /* 0x000000000004b947 */ /* 0x000fea0003800000 */
[----:B------:R-:W-:Y:S01]  /*a7f0*/  BPT.TRAP 0x1 ;  /* 0x000000040000795c */ /* 0x000fe20000300000 */
.L_x_130:
[----:B------:R-:W2:Y:S04]  /*a800*/  LDL R13, [R1+0xb4] ;  /* 0x0000b400010d7983 */ /* 0x000ea80000100800 */
[----:B------:R-:W3:Y:S01]  /*a810*/  LDL.LU R12, [R1+0xb8] ;  /* 0x0000b800010c7983 */ /* 0x000ee20000300800 */
[----:B------:R-:W-:Y:S01]  /*a820*/  BSSY B1, `(.L_x_131) ;  /* 0x0000005000017945 */ /* 0x000fe20003800000 */
[----:B--2---:R-:W-:Y:S02]  /*a830*/  LEA R13, R13, UR51, 0x3 ;  /* 0x000000330d0d7c11 */ /* 0x004fe4000f8e18ff */
[----:B---3--:R-:W-:-:S04]  /*a840*/  SHF.L.U32 R12, R12, 0x1f, RZ ;  /* 0x0000001f0c0c7819 */ /* 0x008fc800000006ff */
[----:B------:R-:W2:Y:S02]  /*a850*/  SYNCS.PHASECHK.TRANS64.TRYWAIT P1, [R13+URZ+0x80], R12 ;  /* 0x0000800c0d0075a7 */ /* 0x000ea4000802017f */
[----:B--2---:R-:W-:Y:S05]  /*a860*/  @!P1 BRA `(.L_x_132) ;  /* 0x00000044007c9947 */ /* 0x004fea0003800000 */
.L_x_249:
[----:B------:R-:W-:Y:S05]  /*a870*/  BSYNC B1 ;  /* 0x0000000000017941 */ /* 0x000fea0003800000 */
.L_x_131:
[----:B------:R-:W-:Y:S04]  /*a880*/  BSSY B1, `(.L_x_133) ;  /* 0x0000012000017945 */ /* 0x000fe80003800000 */
[----:B------:R-:W-:Y:S05]  /*a890*/  @P2 BRA `(.L_x_134) ;  /* 0x0000000000402947 */ /* 0x000fea0003800000 */
[----:B------:R-:W3:Y:S02]  /*a8a0*/  LDL.LU R14, [R1+0xb4] ;  /* 0x0000b400010e7983 */ /* 0x000ee40000300800 */
[----:B---3--:R-:W-:-:S05]  /*a8b0*/  IMAD R3, R14, 0x1000, R7 ;  /* 0x000010000e037824 */ /* 0x008fca00078e0207 */
[----:B------:R-:W-:Y:S01]  /*a8c0*/  IADD3 R5, R3, UR51, RZ ;  /* 0x0000003303057c10 */ /* 0x000fe2000fffe0ff */
[----:B------:R-:W-:Y:S04]  /*a8d0*/  LDS.U16 R4, [R3+UR51+0x200] ;  /* 0x0002003303047984 */ /* 0x000fe80008000400 */
[----:B------:R-:W-:Y:S01]  /*a8e0*/  IMAD.IADD R14, R8, 0x1, R5 ;  /* 0x00000001080e7824 */ /* 0x000fe200078e0205 */
[----:B------:R-:W-:Y:S04]  /*a8f0*/  LDS.U16 R6, [R3+UR51+0x208] ;  /* 0x0002083303067984 */ /* 0x000fe80008000400 */
[----:B------:R-:W3:Y:S04]  /*a900*/  LDS.U16 R5, [R3+UR51+0x100] ;  /* 0x0001003303057984 */ /* 0x000ee80008000400 */
[----:B--2---:R3:W2:Y:S04]  /*a910*/  LDS.U16 R13, [R3+UR51+0x108] ;  /* 0x00010833030d7984 */ /* 0x0046a80008000400 */
[----:B------:R-:W-:Y:S04]  /*a920*/  LDS.U16 R8, [R14+0x200] ;  /* 0x000200000e087984 */ /* 0x000fe80000000400 */
[----:B------:R-:W4:Y:S04]  /*a930*/  LDS.U16 R15, [R14+0x100] ;  /* 0x000100000e0f7984 */ /* 0x000f280000000400 */
[----:B------:R-:W-:Y:S04]  /*a940*/  LDS.U16 R12, [R14+0x208] ;  /* 0x000208000e0c7984 */ /* 0x000fe80000000400 */
[----:B------:R-:W5:Y:S01]  /*a950*/  LDS.U16 R17, [R14+0x108] ;  /* 0x000108000e117984 */ /* 0x000f620000000400 */
[----:B---3--:R-:W-:-:S02]  /*a960*/  PRMT R3, R5, 0x5410, R4 ;  /* 0x0000541005037816 */ /* 0x008fc40000000004 */
[----:B--2---:R-:W-:Y:S02]  /*a970*/  PRMT R4, R13, 0x5410, R6 ;  /* 0x000054100d047816 */ /* 0x004fe40000000006 */
[----:B----4-:R-:W-:Y:S02]  /*a980*/  PRMT R5, R15, 0x5410, R8 ;  /* 0x000054100f057816 */ /* 0x010fe40000000008 */
[----:B-----5:R-:W-:-:S07]  /*a990*/  PRMT R6, R17, 0x5410, R12 ;  /* 0x0000541011067816 */ /* 0x020fce000000000c */
.L_x_134:
[----:B------:R-:W-:Y:S05]  /*a9a0*/  BSYNC B1 ;  /* 0x0000000000017941 */ /* 0x000fea0003800000 */
.L_x_133:
        /* <DEDUP_REMOVED lines=8> */
.L_x_135:
[----:B--2---:R-:W2:Y:S01]  /*aa30*/  S2R R13, SR_CgaCtaId ;  /* 0x00000000000d7919 */ /* 0x004ea20000008800 */
[C---:B------:R-:W-:Y:S01]  /*aa40*/  LEA R8, R11.reuse, UR51, 0x3 ;  /* 0x000000330b087c11 */ /* 0x040fe2000f8e18ff */
[----:B-1----:R-:W-:-:S03]  /*aa50*/  VIADD R11, R11, 0x1 ;  /* 0x000000010b0b7836 */ /* 0x002fc60000000000 */
[----:B------:R-:W-:Y:S02]  /*aa60*/  IADD3 R8, R8, 0xa0, RZ ;  /* 0x000000a008087810 */ /* 0x000fe40007ffe0ff */
[----:B------:R-:W-:-:S04]  /*aa70*/  ISETP.NE.AND P1, PT, R11, 0x4, PT ;  /* 0x000000040b00780c */ /* 0x000fc80003f25270 */
[----:B------:R-:W-:Y:S02]  /*aa80*/  SEL R11, R11, RZ, P1 ;  /* 0x000000ff0b0b7207 */ /* 0x000fe40000800000 */
[----:B--2---:R-:W-:Y:S02]  /*aa90*/  PRMT R8, R13, 0x654, R8 ;  /* 0x000006540d087816 */ /* 0x004fe40000000008 */
[----:B------:R-:W-:Y:S02]  /*aaa0*/  SEL R13, RZ, 0x1, P1 ;  /* 0x00000001ff0d7807 */ /* 0x000fe40000800000 */
[----:B---3--:R2:W-:Y:S02]  /*aab0*/  SYNCS.ARRIVE.TRANS64.RED.A1T0 RZ, [R8+URZ], RZ ;  /* 0x000000ff08ff79a7 */ /* 0x0085e4000810043f */
[----:B------:R-:W-:-:S07]  /*aac0*/  LOP3.LUT R10, R10, R13, RZ, 0x3c, !PT ;  /* 0x0000000d0a0a7212 */ /* 0x000fce00078e3cff */
.L_x_129:
[----:B------:R-:W-:Y:S05]  /*aad0*/  BSYNC B0 ;  /* 0x0000000000007941 */ /* 0x000fea0003800000 */
.L_x_128:
[----:B------:R-:W3:Y:S04]  /*aae0*/  LDL.LU R17, [R1+0x74] ;  /* 0x0000740001117983 */ /* 0x000ee80000300800 */
[----:B------:R-:W4:Y:S04]  /*aaf0*/  LDL.LU R12, [R1+0x78] ;  /* 0x00007800010c7983 */ /* 0x000f280000300800 */
[----:B------:R-:W5:Y:S04]  /*ab00*/  LDL.LU R14, [R1+0x7c] ;  /* 0x00007c00010e7983 */ /* 0x000f680000300800 */
[----:B------:R-:W5:Y:S04]  /*ab10*/  LDL.LU R21, [R1+0x80] ;  /* 0x0000800001157983 */ /* 0x000f680000300800 */
[----:B------:R-:W5:Y:S04]  /*ab20*/  LDL.LU R20, [R1+0x84] ;  /* 0x0000840001147983 */ /* 0x000f680000300800 */
[----:B------:R-:W5:Y:S04]  /*ab30*/  LDL.LU R18, [R1+0x88] ;  /* 0x0000880001127983 */ /* 0x000f680000300800 */
[----:B------:R-:W5:Y:S04]  /*ab40*/  LDL.LU R23, [R1+0x8c] ;  /* 0x00008c0001177983 */ /* 0x000f680000300800 */
[----:B------:R-:W5:Y:S01]  /*ab50*/  LDL.LU R31, [R1+0x90] ;  /* 0x00009000011f7983 */ /* 0x000f620000300800 */
[----:B--2---:R-:W-:-:S02]  /*ab60*/  F2FP.F16.E4M3.UNPACK_B R8, R3 ;  /* 0x00000003ff08723e */ /* 0x004fc400020006ff */
[----:B------:R-:W-:Y:S01]  /*ab70*/  F2FP.F16.E4M3.UNPACK_B R3, R3.H1 ;  /* 0x00000003ff03723e */ /* 0x000fe200030006ff */
[----:B------:R-:W2:Y:S02]  /*ab80*/  LDL.LU R22, [R1+0x94] ;  /* 0x0000940001167983 */ /* 0x000ea40000300800 */
[--C-:B------:R-:W-:Y:S02]  /*ab90*/  HADD2.F32 R13, -RZ, R8.reuse.H0_H0 ;  /* 0x20000008ff0d7230 */ /* 0x100fe40000004100 */
[----:B------:R-:W2:Y:S01]  /*aba0*/  LDL.LU R27, [R1+0x98] ;  /* 0x00009800011b7983 */ /* 0x000ea20000300800 */
[----:B------:R-:W-:-:S03]  /*abb0*/  HADD2.F32 R15, -RZ, R8.H1_H1 ;  /* 0x30000008ff0f7230 */ /* 0x000fc60000004100 */
[----:B------:R-:W2:Y:S04]  /*abc0*/  LDL.LU R25, [R1+0x9c] ;  /* 0x00009c0001197983 */ /* 0x000ea80000300800 */
[----:B------:R-:W2:Y:S04]  /*abd0*/  LDL.LU R24, [R1+0xa0] ;  /* 0x0000a00001187983 */ /* 0x000ea80000300800 */
[----:B------:R-:W2:Y:S04]  /*abe0*/  LDL.LU R29, [R1+0xa4] ;  /* 0x0000a400011d7983 */ /* 0x000ea80000300800 */
[----:B------:R-:W2:Y:S04]  /*abf0*/  LDL.LU R30, [R1+0xa8] ;  /* 0x0000a800011e7983 */ /* 0x000ea80000300800 */
[----:B------:R-:W2:Y:S04]  /*ac00*/  LDL.LU R28, [R1+0xac] ;  /* 0x0000ac00011c7983 */ /* 0x000ea80000300800 */
[----:B------:R-:W2:Y:S01]  /*ac10*/  LDL.LU R26, [R1+0xb0] ;  /* 0x0000b000011a7983 */ /* 0x000ea20000300800 */
[----:B------:R-:W-:-:S02]  /*ac20*/  F2FP.F16.E4M3.UNPACK_B R8, R4 ;  /* 0x00000004ff08723e */ /* 0x000fc400020006ff */
[----:B------:R-:W-:Y:S01]  /*ac30*/  F2FP.F16.E4M3.UNPACK_B R4, R4.H1 ;  /* 0x00000004ff04723e */ /* 0x000fe200030006ff */
[C---:B---3--:R-:W-:Y:S01]  /*ac40*/  FMUL R19, R2.reuse, R17 ;  /* 0x0000001102137220 */ /* 0x048fe20000400000 */
[----:B------:R-:W-:Y:S02]  /*ac50*/  HADD2.F32 R17, -RZ, R3.H0_H0 ;  /* 0x20000003ff117230 */ /* 0x000fe40000004100 */
[----:B----4-:R-:W-:Y:S01]  /*ac60*/  FMUL R12, R2, R12 ;  /* 0x0000000c020c7220 */ /* 0x010fe20000400000 */
[----:B------:R-:W-:Y:S01]  /*ac70*/  FFMA R19, R16, R13, R19 ;  /* 0x0000000d10137223 */ /* 0x000fe20000000013 */
[--C-:B------:R-:W-:Y:S02]  /*ac80*/  HADD2.F32 R13, -RZ, R8.reuse.H0_H0 ;  /* 0x20000008ff0d7230 */ /* 0x100fe40000004100 */
[----:B-----5:R-:W-:Y:S01]  /*ac90*/  FMUL R14, R2, R14 ;  /* 0x0000000e020e7220 */ /* 0x020fe20000400000 */
[----:B------:R-:W-:Y:S01]  /*aca0*/  FFMA R12, R16, R15, R12 ;  /* 0x0000000f100c7223 */ /* 0x000fe2000000000c */
[----:B------:R-:W-:-:S02]  /*acb0*/  HADD2.F32 R15, -RZ, R8.H1_H1 ;  /* 0x30000008ff0f7230 */ /* 0x000fc40000004100 */
[----:B------:R-:W-:Y:S01]  /*acc0*/  FFMA R14, R16, R17, R14 ;  /* 0x00000011100e7223 */ /* 0x000fe2000000000e */
[----:B------:R-:W-:Y:S02]  /*acd0*/  HADD2.F32 R3, -RZ, R3.H1_H1 ;  /* 0x30000003ff037230 */ /* 0x000fe40000004100 */
[C---:B------:R-:W-:Y:S01]  /*ace0*/  FMUL R8, R2.reuse, R20 ;  /* 0x0000001402087220 */ /* 0x040fe20000400000 */
[C---:B------:R-:W-:Y:S01]  /*acf0*/  FMUL R17, R2.reuse, R21 ;  /* 0x0000001502117220 */ /* 0x040fe20000400000 */
[----:B------:R-:W-:Y:S02]  /*ad00*/  FMUL R20, R2, R18 ;  /* 0x0000001202147220 */ /* 0x000fe40000400000 */
[C---:B------:R-:W-:Y:S01]  /*ad10*/  FFMA R18, R16.reuse, R13, R8 ;  /* 0x0000000d10127223 */ /* 0x040fe20000000008 */
[----:B------:R-:W-:Y:S01]  /*ad20*/  F2FP.F16.E4M3.UNPACK_B R8, R5 ;  /* 0x00000005ff08723e */ /* 0x000fe200020006ff */
[----:B------:R-:W-:Y:S01]  /*ad30*/  FFMA R17, R16, R3, R17 ;  /* 0x0000000310117223 */ /* 0x000fe20000000011 */
[----:B------:R-:W-:-:S02]  /*ad40*/  HADD2.F32 R3, -RZ, R4.H0_H0 ;  /* 0x20000004ff037230 */ /* 0x000fc40000004100 */
[----:B------:R-:W-:Y:S01]  /*ad50*/  FFMA R21, R16, R15, R20 ;  /* 0x0000000f10157223 */ /* 0x000fe20000000014 */
[----:B------:R-:W-:Y:S01]  /*ad60*/  HADD2.F32 R13, -RZ, R4.H1_H1 ;  /* 0x30000004ff0d7230 */ /* 0x000fe20000004100 */
[----:B------:R-:W-:Y:S01]  /*ad70*/  F2FP.F16.E4M3.UNPACK_B R5, R5.H1 ;  /* 0x00000005ff05723e */ /* 0x000fe200030006ff */
[C---:B------:R-:W-:Y:S01]  /*ad80*/  FMUL R4, R2.reuse, R31 ;  /* 0x0000001f02047220 */ /* 0x040fe20000400000 */
[C---:B------:R-:W-:Y:S01]  /*ad90*/  FMUL R23, R2.reuse, R23 ;  /* 0x0000001702177220 */ /* 0x040fe20000400000 */
[----:B------:R-:W-:Y:S02]  /*ada0*/  HADD2.F32 R15, -RZ, R8.H0_H0 ;  /* 0x20000008ff0f7230 */ /* 0x000fe40000004100 */
[----:B--2---:R-:W-:Y:S01]  /*adb0*/  FMUL R22, R2, R22 ;  /* 0x0000001602167220 */ /* 0x004fe20000400000 */
[C---:B------:R-:W-:Y:S01]  /*adc0*/  FFMA R20, R16.reuse, R13, R4 ;  /* 0x0000000d10147223 */ /* 0x040fe20000000004 */
[----:B------:R-:W-:Y:S01]  /*add0*/  FFMA R23, R16, R3, R23 ;  /* 0x0000000310177223 */ /* 0x000fe20000000017 */
[----:B------:R-:W-:-:S02]  /*ade0*/  HADD2.F32 R13, -RZ, R5.H0_H0 ;  /* 0x20000005ff0d7230 */ /* 0x000fc40000004100 */
[----:B------:R-:W-:Y:S01]  /*adf0*/  FFMA R22, R16, R15, R22 ;  /* 0x0000000f10167223 */ /* 0x000fe20000000016 */
[----:B------:R-:W-:Y:S01]  /*ae00*/  HADD2.F32 R3, -RZ, R8.H1_H1 ;  /* 0x30000008ff037230 */ /* 0x000fe20000004100 */
[-C--:B------:R-:W-:Y:S01]  /*ae10*/  F2FP.F16.E4M3.UNPACK_B R4, R6.reuse ;  /* 0x00000006ff04723e */ /* 0x080fe200020006ff */
[----:B------:R-:W-:Y:S02]  /*ae20*/  HADD2.F32 R5, -RZ, R5.H1_H1 ;  /* 0x30000005ff057230 */ /* 0x000fe40000004100 */
[C---:B------:R-:W-:Y:S01]  /*ae30*/  FMUL R15, R2.reuse, R27 ;  /* 0x0000001b020f7220 */ /* 0x040fe20000400000 */
[C---:B------:R-:W-:Y:S01]  /*ae40*/  FMUL R8, R2.reuse, R25 ;  /* 0x0000001902087220 */ /* 0x040fe20000400000 */
[----:B------:R-:W-:Y:S01]  /*ae50*/  F2FP.F16.E4M3.UNPACK_B R6, R6.H1 ;  /* 0x00000006ff06723e */ /* 0x000fe200030006ff */
[----:B------:R-:W-:Y:S01]  /*ae60*/  FMUL R24, R2, R24 ;  /* 0x0000001802187220 */ /* 0x000fe20000400000 */
[C---:B------:R-:W-:Y:S01]  /*ae70*/  FFMA R25, R16.reuse, R3, R15 ;  /* 0x0000000310197223 */ /* 0x040fe2000000000f */
[----:B------:R-:W-:Y:S01]  /*ae80*/  FFMA R8, R16, R13, R8 ;  /* 0x0000000d10087223 */ /* 0x000fe20000000008 */
[----:B------:R-:W-:-:S02]  /*ae90*/  HADD2.F32 R3, -RZ, R4.H0_H0 ;  /* 0x20000004ff037230 */ /* 0x000fc40000004100 */
[----:B------:R-:W-:Y:S01]  /*aea0*/  FFMA R27, R16, R5, R24 ;  /* 0x00000005101b7223 */ /* 0x000fe20000000018 */
[----:B------:R-:W-:Y:S02]  /*aeb0*/  HADD2.F32 R5, -RZ, R4.H1_H1 ;  /* 0x30000004ff057230 */ /* 0x000fe40000004100 */
[C---:B------:R-:W-:Y:S01]  /*aec0*/  FMUL R29, R2.reuse, R29 ;  /* 0x0000001d021d7220 */ /* 0x040fe20000400000 */
[--C-:B------:R-:W-:Y:S02]  /*aed0*/  HADD2.F32 R13, -RZ, R6.reuse.H0_H0 ;  /* 0x20000006ff0d7230 */ /* 0x100fe40000004100 */
[C---:B------:R-:W-:Y:S01]  /*aee0*/  FMUL R4, R2.reuse, R30 ;  /* 0x0000001e02047220 */ /* 0x040fe20000400000 */
[----:B------:R-:W-:Y:S02]  /*aef0*/  HADD2.F32 R15, -RZ, R6.H1_H1 ;  /* 0x30000006ff0f7230 */ /* 0x000fe40000004100 */
[C---:B------:R-:W-:Y:S01]  /*af00*/  FMUL R6, R2.reuse, R28 ;  /* 0x0000001c02067220 */ /* 0x040fe20000400000 */
[----:B------:R-:W-:Y:S01]  /*af10*/  FMUL R24, R2, R26 ;  /* 0x0000001a02187220 */ /* 0x000fe20000400000 */
[C---:B------:R-:W-:Y:S01]  /*af20*/  FFMA R3, R16.reuse, R3, R29 ;  /* 0x0000000310037223 */ /* 0x040fe2000000001d */
[C---:B------:R-:W-:Y:S01]  /*af30*/  FFMA R4, R16.reuse, R5, R4 ;  /* 0x0000000510047223 */ /* 0x040fe20000000004 */
[C---:B------:R-:W-:Y:S01]  /*af40*/  FFMA R6, R16.reuse, R13, R6 ;  /* 0x0000000d10067223 */ /* 0x040fe20000000006 */
[----:B------:R-:W-:Y:S01]  /*af50*/  FFMA R15, R16, R15, R24 ;  /* 0x0000000f100f7223 */ /* 0x000fe20000000018 */
[----:B------:R-:W-:-:S02]  /*af60*/  F2FP.SATFINITE.E4M3.F32.PACK_AB_MERGE_C R12, R12, R19, RZ ;  /* 0x000000130c0c723e */ /* 0x000fc400048070ff */
[----:B------:R-:W-:Y:S02]  /*af70*/  F2FP.SATFINITE.E4M3.F32.PACK_AB_MERGE_C R14, R17, R14, RZ ;  /* 0x0000000e110e723e */ /* 0x000fe400048070ff */
[----:B------:R-:W-:Y:S02]  /*af80*/  F2FP.SATFINITE.E4M3.F32.PACK_AB_MERGE_C R18, R21, R18, RZ ;  /* 0x000000121512723e */ /* 0x000fe400048070ff */
[----:B------:R-:W-:Y:S02]  /*af90*/  F2FP.SATFINITE.E4M3.F32.PACK_AB_MERGE_C R20, R20, R23, RZ ;  /* 0x000000171414723e */ /* 0x000fe400048070ff */
[----:B------:R-:W-:Y:S02]  /*afa0*/  F2FP.SATFINITE.E4M3.F32.PACK_AB_MERGE_C R22, R25, R22, RZ ;  /* 0x000000161916723e */ /* 0x000fe400048070ff */
[----:B------:R-:W-:Y:S02]  /*afb0*/  F2FP.SATFINITE.E4M3.F32.PACK_AB_MERGE_C R8, R27, R8, RZ ;  /* 0x000000081b08723e */ /* 0x000fe400048070ff */
[----:B------:R-:W-:-:S02]  /*afc0*/  F2FP.SATFINITE.E4M3.F32.PACK_AB_MERGE_C R4, R4, R3, RZ ;  /* 0x000000030404723e */ /* 0x000fc400048070ff */
[----:B------:R-:W-:Y:S01]  /*afd0*/  F2FP.SATFINITE.E4M3.F32.PACK_AB_MERGE_C R6, R15, R6, RZ ;  /* 0x000000060f06723e */ /* 0x000fe200048070ff */
[----:B------:R-:W-:Y:S06]  /*afe0*/  @P0 BRA `(.L_x_136) ;  /* 0x0000000000040947 */ /* 0x000fec0003800000 */
[----:B------:R-:W-:-:S04]  /*aff0*/  DEPBAR.LE SB0, 0x1 ;  /* 0x000080400000791a */ /* 0x000fc80000000000 */
.L_x_136:
[----:B------:R-:W2:Y:S01]  /*b000*/  LDL.LU R21, [R1+0xc4] ;  /* 0x0000c40001157983 */ /* 0x000ea20000300800 */
        /* <DEDUP_REMOVED lines=17> */
[----:B----4-:R-:W-:Y:S01]  /*b120*/  BAR.SYNC.DEFER_BLOCKING 0x1, 0x100 ;  /* 0x0044000000007b1d */ /* 0x010fe20000010000 */
[----:B--2---:R-:W-:-:S05]  /*b130*/  IADD3 R21, P1, R21, UR54, RZ ;  /* 0x0000003615157c10 */ /* 0x004fca000ff3e0ff */
[----:B------:R3:W-:Y:S01]  /*b140*/  STL [R1+0xc4], R21 ;  /* 0x0000c41501007387 */ /* 0x0007e20000100800 */
[----:B------:R-:W-:Y:S07]  /*b150*/  @P0 BRA `(.L_x_138) ;  /* 0x0000000000200947 */ /* 0x000fee0003800000 */
        /* <DEDUP_REMOVED lines=8> */
.L_x_138:
[----:B------:R-:W-:Y:S05]  /*b1e0*/  BSYNC B0 ;  /* 0x0000000000007941 */ /* 0x000fea0003800000 */
.L_x_137:
[----:B---3--:R-:W2:Y:S01]  /*b1f0*/  LDL.LU R20, [R1+0xc8] ;  /* 0x0000c80001147983 */ /* 0x008ea20000300800 */
[----:B------:R-:W-:Y:S01]  /*b200*/  ULDC.64 UR4, c[0x0][0x8f8] ;  /* 0x00023e0000047ab9 */ /* 0x000fe20000000a00 */
[----:B------:R-:W-:Y:S01]  /*b210*/  UMOV UR45, 0xffffffff ;  /* 0xffffffff002d7882 */ /* 0x000fe20000000000 */
[----:B------:R-:W-:Y:S01]  /*b220*/  ISETP.GE.U32.AND P0, PT, R21, UR4, PT ;  /* 0x0000000415007c0c */ /* 0x000fe2000bf06070 */
[----:B------:R-:W-:Y:S01]  /*b230*/  UMOV UR47, 0xffffffff ;  /* 0xffffffff002f7882 */ /* 0x000fe20000000000 */
[----:B------:R-:W-:Y:S02]  /*b240*/  PRMT R3, RZ, 0x7610, R3 ;  /* 0x00007610ff037816 */ /* 0x000fe40000000003 */
[----:B------:R-:W-:Y:S02]  /*b250*/  MOV R4, 0xffffffff ;  /* 0xffffffff00047802 */ /* 0x000fe40000000f00 */
[----:B--2---:R-:W-:-:S04]  /*b260*/  IADD3.X R20, R20, UR39, RZ, P1, !PT ;  /* 0x0000002714147c10 */ /* 0x004fc80008ffe4ff */
[----:B------:R-:W-:Y:S01]  /*b270*/  ISETP.GE.U32.AND.EX P0, PT, R20, UR5, PT, P0 ;  /* 0x0000000514007c0c */ /* 0x000fe2000bf06100 */
[----:B------:R2:W-:-:S12]  /*b280*/  STL [R1+0xc8], R20 ;  /* 0x0000c81401007387 */ /* 0x0005d80000100800 */
[----:B--2---:R-:W-:Y:S05]  /*b290*/  @P0 BRA `(.L_x_139) ;  /* 0x0000000400740947 */ /* 0x004fea0003800000 */
[----:B------:R-:W2:Y:S01]  /*b2a0*/  LDC.64 R12, c[0x0][0x8d0] ;  /* 0x00023400ff0c7b82 */ /* 0x000ea20000000a00 */
[----:B------:R-:W3:Y:S01]  /*b2b0*/  S2R R17, SR_CTAID.X ;  /* 0x0000000000117919 */ /* 0x000ee20000002500 */
[----:B------:R-:W-:Y:S01]  /*b2c0*/  IMAD.MOV.U32 R8, RZ, RZ, R21 ;  /* 0x000000ffff087224 */ /* 0x000fe200078e0015 */
[----:B------:R-:W-:-:S05]  /*b2d0*/  MOV R9, R20 ;  /* 0x0000001400097202 */ /* 0x000fca0000000f00 */
[----:B------:R-:W4:Y:S08]  /*b2e0*/  LDC R14, c[0x0][0x8d8] ;  /* 0x00023600ff0e7b82 */ /* 0x000f300000000800 */
[----:B------:R-:W1:Y:S01]  /*b2f0*/  LDC.64 R18, c[0x0][0x8c8] ;  /* 0x00023200ff127b82 */ /* 0x000e620000000a00 */
[----:B--2---:R-:W-:-:S04]  /*b300*/  ISETP.NE.U32.AND P0, PT, R12, RZ, PT ;  /* 0x000000ff0c00720c */ /* 0x004fc80003f05070 */
[----:B------:R-:W-:-:S13]  /*b310*/  ISETP.NE.AND.EX P0, PT, R13, RZ, PT, P0 ;  /* 0x000000ff0d00720c */ /* 0x000fda0003f05300 */
[----:B-1-34-:R-:W-:Y:S05]  /*b320*/  @!P0 BRA `(.L_x_140) ;  /* 0x0000000000288947 */ /* 0x01afea0003800000 */
[----:B------:R-:W1:Y:S02]  /*b330*/  LDC R3, c[0x0][0x8dc] ;  /* 0x00023700ff037b82 */ /* 0x000e640000000800 */
[----:B-1----:R-:W-:-:S05]  /*b340*/  IADD3 R3, P0, R21, R3, RZ ;  /* 0x0000000315037210 */ /* 0x002fca0007f1e0ff */
        /* <DEDUP_REMOVED lines=8> */
.L_x_140:
[----:B------:R-:W1:Y:S01]  /*b3d0*/  S2R R15, SR_CTAID.Y ;  /* 0x00000000000f7919 */ /* 0x000e620000002600 */
[-C--:B------:R-:W-:Y:S01]  /*b3e0*/  SHF.R.U64 R29, R8, R14.reuse, R9 ;  /* 0x0000000e081d7219 */ /* 0x080fe20000001209 */
[----:B------:R-:W-:Y:S01]  /*b3f0*/  IMAD.MOV.U32 R4, RZ, RZ, R21 ;  /* 0x000000ffff047224 */ /* 0x000fe200078e0015 */
[----:B------:R-:W2:Y:S01]  /*b400*/  LDC R8, c[0x0][0x8c0] ;  /* 0x00023000ff087b82 */ /* 0x000ea20000000800 */
[----:B------:R-:W-:Y:S01]  /*b410*/  SHF.R.U32.HI R3, RZ, R14, R9 ;  /* 0x0000000eff037219 */ /* 0x000fe20000011609 */
[----:B------:R-:W-:Y:S01]  /*b420*/  ULDC UR4, c[0x0][0x150] ;  /* 0x0000540000047ab9 */ /* 0x000fe20000000800 */
[----:B------:R-:W-:Y:S02]  /*b430*/  IADD3 R7, P0, RZ, -R29, RZ ;  /* 0x8000001dff077210 */ /* 0x000fe40007f1e0ff */
[----:B------:R-:W-:Y:S02]  /*b440*/  MOV R5, R20 ;  /* 0x0000001400057202 */ /* 0x000fe40000000f00 */
[----:B------:R-:W-:Y:S01]  /*b450*/  IADD3.X R3, RZ, ~R3, RZ, P0, !PT ;  /* 0x80000003ff037210 */ /* 0x000fe200007fe4ff */
[----:B------:R-:W3:Y:S01]  /*b460*/  LDC.64 R20, c[0x0][0x8e8] ;  /* 0x00023a00ff147b82 */ /* 0x000ee20000000a00 */
[----:B------:R-:W-:Y:S01]  /*b470*/  I2FP.F32.U32 R9, R17 ;  /* 0x0000001100097245 */ /* 0x000fe20000201000 */
[----:B------:R-:W-:-:S04]  /*b480*/  IMAD.WIDE.U32 R4, R7, R18, R4 ;  /* 0x0000001207047225 */ /* 0x000fc800078e0004 */
[----:B------:R-:W-:Y:S02]  /*b490*/  IMAD R6, R3, R18, RZ ;  /* 0x0000001203067224 */ /* 0x000fe400078e02ff */
[----:B------:R-:W-:Y:S01]  /*b4a0*/  FMUL R9, R9, UR4 ;  /* 0x0000000409097c20 */ /* 0x000fe20008400000 */
[----:B------:R-:W4:Y:S01]  /*b4b0*/  LDC R18, c[0x0][0x8b0] ;  /* 0x00022c00ff127b82 */ /* 0x000f220000000800 */
[----:B------:R-:W-:Y:S01]  /*b4c0*/  ULDC UR4, c[0x0][0x154] ;  /* 0x0000550000047ab9 */ /* 0x000fe20000000800 */
[----:B------:R-:W-:-:S03]  /*b4d0*/  IMAD R3, R7, R19, R6 ;  /* 0x0000001307037224 */ /* 0x000fc600078e0206 */
[----:B------:R-:W5:Y:S01]  /*b4e0*/  F2I.U32.TRUNC.NTZ R9, R9 ;  /* 0x0000000900097305 */ /* 0x000f62000020f000 */
[----:B------:R-:W-:Y:S02]  /*b4f0*/  IMAD.IADD R3, R5, 0x1, R3 ;  /* 0x0000000105037824 */ /* 0x000fe400078e0203 */
[----:B------:R-:W4:Y:S03]  /*b500*/  LDC R13, c[0x0][0x900] ;  /* 0x00024000ff0d7b82 */ /* 0x000f260000000800 */
[-CC-:B--2---:R-:W-:Y:S02]  /*b510*/  SHF.R.U64 R14, R4, R8.reuse, R3.reuse ;  /* 0x00000008040e7219 */ /* 0x184fe40000001203 */
[----:B-1----:R-:W-:Y:S02]  /*b520*/  I2FP.F32.U32 R4, R15 ;  /* 0x0000000f00047245 */ /* 0x002fe40000201000 */
[----:B------:R-:W-:Y:S01]  /*b530*/  SHF.R.U32.HI R3, RZ, R8, R3 ;  /* 0x00000008ff037219 */ /* 0x000fe20000011603 */
[----:B------:R-:W1:Y:S01]  /*b540*/  LDC R6, c[0x0][0x144] ;  /* 0x00005100ff067b82 */ /* 0x000e620000000800 */
[----:B---3--:R-:W-:Y:S01]  /*b550*/  ISETP.NE.U32.AND P0, PT, R20, RZ, PT ;  /* 0x000000ff1400720c */ /* 0x008fe20003f05070 */
[----:B------:R-:W-:Y:S01]  /*b560*/  FMUL R7, R4, UR4 ;  /* 0x0000000404077c20 */ /* 0x000fe20008400000 */
[----:B------:R-:W-:Y:S01]  /*b570*/  IMAD.MOV.U32 R4, RZ, RZ, -0x1 ;  /* 0xffffffffff047424 */ /* 0x000fe200078e00ff */
[----:B-----5:R-:W-:-:S02]  /*b580*/  IADD3 R9, -R9, RZ, RZ ;  /* 0x000000ff09097210 */ /* 0x020fc40007ffe1ff */
[----:B------:R-:W-:Y:S01]  /*b590*/  ISETP.NE.AND.EX P0, PT, R21, RZ, PT, P0 ;  /* 0x000000ff1500720c */ /* 0x000fe20003f05300 */
[----:B------:R2:W3:Y:S01]  /*b5a0*/  F2I.U32.TRUNC.NTZ R19, R7 ;  /* 0x0000000700137305 */ /* 0x0004e2000020f000 */
[----:B------:R-:W2:Y:S01]  /*b5b0*/  LDC R22, c[0x0][0x148] ;  /* 0x00005200ff167b82 */ /* 0x000ea20000000800 */
[-CC-:B----4-:R-:W-:Y:S02]  /*b5c0*/  SHF.R.U64 R12, R14, R18.reuse, R3.reuse ;  /* 0x000000120e0c7219 */ /* 0x190fe40000001203 */
[----:B------:R-:W-:-:S05]  /*b5d0*/  SHF.R.U32.HI R3, RZ, R18, R3 ;  /* 0x00000012ff037219 */ /* 0x000fca0000011603 */
[----:B------:R-:W4:Y:S01]  /*b5e0*/  LDC R23, c[0x0][0x8a8] ;  /* 0x00022a00ff177b82 */ /* 0x000f220000000800 */
[-C--:B------:R-:W-:Y:S02]  /*b5f0*/  SHF.L.U32 R4, R4, R13.reuse, RZ ;  /* 0x0000000d04047219 */ /* 0x080fe400000006ff */
[-CC-:B------:R-:W-:Y:S02]  /*b600*/  SHF.R.U64 R18, R12, R13.reuse, R3.reuse ;  /* 0x0000000d0c127219 */ /* 0x180fe40000001203 */
[----:B------:R-:W-:Y:S02]  /*b610*/  LOP3.LUT R25, RZ, R4, RZ, 0x33, !PT ;  /* 0x00000004ff197212 */ /* 0x000fe400078e33ff */
[----:B------:R-:W-:Y:S01]  /*b620*/  SHF.R.U32.HI R5, RZ, R13, R3 ;  /* 0x0000000dff057219 */ /* 0x000fe20000011603 */
[----:B------:R-:W2:Y:S01]  /*b630*/  LDC R24, c[0x0][0x8f0] ;  /* 0x00023c00ff187b82 */ /* 0x000ea20000000800 */
[----:B-1----:R-:W-:Y:S01]  /*b640*/  IMAD R17, R6, R9, R17 ;  /* 0x0000000906117224 */ /* 0x002fe200078e0211 */
[----:B------:R-:W-:-:S02]  /*b650*/  SHF.L.U32 R27, R0, R13, RZ ;  /* 0x0000000d001b7219 */ /* 0x000fc400000006ff */
[----:B------:R-:W-:-:S04]  /*b660*/  MOV R4, R18 ;  /* 0x0000001200047202 */ /* 0x000fc80000000f00 */
[----:B------:R-:W1:Y:S08]  /*b670*/  LDC R26, c[0x0][0x8e0] ;  /* 0x00023800ff1a7b82 */ /* 0x000e700000000800 */
[----:B------:R-:W1:Y:S01]  /*b680*/  LDC R28, c[0x0][0x8b8] ;  /* 0x00022e00ff1c7b82 */ /* 0x000e620000000800 */
[----:B---3--:R-:W-:Y:S05]  /*b690*/  @!P0 BRA `(.L_x_141) ;  /* 0x0000000000288947 */ /* 0x008fea0003800000 */
[----:B------:R-:W3:Y:S02]  /*b6a0*/  LDC R3, c[0x0][0x8f4] ;  /* 0x00023d00ff037b82 */ /* 0x000ee40000000800 */
[----:B---3--:R-:W-:-:S05]  /*b6b0*/  IADD3 R3, P0, R18, R3, RZ ;  /* 0x0000000312037210 */ /* 0x008fca0007f1e0ff */
[----:B------:R-:W-:-:S04]  /*b6c0*/  IMAD.X R13, RZ, RZ, R5, P0 ;  /* 0x000000ffff0d7224 */ /* 0x000fc800000e0605 */
[----:B------:R-:W-:-:S04]  /*b6d0*/  IMAD.WIDE.U32 R4, R13, R20, RZ ;  /* 0x000000140d047225 */ /* 0x000fc800078e00ff */
[----:B--2---:R-:W-:-:S04]  /*b6e0*/  IMAD.WIDE.U32 R6, P0, R3, R21, R4 ;  /* 0x0000001503067225 */ /* 0x004fc80007800004 */
[----:B------:R-:W-:Y:S01]  /*b6f0*/  IMAD.WIDE.U32 R4, R3, R20, RZ ;  /* 0x0000001403047225 */ /* 0x000fe200078e00ff */
[----:B------:R-:W-:-:S03]  /*b700*/  IADD3.X R9, RZ, RZ, RZ, P0, !PT ;  /* 0x000000ffff097210 */ /* 0x000fc600007fe4ff */
[----:B------:R-:W-:Y:S01]  /*b710*/  IMAD.MOV.U32 R8, RZ, RZ, R7 ;  /* 0x000000ffff087224 */ /* 0x000fe200078e0007 */
[----:B------:R-:W-:-:S05]  /*b720*/  IADD3 RZ, P0, R5, R6, RZ ;  /* 0x0000000605ff7210 */ /* 0x000fca0007f1e0ff */
[----:B------:R-:W-:-:S08]  /*b730*/  IMAD.WIDE.U32.X R4, R13, R21, R8, P0 ;  /* 0x000000150d047225 */ /* 0x000fd000000e0408 */
.L_x_141:
[----:B------:R-:W3:Y:S01]  /*b740*/  LDC R3, c[0x0][0x904] ;  /* 0x00024100ff037b82 */ /* 0x000ee20000000800 */
[----:B--2---:R-:W-:Y:S02]  /*b750*/  SHF.R.U64 R0, R4, R24, R5 ;  /* 0x0000001804007219 */ /* 0x004fe40000001205 */
[----:B------:R-:W-:Y:S02]  /*b760*/  LOP3.LUT R7, R12, R25, RZ, 0xc0, !PT ;  /* 0x000000190c077212 */ /* 0x000fe400078ec0ff */
[----:B------:R-:W-:Y:S02]  /*b770*/  IADD3 R19, -R19, RZ, RZ ;  /* 0x000000ff13137210 */ /* 0x000fe40007ffe1ff */
[----:B----4-:R-:W-:Y:S01]  /*b780*/  IADD3 R5, R23, -0x1, RZ ;  /* 0xffffffff17057810 */ /* 0x010fe20007ffe0ff */
[----:B------:R-:W-:Y:S01]  /*b790*/  IMAD R4, R27, R0, R7 ;  /* 0x000000001b047224 */ /* 0x000fe200078e0207 */
[----:B------:R-:W-:Y:S02]  /*b7a0*/  R2UR UR47, R29 ;  /* 0x000000001d2f72ca */ /* 0x000fe400000e0000 */
[----:B------:R-:W-:-:S02]  /*b7b0*/  LOP3.LUT R5, R14, R5, RZ, 0xc0, !PT ;  /* 0x000000050e057212 */ /* 0x000fc400078ec0ff */
[----:B---3--:R-:W-:Y:S01]  /*b7c0*/  ISETP.NE.AND P0, PT, R3, 0x1, PT ;  /* 0x000000010300780c */ /* 0x008fe20003f05270 */
[----:B------:R-:W-:-:S04]  /*b7d0*/  IMAD.MOV R3, RZ, RZ, -R0 ;  /* 0x000000ffff037224 */ /* 0x000fc800078e0a00 */
[----:B-1----:R-:W-:-:S04]  /*b7e0*/  IMAD R0, R3, R26, R18 ;  /* 0x0000001a03007224 */ /* 0x002fc800078e0212 */
[----:B------:R-:W-:-:S04]  /*b7f0*/  IMAD R3, R0, R23, R5 ;  /* 0x0000001700037224 */ /* 0x000fc800078e0205 */
[----:B------:R-:W-:-:S04]  /*b800*/  @P0 IMAD R17, R22, R19, R15 ;  /* 0x0000001316110224 */ /* 0x000fc800078e020f */
[----:B------:R-:W-:-:S05]  /*b810*/  IMAD R4, R4, R28, R17 ;  /* 0x0000001c04047224 */ /* 0x000fca00078e0211 */
[----:B------:R-:W-:Y:S02]  /*b820*/  SEL R0, R3, R4, !P0 ;  /* 0x0000000403007207 */ /* 0x000fe40004000000 */
[----:B------:R-:W-:Y:S02]  /*b830*/  SEL R4, R4, R3, !P0 ;  /* 0x0000000304047207 */ /* 0x000fe40004000000 */
[----:B------:R-:W-:Y:S02]  /*b840*/  R2UR UR45, R0 ;  /* 0x00000000002d72ca */ /* 0x000fe400000e0000 */
[----:B------:R-:W-:-:S04]  /*b850*/  MOV R0, 0x1 ;  /* 0x0000000100007802 */ /* 0x000fc80000000f00 */
[----:B------:R-:W-:-:S09]  /*b860*/  PRMT R3, R0, 0x7610, R3 ;  /* 0x0000761000037816 */ /* 0x000fd20000000003 */
.L_x_139:
[----:B------:R-:W-:Y:S01]  /*b870*/  UIADD3 UR48, UR52, UR48, URZ ;  /* 0x0000003034307290 */ /* 0x000fe2000fffe03f */
[----:B------:R2:W-:Y:S01]  /*b880*/  STL [R1+0xb8], R10 ;  /* 0x0000b80a01007387 */ /* 0x0005e20000100800 */
[----:B------:R-:W-:Y:S02]  /*b890*/  LOP3.LUT P0, RZ, R3, 0xff, RZ, 0xc0, !PT ;  /* 0x000000ff03ff7812 */ /* 0x000fe4000780c0ff */
[----:B------:R-:W-:Y:S01]  /*b8a0*/  USHF.R.U32.HI UR4, URZ, 0x3, UR48 ;  /* 0x000000033f047899 */ /* 0x000fe20008011630 */
[----:B------:R2:W-:Y:S01]  /*b8b0*/  STL [R1+0xb4], R11 ;  /* 0x0000b40b01007387 */ /* 0x0005e20000100800 */
[----:B------:R-:W-:Y:S02]  /*b8c0*/  UISETP.GT.U32.AND UP0, UPT, UR48, 0x7, UPT ;  /* 0x000000073000788c */ /* 0x000fe4000bf04070 */
[----:B------:R-:W-:Y:S02]  /*b8d0*/  ULOP3.LUT UR4, UR4, 0x1, URZ, 0xc0, !UPT ;  /* 0x0000000104047892 */ /* 0x000fe4000f8ec03f */
[----:B------:R-:W-:-:S02]  /*b8e0*/  UISETP.LT.U32.AND UP1, UPT, UR52, 0x8, UP0 ;  /* 0x000000083400788c */ /* 0x000fc40008721070 */
[----:B------:R-:W-:Y:S02]  /*b8f0*/  UISETP.NE.U32.AND UP2, UPT, UR4, 0x1, UPT ;  /* 0x000000010400788c */ /* 0x000fe4000bf45070 */
[----:B------:R-:W-:Y:S02]  /*b900*/  USEL UR5, URZ, 0x1, !UP1 ;  /* 0x000000013f057887 */ /* 0x000fe4000c800000 */
[----:B------:R-:W-:Y:S02]  /*b910*/  UISETP.GT.U32.AND UP0, UPT, UR52, 0x7, !UP2 ;  /* 0x000000073400788c */ /* 0x000fe4000d704070 */
[----:B------:R-:W-:Y:S02]  /*b920*/  ULOP3.LUT UR48, UR48, 0x7, URZ, 0xc0, !UPT ;  /* 0x0000000730307892 */ /* 0x000fe4000f8ec03f */
[----:B------:R-:W-:-:S04]  /*b930*/  USEL UR4, URZ, 0x1, !UP0 ;  /* 0x000000013f047887 */ /* 0x000fc8000c000000 */
[----:B------:R-:W-:Y:S01]  /*b940*/  ULOP3.LUT UR36, UR4, UR36, UR5, 0x96, !UPT ;  /* 0x0000002404247292 */ /* 0x000fe2000f8e9605 */
[----:B--2---:R-:W-:Y:S11]  /*b950*/  @P0 BRA `(.L_x_142) ;  /* 0xffffff5c00b00947 */ /* 0x004ff6000383ffff */
[----:B------:R-:W-:-:S04]  /*b960*/  DEPBAR.LE SB0, 0x0 ;  /* 0x000080000000791a */ /* 0x000fc80000000000 */
[----:B------:R-:W-:Y:S05]  /*b970*/  EXIT ;  /* 0x000000000000794d */ /* 0x000fea0003800000 */
.L_x_12:
[----:B------:R-:W3:Y:S01]  /*b980*/  LDL R23, [R1+0xc4] ;  /* 0x0000c40001177983 */ /* 0x000ee20000100800 */
[----:B------:R-:W-:-:S03]  /*b990*/  ULDC.64 UR4, c[0x0][0x8f8] ;  /* 0x00023e0000047ab9 */ /* 0x000fc60000000a00 */
[----:B------:R-:W4:Y:S01]  /*b9a0*/  LDL R26, [R1+0xc8] ;  /* 0x0000c800011a7983 */ /* 0x000f220000100800 */
[----:B------:R-:W-:Y:S01]  /*b9b0*/  PRMT R9, RZ, 0x7610, R9 ;  /* 0x00007610ff097816 */ /* 0x000fe20000000009 */
[----:B------:R-:W-:Y:S01]  /*b9c0*/  IMAD.MOV.U32 R5, RZ, RZ, -0x1 ;  /* 0xffffffffff057424 */ /* 0x000fe200078e00ff */
[----:B-1----:R-:W-:Y:S02]  /*b9d0*/  MOV R12, 0xffffffff ;  /* 0xffffffff000c7802 */ /* 0x002fe40000000f00 */
[----:B------:R-:W-:Y:S02]  /*b9e0*/  MOV R4, 0xffffffff ;  /* 0xffffffff00047802 */ /* 0x000fe40000000f00 */
[----:B---3--:R-:W-:-:S04]  /*b9f0*/  ISETP.GE.U32.AND P0, PT, R23, UR4, PT ;  /* 0x0000000417007c0c */ /* 0x008fc8000bf06070 */
[----:B----4-:R-:W-:-:S13]  /*ba00*/  ISETP.GE.U32.AND.EX P0, PT, R26, UR5, PT, P0 ;  /* 0x000000051a007c0c */ /* 0x010fda000bf06100 */
[----:B------:R-:W-:Y:S05]  /*ba10*/  @P0 BRA `(.L_x_143) ;  /* 0x0000000400340947 */ /* 0x000fea0003800000 */
[----:B------:R-:W1:Y:S01]  /*ba20*/  LDC.64 R18, c[0x0][0x8d0] ;  /* 0x00023400ff127b82 */ /* 0x000e620000000a00 */
[----:B------:R-:W-:Y:S01]  /*ba30*/  MOV R12, R23 ;  /* 0x00000017000c7202 */ /* 0x000fe20000000f00 */
[----:B------:R-:W-:-:S06]  /*ba40*/  IMAD.MOV.U32 R13, RZ, RZ, R26 ;  /* 0x000000ffff0d7224 */ /* 0x000fcc00078e001a */
[----:B------:R-:W3:Y:S08]  /*ba50*/  LDC R14, c[0x0][0x8d8] ;  /* 0x00023600ff0e7b82 */ /* 0x000ef00000000800 */
[----:B------:R-:W4:Y:S01]  /*ba60*/  LDC.64 R20, c[0x0][0x8c8] ;  /* 0x00023200ff147b82 */ /* 0x000f220000000a00 */
[----:B-1----:R-:W-:-:S04]  /*ba70*/  ISETP.NE.U32.AND P0, PT, R18, RZ, PT ;  /* 0x000000ff1200720c */ /* 0x002fc80003f05070 */
[----:B------:R-:W-:-:S13]  /*ba80*/  ISETP.NE.AND.EX P0, PT, R19, RZ, PT, P0 ;  /* 0x000000ff1300720c */ /* 0x000fda0003f05300 */
[----:B---34-:R-:W-:Y:S05]  /*ba90*/  @!P0 BRA `(.L_x_144) ;  /* 0x0000000000288947 */ /* 0x018fea0003800000 */
[----:B------:R-:W1:Y:S02]  /*baa0*/  LDC R4, c[0x0][0x8dc] ;  /* 0x00023700ff047b82 */ /* 0x000e640000000800 */
[----:B-1----:R-:W-:-:S04]  /*bab0*/  IADD3 R9, P0, R23, R4, RZ ;  /* 0x0000000417097210 */ /* 0x002fc80007f1e0ff */
[----:B------:R-:W-:-:S05]  /*bac0*/  IADD3.X R17, RZ, R26, RZ, P0, !PT ;  /* 0x0000001aff117210 */ /* 0x000fca00007fe4ff */
[----:B------:R-:W-:-:S04]  /*bad0*/  IMAD.WIDE.U32 R4, R17, R18, RZ ;  /* 0x0000001211047225 */ /* 0x000fc800078e00ff */
[----:B------:R-:W-:-:S04]  /*bae0*/  IMAD.WIDE.U32 R10, P0, R9, R19, R4 ;  /* 0x00000013090a7225 */ /* 0x000fc80007800004 */
[----:B------:R-:W-:Y:S01]  /*baf0*/  IMAD.WIDE.U32 R4, R9, R18, RZ ;  /* 0x0000001209047225 */ /* 0x000fe200078e00ff */
[----:B------:R-:W-:-:S03]  /*bb00*/  IADD3.X R13, RZ, RZ, RZ, P0, !PT ;  /* 0x000000ffff0d7210 */ /* 0x000fc600007fe4ff */
[----:B------:R-:W-:Y:S01]  /*bb10*/  IMAD.MOV.U32 R12, RZ, RZ, R11 ;  /* 0x000000ffff0c7224 */ /* 0x000fe200078e000b */
[----:B------:R-:W-:-:S05]  /*bb20*/  IADD3 RZ, P0, R5, R10, RZ ;  /* 0x0000000a05ff7210 */ /* 0x000fca0007f1e0ff */
[----:B------:R-:W-:-:S08]  /*bb30*/  IMAD.WIDE.U32.X R12, R17, R19, R12, P0 ;  /* 0x00000013110c7225 */ /* 0x000fd000000e040c */
.L_x_144:
[----:B------:R-:W1:Y:S01]  /*bb40*/  LDC.64 R24, c[0x0][0x8e8] ;  /* 0x00023a00ff187b82 */ /* 0x000e620000000a00 */
[-CC-:B------:R-:W-:Y:S01]  /*bb50*/  SHF.R.U64 R18, R12, R14.reuse, R13.reuse ;  /* 0x0000000e0c127219 */ /* 0x180fe2000000120d */
[----:B------:R-:W-:Y:S01]  /*bb60*/  ULDC UR4, c[0x0][0x900] ;  /* 0x0002400000047ab9 */ /* 0x000fe20000000800 */
[----:B------:R-:W-:Y:S02]  /*bb70*/  SHF.R.U32.HI R4, RZ, R14, R13 ;  /* 0x0000000eff047219 */ /* 0x000fe4000001160d */
[----:B------:R-:W-:-:S03]  /*bb80*/  IADD3 R9, P0, RZ, -R18, RZ ;  /* 0x80000012ff097210 */ /* 0x000fc60007f1e0ff */
[----:B------:R-:W3:Y:S01]  /*bb90*/  LDC R12, c[0x0][0x8c0] ;  /* 0x00023000ff0c7b82 */ /* 0x000ee20000000800 */
[----:B------:R-:W-:Y:S02]  /*bba0*/  IADD3.X R5, RZ, ~R4, RZ, P0, !PT ;  /* 0x80000004ff057210 */ /* 0x000fe400007fe4ff */
[----:B------:R-:W-:-:S03]  /*bbb0*/  MOV R4, R23 ;  /* 0x0000001700047202 */ /* 0x000fc60000000f00 */
[-C--:B------:R-:W-:Y:S02]  /*bbc0*/  IMAD R10, R5, R20.reuse, RZ ;  /* 0x00000014050a7224 */ /* 0x080fe400078e02ff */
[----:B------:R-:W4:Y:S01]  /*bbd0*/  LDC R22, c[0x0][0x8b0] ;  /* 0x00022c00ff167b82 */ /* 0x000f220000000800 */
[----:B------:R-:W-:Y:S02]  /*bbe0*/  IMAD.MOV.U32 R5, RZ, RZ, R26 ;  /* 0x000000ffff057224 */ /* 0x000fe400078e001a */
[----:B------:R-:W-:-:S05]  /*bbf0*/  IMAD.WIDE.U32 R4, R9, R20, R4 ;  /* 0x0000001409047225 */ /* 0x000fca00078e0004 */
[----:B------:R-:W2:Y:S01]  /*bc00*/  LDC R23, c[0x0][0x8f0] ;  /* 0x00023c00ff177b82 */ /* 0x000ea20000000800 */
[----:B------:R-:W-:Y:S01]  /*bc10*/  IMAD R9, R9, R21, R10 ;  /* 0x0000001509097224 */ /* 0x000fe200078e020a */
[----:B-1----:R-:W-:-:S04]  /*bc20*/  ISETP.NE.U32.AND P0, PT, R24, RZ, PT ;  /* 0x000000ff1800720c */ /* 0x002fc80003f05070 */
[----:B------:R-:W-:Y:S02]  /*bc30*/  IADD3 R5, R5, R9, RZ ;  /* 0x0000000905057210 */ /* 0x000fe40007ffe0ff */
[----:B------:R-:W1:Y:S01]  /*bc40*/  LDC R21, c[0x0][0x8a8] ;  /* 0x00022a00ff157b82 */ /* 0x000e620000000800 */
[----:B------:R-:W-:Y:S02]  /*bc50*/  ISETP.NE.AND.EX P0, PT, R25, RZ, PT, P0 ;  /* 0x000000ff1900720c */ /* 0x000fe40003f05300 */
[-CC-:B---3--:R-:W-:Y:S02]  /*bc60*/  SHF.R.U64 R14, R4, R12.reuse, R5.reuse ;  /* 0x0000000c040e7219 */ /* 0x188fe40000001205 */
[----:B------:R-:W-:-:S03]  /*bc70*/  SHF.R.U32.HI R5, RZ, R12, R5 ;  /* 0x0000000cff057219 */ /* 0x000fc60000011605 */
[----:B------:R-:W3:Y:S01]  /*bc80*/  LDC R26, c[0x0][0x8e0] ;  /* 0x00023800ff1a7b82 */ /* 0x000ee20000000800 */
[-CC-:B----4-:R-:W-:Y:S02]  /*bc90*/  SHF.R.U64 R19, R14, R22.reuse, R5.reuse ;  /* 0x000000160e137219 */ /* 0x190fe40000001205 */
[----:B------:R-:W-:Y:S02]  /*bca0*/  SHF.R.U32.HI R4, RZ, R22, R5 ;  /* 0x00000016ff047219 */ /* 0x000fe40000011605 */
[----:B------:R-:W-:Y:S02]  /*bcb0*/  MOV R5, 0xffffffff ;  /* 0xffffffff00057802 */ /* 0x000fe40000000f00 */
[--C-:B------:R-:W-:Y:S01]  /*bcc0*/  SHF.R.U64 R20, R19, UR4, R4.reuse ;  /* 0x0000000413147c19 */ /* 0x100fe20008001204 */
[----:B------:R-:W4:Y:S01]  /*bcd0*/  LDC R27, c[0x0][0x8b8] ;  /* 0x00022e00ff1b7b82 */ /* 0x000f220000000800 */
[----:B------:R-:W-:Y:S02]  /*bce0*/  SHF.L.U32 R9, R5, UR4, RZ ;  /* 0x0000000405097c19 */ /* 0x000fe400080006ff */
[----:B------:R-:W-:Y:S01]  /*bcf0*/  SHF.R.U32.HI R5, RZ, UR4, R4 ;  /* 0x00000004ff057c19 */ /* 0x000fe20008011604 */
[----:B------:R-:W-:Y:S01]  /*bd00*/  IMAD.MOV.U32 R4, RZ, RZ, R20 ;  /* 0x000000ffff047224 */ /* 0x000fe200078e0014 */
[----:B------:R-:W-:Y:S01]  /*bd10*/  LOP3.LUT R22, RZ, R9, RZ, 0x33, !PT ;  /* 0x00000009ff167212 */ /* 0x000fe200078e33ff */
[----:B--2---:R-:W-:Y:S06]  /*bd20*/  @!P0 BRA `(.L_x_145) ;  /* 0x0000000000288947 */ /* 0x004fec0003800000 */
[----:B------:R-:W2:Y:S02]  /*bd30*/  LDC R9, c[0x0][0x8f4] ;  /* 0x00023d00ff097b82 */ /* 0x000ea40000000800 */
[----:B--2---:R-:W-:-:S04]  /*bd40*/  IADD3 R9, P0, R20, R9, RZ ;  /* 0x0000000914097210 */ /* 0x004fc80007f1e0ff */
        /* <DEDUP_REMOVED lines=8> */
.L_x_145:
[----:B------:R-:W2:Y:S01]  /*bdd0*/  LDC R9, c[0x0][0x904] ;  /* 0x00024100ff097b82 */ /* 0x000ea20000000800 */
[----:B------:R-:W-:Y:S01]  /*bde0*/  SHF.R.U64 R5, R4, R23, R5 ;  /* 0x0000001704057219 */ /* 0x000fe20000001205 */
[----:B------:R-:W-:Y:S01]  /*bdf0*/  USHF.L.U32 UR4, UR38, UR4, URZ ;  /* 0x0000000426047299 */ /* 0x000fe2000800063f */
[----:B------:R-:W-:Y:S02]  /*be00*/  LOP3.LUT R4, R19, R22, RZ, 0xc0, !PT ;  /* 0x0000001613047212 */ /* 0x000fe400078ec0ff */
[----:B------:R-:W-:-:S03]  /*be10*/  IADD3 R7, -R5, RZ, RZ ;  /* 0x000000ff05077210 */ /* 0x000fc60007ffe1ff */
[----:B------:R-:W-:Y:S02]  /*be20*/  IMAD R5, R5, UR4, R4 ;  /* 0x0000000405057c24 */ /* 0x000fe4000f8e0204 */
[----:B---3--:R-:W-:Y:S01]  /*be30*/  IMAD R4, R7, R26, R20 ;  /* 0x0000001a07047224 */ /* 0x008fe200078e0214 */
[----:B--2---:R-:W-:Y:S02]  /*be40*/  ISETP.NE.AND P0, PT, R9, 0x1, PT ;  /* 0x000000010900780c */ /* 0x004fe40003f05270 */
[----:B-1----:R-:W-:-:S04]  /*be50*/  IADD3 R9, R21, -0x1, RZ ;  /* 0xffffffff15097810 */ /* 0x002fc80007ffe0ff */
[----:B------:R-:W-:-:S05]  /*be60*/  LOP3.LUT R9, R14, R9, RZ, 0xc0, !PT ;  /* 0x000000090e097212 */ /* 0x000fca00078ec0ff */
[----:B------:R-:W-:Y:S01]  /*be70*/  IMAD R7, R4, R21, R9 ;  /* 0x0000001504077224 */ /* 0x000fe200078e0209 */
[----:B------:R-:W-:Y:S01]  /*be80*/  MOV R4, R18 ;  /* 0x0000001200047202 */ /* 0x000fe20000000f00 */
[----:B------:R-:W-:-:S04]  /*be90*/  @P0 IMAD R8, R15, R16, R6 ;  /* 0x000000100f080224 */ /* 0x000fc800078e0206 */
[----:B----4-:R-:W-:Y:S02]  /*bea0*/  IMAD R8, R5, R27, R8 ;  /* 0x0000001b05087224 */ /* 0x010fe400078e0208 */
[----:B------:R-:W-:-:S03]  /*beb0*/  IMAD.MOV.U32 R5, RZ, RZ, 0x1 ;  /* 0x00000001ff057424 */ /* 0x000fc600078e00ff */
[----:B------:R-:W-:Y:S02]  /*bec0*/  SEL R12, R8, R7, !P0 ;  /* 0x00000007080c7207 */ /* 0x000fe40004000000 */
[----:B------:R-:W-:Y:S02]  /*bed0*/  PRMT R9, R5, 0x7610, R9 ;  /* 0x0000761005097816 */ /* 0x000fe40000000009 */
[----:B------:R-:W-:-:S07]  /*bee0*/  SEL R5, R7, R8, !P0 ;  /* 0x0000000807057207 */ /* 0x000fce0004000000 */
.L_x_143:
[----:B------:R-:W-:-:S08]  /*bef0*/  NOP ;  /* 0x0000000000007918 */ /* 0x000fd00000000000 */
[----:B------:R-:W1:-:S00]  /*bf00*/  USETMAXREG.DEALLOC.CTAPOOL 0x28 ;  /* 0x00000028000079c8 */ /* 0x000e4000080e0500 */
[----:B------:R-:W-:-:S06]  /*bf10*/  UISETP.NE.AND UP0, UPT, UR42, 0x1, UPT ;  /* 0x000000012a00788c */ /* 0x000fcc000bf05270 */
[----:B------:R-:W-:-:S13]  /*bf20*/  PLOP3.LUT P0, PT, PT, PT, UP0, 0x80, 0x0 ;  /* 0x000000000000781c */ /* 0x000fda0003f0f008 */
[----:B--2---:R-:W-:Y:S05]  /*bf30*/  @!P0 EXIT ;  /* 0x000000000000894d */ /* 0x004fea0003800000 */
[----:B------:R-:W-:-:S06]  /*bf40*/  UISETP.NE.AND UP0, UPT, UR42, URZ, UPT ;  /* 0x0000003f2a00728c */ /* 0x000fcc000bf05270 */
[----:B------:R-:W-:-:S13]  /*bf50*/  PLOP3.LUT P0, PT, PT, PT, UP0, 0x80, 0x0 ;  /* 0x000000000000781c */ /* 0x000fda0003f0f008 */
[----:B-1----:R-:W-:Y:S05]  /*bf60*/  @!P0 BRA `(.L_x_146) ;  /* 0x00000018004c8947 */ /* 0x002fea0003800000 */
[----:B------:R-:W-:-:S04]  /*bf70*/  PRMT R0, R0, 0x9910, RZ ;  /* 0x0000991000007816 */ /* 0x000fc800000000ff */
[----:B------:R-:W-:-:S13]  /*bf80*/  R2UR UR4, R0 ;  /* 0x00000000000472ca */ /* 0x000fda00000e0000 */
[----:B------:R-:W-:-:S04]  /*bf90*/  UISETP.NE.AND UP0, UPT, UR4, URZ, UPT ;  /* 0x0000003f0400728c */ /* 0x000fc8000bf05270 */
[----:B------:R-:W-:-:S06]  /*bfa0*/  UISETP.NE.OR UP0, UPT, UR42, 0x2, !UP0 ;  /* 0x000000022a00788c */ /* 0x000fcc000c705670 */
[----:B------:R-:W-:-:S13]  /*bfb0*/  PLOP3.LUT P0, PT, PT, PT, UP0, 0x80, 0x0 ;  /* 0x000000000000781c */ /* 0x000fda0003f0f008 */
[----:B------:R-:W-:Y:S05]  /*bfc0*/  @P0 EXIT ;  /* 0x000000000000094d */ /* 0x000fea0003800000 */
[----:B------:R-:W-:-:S13]  /*bfd0*/  LOP3.LUT P2, RZ, R9, 0xff, RZ, 0xc0, !PT ;  /* 0x000000ff09ff7812 */ /* 0x000fda000784c0ff */
[----:B------:R-:W-:Y:S05]  /*bfe0*/  @!P2 BRA `(.L_x_147) ;  /* 0x000000000018a947 */ /* 0x000fea0003800000 */
[----:B------:R-:W-:Y:S01]  /*bff0*/  UMOV UR4, 0x400 ;  /* 0x0000040000047882 */ /* 0x000fe20000000000 */
[----:B------:R-:W-:Y:S01]  /*c000*/  MOV R0, RZ ;  /* 0x000000ff00007202 */ /* 0x000fe20000000f00 */
[----:B------:R-:W-:-:S03]  /*c010*/  ULEA UR4, UR37, UR4, 0x18 ;  /* 0x0000000425047291 */ /* 0x000fc6000f8ec03f */
[----:B------:R-:W-:-:S06]  /*c020*/  SHF.L.U32 R0, R0, 0x1f, RZ ;  /* 0x0000001f00007819 */ /* 0x000fcc00000006ff */
[----:B------:R-:W1:Y:S02]  /*c030*/  SYNCS.PHASECHK.TRANS64.TRYWAIT P0, [UR4+0xc8], R0 ;  /* 0x0000c800ff0075a7 */ /* 0x000e640008000144 */
[----:B-1----:R-:W-:Y:S05]  /*c040*/  @!P0 BRA `(.L_x_148) ;  /* 0x0000002c00988947 */ /* 0x002fea0003800000 */
.L_x_147:
[----:B------:R-:W-:Y:S01]  /*c050*/  PRMT R9, RZ, 0x7610, R9 ;  /* 0x00007610ff097816 */ /* 0x000fe20000000009 */
[----:B------:R-:W-:Y:S06]  /*c060*/  @P1 BRA `(.L_x_149) ;  /* 0x0000000000241947 */ /* 0x000fec0003800000 */
[----:B------:R-:W-:Y:S02]  /*c070*/  ULDC.64 UR4, c[0x0][0x588] ;  /* 0x0001620000047ab9 */ /* 0x000fe40000000a00 */
[----:B------:R-:W-:-:S04]  /*c080*/  ISETP.NE.U32.AND P0, PT, RZ, UR4, PT ;  /* 0x00000004ff007c0c */ /* 0x000fc8000bf05070 */
[----:B------:R-:W-:-:S13]  /*c090*/  ISETP.NE.AND.EX P0, PT, RZ, UR5, PT, P0 ;  /* 0x00000005ff007c0c */ /* 0x000fda000bf05300 */
[----:B------:R-:W-:Y:S05]  /*c0a0*/  @!P0 BRA `(.L_x_150) ;  /* 0x00000000000c8947 */ /* 0x000fea0003800000 */
[----:B------:R2:W5:Y:S01]  /*c0b0*/  LDG.E R10, desc[UR56][R2.64] ;  /* 0x00000038020a7981 */ /* 0x000562000c1e1900 */
[----:B------:R-:W-:Y:S01]  /*c0c0*/  IMAD.MOV.U32 R9, RZ, RZ, 0x1 ;  /* 0x00000001ff097424 */ /* 0x000fe200078e00ff */
[----:B------:R-:W-:Y:S06]  /*c0d0*/  BRA `(.L_x_149) ;  /* 0x0000000000087947 */ /* 0x000fec0003800000 */
.L_x_150:
[----:B------:R-:W3:Y:S01]  /*c0e0*/  LDC R10, c[0x0][0x580] ;  /* 0x00016000ff0a7b82 */ /* 0x000ee20000000800 */
[----:B------:R-:W-:-:S07]  /*c0f0*/  MOV R9, 0x1 ;  /* 0x0000000100097802 */ /* 0x000fce0000000f00 */
.L_x_149:
[----:B------:R-:W-:Y:S05]  /*c100*/  @!P2 BRA `(.L_x_151) ;  /* 0x000000140060a947 */ /* 0x000fea0003800000 */
[----:B------:R-:W4:Y:S01]  /*c110*/  LDC R8, c[0x0][0x8a8] ;  /* 0x00022a00ff087b82 */ /* 0x000f220000000800 */
[----:B-1----:R-:W-:Y:S01]  /*c120*/  MOV R0, 0xffffffff ;  /* 0xffffffff00007802 */ /* 0x002fe20000000f00 */
[----:B------:R-:W-:Y:S01]  /*c130*/  ULDC UR4, c[0x0][0x900] ;  /* 0x0002400000047ab9 */ /* 0x000fe20000000800 */
[----:B------:R-:W-:Y:S02]  /*c140*/  ULOP3.LUT UR22, UR40, 0x2, URZ, 0xfc, !UPT ;  /* 0x0000000228167892 */ /* 0x000fe4000f8efc3f */
[----:B------:R-:W-:Y:S01]  /*c150*/  SHF.L.U32 R0, R0, UR4, RZ ;  /* 0x0000000400007c19 */ /* 0x000fe200080006ff */
[----:B------:R-:W-:Y:S01]  /*c160*/  USHF.L.U32 UR21, UR38, UR4, URZ ;  /* 0x0000000426157299 */ /* 0x000fe2000800063f */
[----:B------:R-:W-:Y:S02]  /*c170*/  ULDC.64 UR30, c[0x0][0x198] ;  /* 0x00006600001e7ab9 */ /* 0x000fe40000000a00 */
[----:B------:R-:W-:Y:S01]  /*c180*/  LOP3.LUT R0, RZ, R0, RZ, 0x33, !PT ;  /* 0x00000000ff007212 */ /* 0x000fe200078e33ff */
[----:B------:R-:W-:Y:S01]  /*c190*/  ULDC.64 UR4, c[0x0][0x588] ;  /* 0x0001620000047ab9 */ /* 0x000fe20000000a00 */
[----:B------:R-:W-:Y:S01]  /*c1a0*/  ULDC.64 UR6, c[0x0][0x8f8] ;  /* 0x00023e0000067ab9 */ /* 0x000fe20000000a00 */
[----:B------:R-:W-:Y:S01]  /*c1b0*/  ULDC.64 UR14, c[0x0][0x590] ;  /* 0x00016400000e7ab9 */ /* 0x000fe20000000a00 */
[----:B----4-:R-:W-:-:S07]  /*c1c0*/  VIADD R8, R8, 0xffffffff ;  /* 0xffffffff08087836 */ /* 0x010fce0000000000 */
.L_x_207:
[----:B------:R-:W-:Y:S02]  /*c1d0*/  ISETP.NE.U32.AND P0, PT, RZ, UR14, PT ;  /* 0x0000000eff007c0c */ /* 0x000fe4000bf05070 */
[----:B------:R-:W-:Y:S02]  /*c1e0*/  R2UR UR19, R12 ;  /* 0x000000000c1372ca */ /* 0x000fe400000e0000 */
[----:B------:R-:W-:Y:S02]  /*c1f0*/  R2UR UR18, R5 ;  /* 0x00000000051272ca */ /* 0x000fe400000e0000 */
[----:B------:R-:W-:-:S09]  /*c200*/  ISETP.NE.AND.EX P0, PT, RZ, UR15, PT, P0 ;  /* 0x0000000fff007c0c */ /* 0x000fd2000bf05300 */
[----:B------:R-:W-:Y:S02]  /*c210*/  USHF.L.U32 UR19, UR19, 0x8, URZ ;  /* 0x0000000813137899 */ /* 0x000fe4000800063f */
[----:B------:R-:W-:Y:S02]  /*c220*/  USHF.L.U32 UR18, UR18, 0x7, URZ ;  /* 0x0000000712127899 */ /* 0x000fe4000800063f */
[----:B---34-:R-:W-:Y:S10]  /*c230*/  @!P0 BRA `(.L_x_152) ;  /* 0x00000000002c8947 */ /* 0x018ff40003800000 */
[----:B------:R-:W-:-:S04]  /*c240*/  ISETP.NE.U32.AND P1, PT, RZ, UR4, PT ;  /* 0x00000004ff007c0c */ /* 0x000fc8000bf25070 */
[----:B------:R-:W-:-:S13]  /*c250*/  ISETP.NE.AND.EX P1, PT, RZ, UR5, PT, P1 ;  /* 0x00000005ff007c0c */ /* 0x000fda000bf25310 */
[----:B------:R-:W-:Y:S05]  /*c260*/  @!P1 BRA `(.L_x_153) ;  /* 0x0000000000189947 */ /* 0x000fea0003800000 */
[----:B--2---:R-:W1:Y:S01]  /*c270*/  LDC.64 R2, c[0x0][0x588] ;  /* 0x00016200ff027b82 */ /* 0x004e620000000a00 */
[----:B------:R-:W-:-:S04]  /*c280*/  IMAD R5, R4, UR14, RZ ;  /* 0x0000000e04057c24 */ /* 0x000fc8000f8e02ff */
[----:B-1----:R-:W-:-:S05]  /*c290*/  IMAD.WIDE R2, R5, 0x4, R2 ;  /* 0x0000000405027825 */ /* 0x002fca00078e0202 */
[----:B---3-5:R1:W5:Y:S01]  /*c2a0*/  LDG.E R10, desc[UR56][R2.64] ;  /* 0x00000038020a7981 */ /* 0x028362000c1e1900 */
[----:B------:R-:W-:Y:S01]  /*c2b0*/  MOV R9, 0x1 ;  /* 0x0000000100097802 */ /* 0x000fe20000000f00 */
[----:B------:R-:W-:Y:S06]  /*c2c0*/  BRA `(.L_x_152) ;  /* 0x0000000000087947 */ /* 0x000fec0003800000 */
.L_x_153:
[----:B---3-5:R-:W4:Y:S01]  /*c2d0*/  LDC R10, c[0x0][0x580] ;  /* 0x00016000ff0a7b82 */ /* 0x028f220000000800 */
[----:B------:R-:W-:-:S07]  /*c2e0*/  MOV R9, 0x1 ;  /* 0x0000000100097802 */ /* 0x000fce0000000f00 */
.L_x_152:
[----:B------:R-:W-:Y:S05]  /*c2f0*/  @!P0 BRA `(.L_x_154) ;  /* 0x00000000001c8947 */ /* 0x000fea0003800000 */
[----:B------:R-:W-:-:S13]  /*c300*/  LOP3.LUT P2, RZ, R9, 0xff, RZ, 0xc0, !PT ;  /* 0x000000ff09ff7812 */ /* 0x000fda000784c0ff */
[----:B-12---:R-:W1:Y:S02]  /*c310*/  @!P2 LDC.64 R2, c[0x0][0x588] ;  /* 0x00016200ff02ab82 */ /* 0x006e640000000a00 */
[----:B-1----:R-:W-:-:S04]  /*c320*/  @!P2 ISETP.NE.U32.AND P0, PT, R2, RZ, PT ;  /* 0x000000ff0200a20c */ /* 0x002fc80003f05070 */
[----:B------:R-:W-:Y:S02]  /*c330*/  @!P2 ISETP.NE.AND.EX P1, PT, R3, RZ, PT, P0 ;  /* 0x000000ff0300a20c */ /* 0x000fe40003f25300 */
[----:B---345:R-:W-:Y:S02]  /*c340*/  @P2 FSETP.EQ.AND P0, PT, R10, RZ, PT ;  /* 0x000000ff0a00220b */ /* 0x038fe40003f02000 */
[----:B------:R-:W-:Y:S01]  /*c350*/  @!P2 PLOP3.LUT P0, PT, P1, PT, PT, 0x8, 0x0 ;  /* 0x000000000000a81c */ /* 0x000fe20000f0e170 */
[----:B------:R-:W-:-:S12]  /*c360*/  BRA `(.L_x_155) ;  /* 0x0000000000047947 */ /* 0x000fd80003800000 */
.L_x_154:
[----:B---345:R-:W-:-:S13]  /*c370*/  FSETP.EQ.AND P0, PT, R10, RZ, PT ;  /* 0x000000ff0a00720b */ /* 0x038fda0003f02000 */
.L_x_155:
[----:B------:R-:W-:Y:S01]  /*c380*/  UISETP.NE.AND UP0, UPT, UR22, 0x3, UPT ;  /* 0x000000031600788c */ /* 0x000fe2000bf05270 */
[----:B------:R-:W-:-:S04]  /*c390*/  ELECT P1, URZ, PT ;  /* 0x00000000003f782f */ /* 0x000fc80003820000 */
[----:B------:R-:W-:Y:S02]  /*c3a0*/  PLOP3.LUT P0, PT, P1, P0, PT, 0x20, 0x0 ;  /* 0x000000000000781c */ /* 0x000fe40000f00470 */
[----:B------:R-:W-:-:S13]  /*c3b0*/  PLOP3.LUT P1, PT, PT, PT, UP0, 0x80, 0x0 ;  /* 0x000000000000781c */ /* 0x000fda0003f2f008 */
[----:B------:R-:W-:Y:S05]  /*c3c0*/  @!P1 BRA `(.L_x_156) ;  /* 0x0000000000049947 */ /* 0x000fea0003800000 */
[----:B------:R-:W-:Y:S01]  /*c3d0*/  BPT.TRAP 0x1 ;  /* 0x000000040000795c */ /* 0x000fe20000300000 */
.L_x_156:
[----:B------:R-:W3:Y:S01]  /*c3e0*/  S2UR UR37, SR_CgaCtaId ;  /* 0x00000000002579c3 */ /* 0x000ee20000008800 */
[----:B------:R-:W-:Y:S01]  /*c3f0*/  UMOV UR13, 0x400 ;  /* 0x00000400000d7882 */ /* 0x000fe20000000000 */
[----:B-12---:R-:W-:-:S05]  /*c400*/  IMAD.MOV.U32 R2, RZ, RZ, 0x1 ;  /* 0x00000001ff027424 */ /* 0x006fca00078e00ff */
[----:B------:R-:W-:Y:S01]  /*c410*/  SHF.L.U32 R2, R2, 0x1f, RZ ;  /* 0x0000001f02027819 */ /* 0x000fe200000006ff */
[----:B---3--:R-:W-:-:S09]  /*c420*/  ULEA UR13, UR37, UR13, 0x18 ;  /* 0x0000000d250d7291 */ /* 0x008fd2000f8ec03f */
[----:B------:R-:W1:Y:S02]  /*c430*/  SYNCS.PHASECHK.TRANS64.TRYWAIT P2, [UR13+0xa0], R2 ;  /* 0x0000a002ff0075a7 */ /* 0x000e64000804014d */
[----:B-1----:R-:W-:Y:S05]  /*c440*/  @!P2 BRA `(.L_x_157) ;  /* 0x0000002800b0a947 */ /* 0x002fea0003800000 */
.L_x_250:
[----:B------:R-:W-:Y:S04]  /*c450*/  BSSY B0, `(.L_x_158) ;  /* 0x000000e000007945 */ /* 0x000fe80003800000 */
[----:B------:R-:W-:Y:S05]  /*c460*/  @!P0 BRA `(.L_x_159) ;  /* 0x0000000000308947 */ /* 0x000fea0003800000 */
[----:B------:R-:W-:Y:S01]  /*c470*/  R2UR UR20, R4 ;  /* 0x00000000041472ca */ /* 0x000fe200000e0000 */
[----:B------:R-:W-:Y:S02]  /*c480*/  UIADD3 UR8, UP0, UR30, 0x3f0, URZ ;  /* 0x000003f01e087890 */ /* 0x000fe4000ff1e03f */
[----:B------:R-:W-:Y:S02]  /*c490*/  UIADD3 UR16, UR13, 0x100, URZ ;  /* 0x000001000d107890 */ /* 0x000fe4000fffe03f */
[----:B------:R-:W-:Y:S02]  /*c4a0*/  UIADD3 UR17, UR13, 0x80, URZ ;  /* 0x000000800d117890 */ /* 0x000fe4000fffe03f */
[----:B------:R-:W-:Y:S01]  /*c4b0*/  UIADD3.X UR9, URZ, UR31, URZ, UP0, !UPT ;  /* 0x0000001f3f097290 */ /* 0x000fe200087fe43f */
[----:B------:R-:W-:Y:S01]  /*c4c0*/  UMOV UR10, 0x0 ;  /* 0x00000000000a7882 */ /* 0x000fe20000000000 */
[----:B------:R-:W-:-:S07]  /*c4d0*/  UMOV UR11, 0x10000000 ;  /* 0x10000000000b7882 */ /* 0x000fce0000000000 */
[----:B------:R2:W-:Y:S02]  /*c4e0*/  UTMALDG.3D [UR16], [UR8], desc[UR10] ;  /* 0x00000a10080075b4 */ /* 0x0005e40008011000 */
[----:B--2---:R-:W-:Y:S05]  /*c4f0*/  @!P1 BRA `(.L_x_160) ;  /* 0x0000000000049947 */ /* 0x004fea0003800000 */
[----:B------:R-:W-:Y:S01]  /*c500*/  BPT.TRAP 0x1 ;  /* 0x000000040000795c */ /* 0x000fe20000300000 */
.L_x_160:
[----:B-1----:R-:W1:Y:S02]  /*c510*/  LDC R3, c[0x0][0x800] ;  /* 0x00020000ff037b82 */ /* 0x002e640000000800 */
[----:B-1----:R2:W-:Y:S02]  /*c520*/  SYNCS.ARRIVE.TRANS64.RED.A0TR RZ, [UR13+0x80], R3 ;  /* 0x00008003ffff79a7 */ /* 0x0025e4000830040d */
.L_x_159:
[----:B------:R-:W-:Y:S05]  /*c530*/  BSYNC B0 ;  /* 0x0000000000007941 */ /* 0x000fea0003800000 */
.L_x_158:
[----:B------:R-:W-:Y:S05]  /*c540*/  @!P1 BRA `(.L_x_161) ;  /* 0x0000000000049947 */ /* 0x000fea0003800000 */
[----:B------:R-:W-:Y:S01]  /*c550*/  BPT.TRAP 0x1 ;  /* 0x000000040000795c */ /* 0x000fe20000300000 */
.L_x_161:
[----:B------:R-:W-:-:S04]  /*c560*/  UIADD3 UR33, UR13, 0x80, URZ ;  /* 0x000000800d217890 */ /* 0x000fc8000fffe03f */
[----:B------:R-:W-:-:S09]  /*c570*/  UPRMT UR16, UR37, 0x654, UR33 ;  /* 0x0000065425107896 */ /* 0x000fd20008000021 */
[----:B------:R-:W-:Y:S01]  /*c580*/  SYNCS.ARRIVE.TRANS64.RED.A1T0 RZ, [UR16], RZ ;  /* 0x000000ffffff79a7 */ /* 0x000fe20008100410 */
[----:B------:R-:W-:Y:S05]  /*c590*/  @!P1 BRA `(.L_x_162) ;  /* 0x0000000000049947 */ /* 0x000fea0003800000 */
[----:B------:R-:W-:Y:S01]  /*c5a0*/  BPT.TRAP 0x1 ;  /* 0x000000040000795c */ /* 0x000fe20000300000 */
.L_x_162:
[----:B------:R-:W3:Y:S02]  /*c5b0*/  SYNCS.PHASECHK.TRANS64.TRYWAIT P2, [UR13+0xa8], R2 ;  /* 0x0000a802ff0075a7 */ /* 0x000ee4000804014d */
[----:B---3--:R-:W-:Y:S05]  /*c5c0*/  @!P2 BRA `(.L_x_163) ;  /* 0x000000280068a947 */ /* 0x008fea0003800000 */
.L_x_251:
[----:B------:R-:W-:Y:S04]  /*c5d0*/  BSSY B0, `(.L_x_164) ;  /* 0x0000010000007945 */ /* 0x000fe80003800000 */
[----:B------:R-:W-:Y:S05]  /*c5e0*/  @!P0 BRA `(.L_x_165) ;  /* 0x0000000000388947 */ /* 0x000fea0003800000 */
[----:B------:R-:W-:Y:S01]  /*c5f0*/  UIADD3 UR24, UP0, UR30, 0x3f0, URZ ;  /* 0x000003f01e187890 */ /* 0x000fe2000ff1e03f */
[----:B------:R-:W-:Y:S01]  /*c600*/  R2UR UR12, R4 ;  /* 0x00000000040c72ca */ /* 0x000fe200000e0000 */
[----:B------:R-:W-:Y:S02]  /*c610*/  UIADD3 UR11, UR19, 0x80, URZ ;  /* 0x00000080130b7890 */ /* 0x000fe4000fffe03f */
[----:B------:R-:W-:Y:S02]  /*c620*/  UIADD3 UR8, UR13, 0x1100, URZ ;  /* 0x000011000d087890 */ /* 0x000fe4000fffe03f */
[----:B------:R-:W-:Y:S02]  /*c630*/  UIADD3 UR9, UR13, 0x88, URZ ;  /* 0x000000880d097890 */ /* 0x000fe4000fffe03f */
[----:B------:R-:W-:Y:S01]  /*c640*/  UIADD3.X UR25, URZ, UR31, URZ, UP0, !UPT ;  /* 0x0000001f3f197290 */ /* 0x000fe200087fe43f */
[----:B------:R-:W-:Y:S01]  /*c650*/  UMOV UR26, 0x0 ;  /* 0x00000000001a7882 */ /* 0x000fe20000000000 */
[----:B------:R-:W-:Y:S01]  /*c660*/  UMOV UR27, 0x10000000 ;  /* 0x10000000001b7882 */ /* 0x000fe20000000000 */
[----:B------:R-:W-:-:S06]  /*c670*/  UMOV UR10, UR18 ;  /* 0x00000012000a7c82 */ /* 0x000fcc0008000000 */
[----:B------:R3:W-:Y:S02]  /*c680*/  UTMALDG.3D [UR8], [UR24], desc[UR26] ;  /* 0x00001a08180075b4 */ /* 0x0007e40008011000 */
[----:B---3--:R-:W-:Y:S05]  /*c690*/  @!P1 BRA `(.L_x_166) ;  /* 0x0000000000049947 */ /* 0x008fea0003800000 */
[----:B------:R-:W-:Y:S01]  /*c6a0*/  BPT.TRAP 0x1 ;  /* 0x000000040000795c */ /* 0x000fe20000300000 */
.L_x_166:
[----:B-12---:R-:W1:Y:S02]  /*c6b0*/  LDC R3, c[0x0][0x800] ;  /* 0x00020000ff037b82 */ /* 0x006e640000000800 */
[----:B-1----:R3:W-:Y:S02]  /*c6c0*/  SYNCS.ARRIVE.TRANS64.RED.A0TR RZ, [UR13+0x88], R3 ;  /* 0x00008803ffff79a7 */ /* 0x0027e4000830040d */
.L_x_165:
[----:B------:R-:W-:Y:S05]  /*c6d0*/  BSYNC B0 ;  /* 0x0000000000007941 */ /* 0x000fea0003800000 */
.L_x_164:
[----:B------:R-:W-:Y:S05]  /*c6e0*/  @!P1 BRA `(.L_x_167) ;  /* 0x0000000000049947 */ /* 0x000fea0003800000 */
[----:B------:R-:W-:Y:S01]  /*c6f0*/  BPT.TRAP 0x1 ;  /* 0x000000040000795c */ /* 0x000fe20000300000 */
.L_x_167:
[----:B------:R-:W-:Y:S02]  /*c700*/  UIADD3 UR25, UR13, 0x88, URZ ;  /* 0x000000880d197890 */ /* 0x000fe4000fffe03f */
[----:B------:R-:W-:Y:S02]  /*c710*/  UIADD3 UR10, UR18, 0x20, URZ ;  /* 0x00000020120a7890 */ /* 0x000fe4000fffe03f */
[----:B------:R-:W-:-:S09]  /*c720*/  UPRMT UR20, UR37, 0x654, UR25 ;  /* 0x0000065425147896 */ /* 0x000fd20008000019 */
[----:B------:R-:W-:Y:S01]  /*c730*/  SYNCS.ARRIVE.TRANS64.RED.A1T0 RZ, [UR20], RZ ;  /* 0x000000ffffff79a7 */ /* 0x000fe20008100414 */
[----:B------:R-:W-:Y:S05]  /*c740*/  @!P1 BRA `(.L_x_168) ;  /* 0x0000000000049947 */ /* 0x000fea0003800000 */
[----:B------:R-:W-:Y:S01]  /*c750*/  BPT.TRAP 0x1 ;  /* 0x000000040000795c */ /* 0x000fe20000300000 */
.L_x_168:
[----:B------:R-:W4:Y:S02]  /*c760*/  SYNCS.PHASECHK.TRANS64.TRYWAIT P2, [UR13+0xb0], R2 ;  /* 0x0000b002ff0075a7 */ /* 0x000f24000804014d */
[----:B----4-:R-:W-:Y:S05]  /*c770*/  @!P2 BRA `(.L_x_169) ;  /* 0x000000280014a947 */ /* 0x010fea0003800000 */
.L_x_252:
        /* <DEDUP_REMOVED lines=8> */
[----:B------:R-:W-:Y:S01]  /*c800*/  UMOV UR29, 0x10000000 ;  /* 0x10000000001d7882 */ /* 0x000fe20000000000 */
[----:B------:R-:W-:-:S06]  /*c810*/  UMOV UR11, UR19 ;  /* 0x00000013000b7c82 */ /* 0x000fcc0008000000 */
[----:B------:R4:W-:Y:S02]  /*c820*/  UTMALDG.3D [UR8], [UR26], desc[UR28] ;  /* 0x00001c081a0075b4 */ /* 0x0009e40008011000 */
[----:B----4-:R-:W-:Y:S05]  /*c830*/  @!P1 BRA `(.L_x_172) ;  /* 0x0000000000049947 */ /* 0x010fea0003800000 */
[----:B------:R-:W-:Y:S01]  /*c840*/  BPT.TRAP 0x1 ;  /* 0x000000040000795c */ /* 0x000fe20000300000 */
.L_x_172:
[----:B-123--:R-:W1:Y:S02]  /*c850*/  LDC R3, c[0x0][0x800] ;  /* 0x00020000ff037b82 */ /* 0x00ee640000000800 */
[----:B-1----:R4:W-:Y:S02]  /*c860*/  SYNCS.ARRIVE.TRANS64.RED.A0TR RZ, [UR13+0x90], R3 ;  /* 0x00009003ffff79a7 */ /* 0x0029e4000830040d */
.L_x_171:
[----:B------:R-:W-:Y:S05]  /*c870*/  BSYNC B0 ;  /* 0x0000000000007941 */ /* 0x000fea0003800000 */
.L_x_170:
[----:B------:R-:W-:Y:S05]  /*c880*/  @!P1 BRA `(.L_x_173) ;  /* 0x0000000000049947 */ /* 0x000fea0003800000 */
[----:B------:R-:W-:Y:S01]  /*c890*/  BPT.TRAP 0x1 ;  /* 0x000000040000795c */ /* 0x000fe20000300000 */
.L_x_173:
[----:B------:R-:W-:-:S04]  /*c8a0*/  UIADD3 UR17, UR13, 0x90, URZ ;  /* 0x000000900d117890 */ /* 0x000fc8000fffe03f */
[----:B------:R-:W-:-:S09]  /*c8b0*/  UPRMT UR23, UR37, 0x654, UR17 ;  /* 0x0000065425177896 */ /* 0x000fd20008000011 */
[----:B------:R-:W-:Y:S01]  /*c8c0*/  SYNCS.ARRIVE.TRANS64.RED.A1T0 RZ, [UR23], RZ ;  /* 0x000000ffffff79a7 */ /* 0x000fe20008100417 */
[----:B------:R-:W-:Y:S05]  /*c8d0*/  @!P1 BRA `(.L_x_174) ;  /* 0x0000000000049947 */ /* 0x000fea0003800000 */
[----:B------:R-:W-:Y:S01]  /*c8e0*/  BPT.TRAP 0x1 ;  /* 0x000000040000795c */ /* 0x000fe20000300000 */
.L_x_174:
[----:B------:R-:W5:Y:S02]  /*c8f0*/  SYNCS.PHASECHK.TRANS64.TRYWAIT P2, [UR13+0xb8], R2 ;  /* 0x0000b802ff0075a7 */ /* 0x000f64000804014d */
[----:B-----5:R-:W-:Y:S05]  /*c900*/  @!P2 BRA `(.L_x_175) ;  /* 0x0000002400c8a947 */ /* 0x020fea0003800000 */
.L_x_253:
        /* <DEDUP_REMOVED lines=9> */
[----:B------:R-:W-:-:S07]  /*c9a0*/  UMOV UR29, 0x10000000 ;  /* 0x10000000001d7882 */ /* 0x000fce0000000000 */
[----:B------:R1:W-:Y:S02]  /*c9b0*/  UTMALDG.3D [UR8], [UR26], desc[UR28] ;  /* 0x00001c081a0075b4 */ /* 0x0003e40008011000 */
[----:B-1----:R-:W-:Y:S05]  /*c9c0*/  @!P1 BRA `(.L_x_178) ;  /* 0x0000000000049947 */ /* 0x002fea0003800000 */
[----:B------:R-:W-:Y:S01]  /*c9d0*/  BPT.TRAP 0x1 ;  /* 0x000000040000795c */ /* 0x000fe20000300000 */
.L_x_178:
[----:B------:R-:W1:Y:S02]  /*c9e0*/  LDC R2, c[0x0][0x800] ;  /* 0x00020000ff027b82 */ /* 0x000e640000000800 */
[----:B-1----:R1:W-:Y:S02]  /*c9f0*/  SYNCS.ARRIVE.TRANS64.RED.A0TR RZ, [UR13+0x98], R2 ;  /* 0x00009802ffff79a7 */ /* 0x0023e4000830040d */
.L_x_177:
[----:B------:R-:W-:Y:S05]  /*ca00*/  BSYNC B0 ;  /* 0x0000000000007941 */ /* 0x000fea0003800000 */
.L_x_176:
[----:B------:R-:W-:Y:S05]  /*ca10*/  @!P1 BRA `(.L_x_179) ;  /* 0x0000000000049947 */ /* 0x000fea0003800000 */
[----:B------:R-:W-:Y:S01]  /*ca20*/  BPT.TRAP 0x1 ;  /* 0x000000040000795c */ /* 0x000fe20000300000 */
.L_x_179:
[----:B------:R-:W-:Y:S02]  /*ca30*/  UIADD3 UR9, UR13, 0x98, URZ ;  /* 0x000000980d097890 */ /* 0x000fe4000fffe03f */
[----:B------:R-:W-:Y:S02]  /*ca40*/  UIADD3 UR34, UR18, 0x40, URZ ;  /* 0x0000004012227890 */ /* 0x000fe4000fffe03f */
[----:B------:R-:W-:-:S09]  /*ca50*/  UPRMT UR29, UR37, 0x654, UR9 ;  /* 0x00000654251d7896 */ /* 0x000fd20008000009 */
[----:B------:R-:W-:Y:S01]  /*ca60*/  SYNCS.ARRIVE.TRANS64.RED.A1T0 RZ, [UR29], RZ ;  /* 0x000000ffffff79a7 */ /* 0x000fe2000810041d */
[----:B------:R-:W-:Y:S05]  /*ca70*/  @!P1 BRA `(.L_x_180) ;  /* 0x0000000000049947 */ /* 0x000fea0003800000 */
[----:B------:R-:W-:Y:S01]  /*ca80*/  BPT.TRAP 0x1 ;  /* 0x000000040000795c */ /* 0x000fe20000300000 */
.L_x_180:
[----:B-1----:R-:W-:-:S04]  /*ca90*/  SHF.L.U32 R2, RZ, 0x1f, RZ ;  /* 0x0000001fff027819 */ /* 0x002fc800000006ff */
[----:B------:R-:W1:Y:S02]  /*caa0*/  SYNCS.PHASECHK.TRANS64.TRYWAIT P2, [UR13+0xa0], R2 ;  /* 0x0000a002ff0075a7 */ /* 0x000e64000804014d */
[----:B-1----:R-:W-:Y:S05]  /*cab0*/  @!P2 BRA `(.L_x_181) ;  /* 0x000000240074a947 */ /* 0x002fea0003800000 */
.L_x_254:
[----:B------:R-:W-:Y:S04]  /*cac0*/  BSSY B0, `(.L_x_182) ;  /* 0x000000e000007945 */ /* 0x000fe80003800000 */
[----:B------:R-:W-:Y:S05]  /*cad0*/  @!P0 BRA `(.L_x_183) ;  /* 0x0000000000308947 */ /* 0x000fea0003800000 */
[----:B------:R-:W-:Y:S01]  /*cae0*/  R2UR UR36, R4 ;  /* 0x00000000042472ca */ /* 0x000fe200000e0000 */
[----:B------:R-:W-:Y:S02]  /*caf0*/  UIADD3 UR10, UP0, UR30, 0x3f0, URZ ;  /* 0x000003f01e0a7890 */ /* 0x000fe4000ff1e03f */
[----:B------:R-:W-:Y:S02]  /*cb00*/  UIADD3 UR32, UR13, 0x100, URZ ;  /* 0x000001000d207890 */ /* 0x000fe4000fffe03f */
[----:B------:R-:W-:Y:S01]  /*cb10*/  UIADD3.X UR11, URZ, UR31, URZ, UP0, !UPT ;  /* 0x0000001f3f0b7290 */ /* 0x000fe200087fe43f */
[----:B------:R-:W-:Y:S01]  /*cb20*/  UMOV UR26, 0x0 ;  /* 0x00000000001a7882 */ /* 0x000fe20000000000 */
[----:B------:R-:W-:Y:S01]  /*cb30*/  UMOV UR27, 0x10000000 ;  /* 0x10000000001b7882 */ /* 0x000fe20000000000 */
[----:B------:R-:W-:-:S06]  /*cb40*/  UMOV UR35, UR19 ;  /* 0x0000001300237c82 */ /* 0x000fcc0008000000 */
[----:B------:R1:W-:Y:S02]  /*cb50*/  UTMALDG.3D [UR32], [UR10], desc[UR26] ;  /* 0x00001a200a0075b4 */ /* 0x0003e40008011000 */
[----:B-1----:R-:W-:Y:S05]  /*cb60*/  @!P1 BRA `(.L_x_184) ;  /* 0x0000000000049947 */ /* 0x002fea0003800000 */
[----:B------:R-:W-:Y:S01]  /*cb70*/  BPT.TRAP 0x1 ;  /* 0x000000040000795c */ /* 0x000fe20000300000 */
.L_x_184:
[----:B--234-:R-:W1:Y:S02]  /*cb80*/  LDC R3, c[0x0][0x800] ;  /* 0x00020000ff037b82 */ /* 0x01ce640000000800 */
[----:B-1----:R1:W-:Y:S02]  /*cb90*/  SYNCS.ARRIVE.TRANS64.RED.A0TR RZ, [UR13+0x80], R3 ;  /* 0x00008003ffff79a7 */ /* 0x0023e4000830040d */
.L_x_183:
[----:B------:R-:W-:Y:S05]  /*cba0*/  BSYNC B0 ;  /* 0x0000000000007941 */ /* 0x000fea0003800000 */
.L_x_182:
[----:B------:R-:W-:Y:S05]  /*cbb0*/  @!P1 BRA `(.L_x_185) ;  /* 0x0000000000049947 */ /* 0x000fea0003800000 */
[----:B------:R-:W-:Y:S01]  /*cbc0*/  BPT.TRAP 0x1 ;  /* 0x000000040000795c */ /* 0x000fe20000300000 */
.L_x_185:
[----:B------:R-:W-:Y:S01]  /*cbd0*/  SYNCS.ARRIVE.TRANS64.RED.A1T0 RZ, [UR16], RZ ;  /* 0x000000ffffff79a7 */ /* 0x000fe20008100410 */
[----:B------:R-:W-:Y:S05]  /*cbe0*/  @!P1 BRA `(.L_x_186) ;  /* 0x0000000000049947 */ /* 0x000fea0003800000 */
[----:B------:R-:W-:Y:S01]  /*cbf0*/  BPT.TRAP 0x1 ;  /* 0x000000040000795c */ /* 0x000fe20000300000 */
.L_x_186:
[----:B------:R-:W5:Y:S02]  /*cc00*/  SYNCS.PHASECHK.TRANS64.TRYWAIT P2, [UR13+0xa8], R2 ;  /* 0x0000a802ff0075a7 */ /* 0x000f64000804014d */
[----:B-----5:R-:W-:Y:S05]  /*cc10*/  @!P2 BRA `(.L_x_187) ;  /* 0x000000240034a947 */ /* 0x020fea0003800000 */
.L_x_255:
        /* <DEDUP_REMOVED lines=13> */
.L_x_190:
[----:B--234-:R-:W1:Y:S02]  /*ccf0*/  LDC R3, c[0x0][0x800] ;  /* 0x00020000ff037b82 */ /* 0x01ce640000000800 */
[----:B-1----:R1:W-:Y:S02]  /*cd00*/  SYNCS.ARRIVE.TRANS64.RED.A0TR RZ, [UR13+0x88], R3 ;  /* 0x00008803ffff79a7 */ /* 0x0023e4000830040d */
.L_x_189:
[----:B------:R-:W-:Y:S05]  /*cd10*/  BSYNC B0 ;  /* 0x0000000000007941 */ /* 0x000fea0003800000 */
.L_x_188:
[----:B------:R-:W-:Y:S05]  /*cd20*/  @!P1 BRA `(.L_x_191) ;  /* 0x0000000000049947 */ /* 0x000fea0003800000 */
[----:B------:R-:W-:Y:S01]  /*cd30*/  BPT.TRAP 0x1 ;  /* 0x000000040000795c */ /* 0x000fe20000300000 */
.L_x_191:
[----:B------:R-:W-:Y:S01]  /*cd40*/  SYNCS.ARRIVE.TRANS64.RED.A1T0 RZ, [UR20], RZ ;  /* 0x000000ffffff79a7 */ /* 0x000fe20008100414 */
[----:B------:R-:W-:Y:S01]  /*cd50*/  UIADD3 UR18, UR18, 0x60, URZ ;  /* 0x0000006012127890 */ /* 0x000fe2000fffe03f */
[----:B------:R-:W-:Y:S11]  /*cd60*/  @!P1 BRA `(.L_x_192) ;  /* 0x0000000000049947 */ /* 0x000ff60003800000 */
[----:B------:R-:W-:Y:S01]  /*cd70*/  BPT.TRAP 0x1 ;  /* 0x000000040000795c */ /* 0x000fe20000300000 */
.L_x_192:
[----:B------:R-:W5:Y:S02]  /*cd80*/  SYNCS.PHASECHK.TRANS64.TRYWAIT P2, [UR13+0xb0], R2 ;  /* 0x0000b002ff0075a7 */ /* 0x000f64000804014d */
[----:B-----5:R-:W-:Y:S05]  /*cd90*/  @!P2 BRA `(.L_x_193) ;  /* 0x0000002000eca947 */ /* 0x020fea0003800000 */
.L_x_256:
[----:B------:R-:W-:Y:S04]  /*cda0*/  BSSY B0, `(.L_x_194) ;  /* 0x000000d000007945 */ /* 0x000fe80003800000 */
[----:B------:R-:W-:Y:S05]  /*cdb0*/  @!P0 BRA `(.L_x_195) ;  /* 0x00000000002c8947 */ /* 0x000fea0003800000 */
[----:B------:R-:W-:Y:S01]  /*cdc0*/  R2UR UR20, R4 ;  /* 0x00000000041472ca */ /* 0x000fe200000e0000 */
[----:B------:R-:W-:Y:S02]  /*cdd0*/  UIADD3 UR10, UP0, UR30, 0x3f0, URZ ;  /* 0x000003f01e0a7890 */ /* 0x000fe4000ff1e03f */
[----:B------:R-:W-:Y:S02]  /*cde0*/  UIADD3 UR16, UR13, 0x2100, URZ ;  /* 0x000021000d107890 */ /* 0x000fe4000fffe03f */
[----:B------:R-:W-:Y:S01]  /*cdf0*/  UIADD3.X UR11, URZ, UR31, URZ, UP0, !UPT ;  /* 0x0000001f3f0b7290 */ /* 0x000fe200087fe43f */
[----:B------:R-:W-:Y:S01]  /*ce00*/  UMOV UR24, 0x0 ;  /* 0x0000000000187882 */ /* 0x000fe20000000000 */
[----:B------:R-:W-:-:S07]  /*ce10*/  UMOV UR25, 0x10000000 ;  /* 0x1000000000197882 */ /* 0x000fce0000000000 */
[----:B------:R1:W-:Y:S02]  /*ce20*/  UTMALDG.3D [UR16], [UR10], desc[UR24] ;  /* 0x000018100a0075b4 */ /* 0x0003e40008011000 */
[----:B-1----:R-:W-:Y:S05]  /*ce30*/  @!P1 BRA `(.L_x_196) ;  /* 0x0000000000049947 */ /* 0x002fea0003800000 */
[----:B------:R-:W-:Y:S01]  /*ce40*/  BPT.TRAP 0x1 ;  /* 0x000000040000795c */ /* 0x000fe20000300000 */
.L_x_196:
[----:B--234-:R-:W1:Y:S02]  /*ce50*/  LDC R3, c[0x0][0x800] ;  /* 0x00020000ff037b82 */ /* 0x01ce640000000800 */
[----:B-1----:R1:W-:Y:S02]  /*ce60*/  SYNCS.ARRIVE.TRANS64.RED.A0TR RZ, [UR13+0x90], R3 ;  /* 0x00009003ffff79a7 */ /* 0x0023e4000830040d */
.L_x_195:
[----:B------:R-:W-:Y:S05]  /*ce70*/  BSYNC B0 ;  /* 0x0000000000007941 */ /* 0x000fea0003800000 */
.L_x_194:
[----:B------:R-:W-:Y:S05]  /*ce80*/  @!P1 BRA `(.L_x_197) ;  /* 0x0000000000049947 */ /* 0x000fea0003800000 */
[----:B------:R-:W-:Y:S01]  /*ce90*/  BPT.TRAP 0x1 ;  /* 0x000000040000795c */ /* 0x000fe20000300000 */
.L_x_197:
[----:B------:R-:W-:Y:S01]  /*cea0*/  SYNCS.ARRIVE.TRANS64.RED.A1T0 RZ, [UR23], RZ ;  /* 0x000000ffffff79a7 */ /* 0x000fe20008100417 */
[----:B------:R-:W-:Y:S05]  /*ceb0*/  @!P1 BRA `(.L_x_198) ;  /* 0x0000000000049947 */ /* 0x000fea0003800000 */
[----:B------:R-:W-:Y:S01]  /*cec0*/  BPT.TRAP 0x1 ;  /* 0x000000040000795c */ /* 0x000fe20000300000 */
.L_x_198:
[----:B------:R-:W5:Y:S02]  /*ced0*/  SYNCS.PHASECHK.TRANS64.TRYWAIT P2, [UR13+0xb8], R2 ;  /* 0x0000b802ff0075a7 */ /* 0x000f64000804014d */
[----:B-----5:R-:W-:Y:S05]  /*cee0*/  @!P2 BRA `(.L_x_199) ;  /* 0x0000002000b0a947 */ /* 0x020fea0003800000 */
.L_x_257:
        /* <DEDUP_REMOVED lines=13> */
.L_x_202:
[----:B------:R-:W1:Y:S02]  /*cfc0*/  LDC R2, c[0x0][0x800] ;  /* 0x00020000ff027b82 */ /* 0x000e640000000800 */
[----:B-1----:R1:W-:Y:S02]  /*cfd0*/  SYNCS.ARRIVE.TRANS64.RED.A0TR RZ, [UR13+0x98], R2 ;  /* 0x00009802ffff79a7 */ /* 0x0023e4000830040d */
.L_x_201:
[----:B------:R-:W-:Y:S05]  /*cfe0*/  BSYNC B0 ;  /* 0x0000000000007941 */ /* 0x000fea0003800000 */
.L_x_200:
[----:B------:R-:W-:Y:S05]  /*cff0*/  @!P1 BRA `(.L_x_203) ;  /* 0x0000000000049947 */ /* 0x000fea0003800000 */
[----:B------:R-:W-:Y:S01]  /*d000*/  BPT.TRAP 0x1 ;  /* 0x000000040000795c */ /* 0x000fe20000300000 */
.L_x_203:
[----:B------:R-:W5:Y:S01]  /*d010*/  LDL.LU R20, [R1+0xc8] ;  /* 0x0000c80001147983 */ /* 0x000f620000300800 */
[----:B------:R-:W-:Y:S03]  /*d020*/  SYNCS.ARRIVE.TRANS64.RED.A1T0 RZ, [UR29], RZ ;  /* 0x000000ffffff79a7 */ /* 0x000fe6000810041d */
[----:B------:R-:W2:Y:S01]  /*d030*/  LDL.LU R17, [R1+0xc4] ;  /* 0x0000c40001117983 */ /* 0x000ea20000300800 */
[----:B-1----:R-:W-:Y:S01]  /*d040*/  PRMT R2, RZ, 0x7610, R2 ;  /* 0x00007610ff027816 */ /* 0x002fe20000000002 */
[----:B------:R-:W-:Y:S01]  /*d050*/  IMAD.MOV.U32 R4, RZ, RZ, -0x1 ;  /* 0xffffffffff047424 */ /* 0x000fe200078e00ff */
[----:B------:R-:W-:Y:S02]  /*d060*/  MOV R12, 0xffffffff ;  /* 0xffffffff000c7802 */ /* 0x000fe40000000f00 */
[----:B------:R-:W-:Y:S02]  /*d070*/  MOV R5, 0xffffffff ;  /* 0xffffffff00057802 */ /* 0x000fe40000000f00 */
[----:B--2---:R-:W-:-:S04]  /*d080*/  IADD3 R17, P0, R17, UR54, RZ ;  /* 0x0000003611117c10 */ /* 0x004fc8000ff1e0ff */
[----:B-----5:R-:W-:Y:S01]  /*d090*/  IADD3.X R20, R20, UR39, RZ, P0, !PT ;  /* 0x0000002714147c10 */ /* 0x020fe200087fe4ff */
[----:B------:R1:W-:Y:S01]  /*d0a0*/  STL [R1+0xc4], R17 ;  /* 0x0000c41101007387 */ /* 0x0003e20000100800 */
[----:B------:R-:W-:-:S03]  /*d0b0*/  ISETP.GE.U32.AND P0, PT, R17, UR6, PT ;  /* 0x0000000611007c0c */ /* 0x000fc6000bf06070 */
[----:B------:R1:W-:Y:S01]  /*d0c0*/  STL [R1+0xc8], R20 ;  /* 0x0000c81401007387 */ /* 0x0003e20000100800 */
[----:B------:R-:W-:-:S13]  /*d0d0*/  ISETP.GE.U32.AND.EX P0, PT, R20, UR7, PT, P0 ;  /* 0x0000000714007c0c */ /* 0x000fda000bf06100 */
[----:B-1----:R-:W-:Y:S05]  /*d0e0*/  @P0 BRA `(.L_x_204) ;  /* 0x0000000400600947 */ /* 0x002fea0003800000 */
[----:B------:R-:W1:Y:S01]  /*d0f0*/  LDC.64 R14, c[0x0][0x8d0] ;  /* 0x00023400ff0e7b82 */ /* 0x000e620000000a00 */
[----:B------:R-:W-:Y:S02]  /*d100*/  MOV R2, R17 ;  /* 0x0000001100027202 */ /* 0x000fe40000000f00 */
[----:B---34-:R-:W-:-:S05]  /*d110*/  MOV R3, R20 ;  /* 0x0000001400037202 */ /* 0x018fca0000000f00 */
[----:B------:R-:W2:Y:S08]  /*d120*/  LDC R16, c[0x0][0x8d8] ;  /* 0x00023600ff107b82 */ /* 0x000eb00000000800 */
[----:B------:R-:W3:Y:S01]  /*d130*/  LDC.64 R12, c[0x0][0x8c8] ;  /* 0x00023200ff0c7b82 */ /* 0x000ee20000000a00 */
[----:B-1----:R-:W-:-:S04]  /*d140*/  ISETP.NE.U32.AND P0, PT, R14, RZ, PT ;  /* 0x000000ff0e00720c */ /* 0x002fc80003f05070 */
[----:B------:R-:W-:-:S13]  /*d150*/  ISETP.NE.AND.EX P0, PT, R15, RZ, PT, P0 ;  /* 0x000000ff0f00720c */ /* 0x000fda0003f05300 */
[----:B--23--:R-:W-:Y:S05]  /*d160*/  @!P0 BRA `(.L_x_205) ;  /* 0x0000000000288947 */ /* 0x00cfea0003800000 */
[----:B------:R-:W1:Y:S02]  /*d170*/  LDC R2, c[0x0][0x8dc] ;  /* 0x00023700ff027b82 */ /* 0x000e640000000800 */
[----:B-1----:R-:W-:-:S05]  /*d180*/  IADD3 R7, P0, R17, R2, RZ ;  /* 0x0000000211077210 */ /* 0x002fca0007f1e0ff */
[----:B------:R-:W-:-:S04]  /*d190*/  IMAD.X R11, RZ, RZ, R20, P0 ;  /* 0x000000ffff0b7224 */ /* 0x000fc800000e0614 */
[----:B------:R-:W-:-:S04]  /*d1a0*/  IMAD.WIDE.U32 R4, R11, R14, RZ ;  /* 0x0000000e0b047225 */ /* 0x000fc800078e00ff */
[----:B------:R-:W-:-:S04]  /*d1b0*/  IMAD.WIDE.U32 R4, P0, R7, R15, R4 ;  /* 0x0000000f07047225 */ /* 0x000fc80007800004 */
[----:B------:R-:W-:Y:S01]  /*d1c0*/  IMAD.WIDE.U32 R6, R7, R14, RZ ;  /* 0x0000000e07067225 */ /* 0x000fe200078e00ff */
[----:B------:R-:W-:Y:S02]  /*d1d0*/  IADD3.X R3, RZ, RZ, RZ, P0, !PT ;  /* 0x000000ffff037210 */ /* 0x000fe400007fe4ff */
[----:B------:R-:W-:Y:S02]  /*d1e0*/  MOV R2, R5 ;  /* 0x0000000500027202 */ /* 0x000fe40000000f00 */
[----:B------:R-:W-:-:S05]  /*d1f0*/  IADD3 RZ, P0, R7, R4, RZ ;  /* 0x0000000407ff7210 */ /* 0x000fca0007f1e0ff */
[----:B------:R-:W-:-:S08]  /*d200*/  IMAD.WIDE.U32.X R2, R11, R15, R2, P0 ;  /* 0x0000000f0b027225 */ /* 0x000fd000000e0402 */
.L_x_205:
[----:B------:R-:W1:Y:S01]  /*d210*/  LDC.64 R6, c[0x0][0x8e8] ;  /* 0x00023a00ff067b82 */ /* 0x000e620000000a00 */
[-CC-:B------:R-:W-:Y:S01]  /*d220*/  SHF.R.U64 R11, R2, R16.reuse, R3.reuse ;  /* 0x00000010020b7219 */ /* 0x180fe20000001203 */
[----:B------:R-:W2:Y:S01]  /*d230*/  S2R R15, SR_CTAID.X ;  /* 0x00000000000f7919 */ /* 0x000ea20000002500 */
[----:B------:R-:W-:Y:S02]  /*d240*/  SHF.R.U32.HI R2, RZ, R16, R3 ;  /* 0x00000010ff027219 */ /* 0x000fe40000011603 */
[----:B------:R-:W-:Y:S01]  /*d250*/  IADD3 R5, P0, RZ, -R11, RZ ;  /* 0x8000000bff057210 */ /* 0x000fe20007f1e0ff */
[----:B------:R-:W3:Y:S02]  /*d260*/  S2R R14, SR_CTAID.Y ;  /* 0x00000000000e7919 */ /* 0x000ee40000002600 */
[----:B------:R-:W4:Y:S02]  /*d270*/  LDC R18, c[0x0][0x8c0] ;  /* 0x00023000ff127b82 */ /* 0x000f240000000800 */
[----:B------:R-:W-:Y:S01]  /*d280*/  IMAD.X R3, RZ, RZ, ~R2, P0 ;  /* 0x000000ffff037224 */ /* 0x000fe200000e0e02 */
[----:B------:R-:W-:-:S03]  /*d290*/  MOV R2, R17 ;  /* 0x0000001100027202 */ /* 0x000fc60000000f00 */
[----:B------:R-:W-:Y:S01]  /*d2a0*/  IMAD R4, R3, R12, RZ ;  /* 0x0000000c03047224 */ /* 0x000fe200078e02ff */
[----:B------:R-:W-:Y:S01]  /*d2b0*/  MOV R3, R20 ;  /* 0x0000001400037202 */ /* 0x000fe20000000f00 */
[----:B------:R-:W5:Y:S02]  /*d2c0*/  LDC R19, c[0x0][0x8b0] ;  /* 0x00022c00ff137b82 */ /* 0x000f640000000800 */
[C---:B------:R-:W-:Y:S02]  /*d2d0*/  IMAD R13, R5.reuse, R13, R4 ;  /* 0x0000000d050d7224 */ /* 0x040fe400078e0204 */
[----:B------:R-:W-:-:S04]  /*d2e0*/  IMAD.WIDE.U32 R2, R5, R12, R2 ;  /* 0x0000000c05027225 */ /* 0x000fc800078e0002 */
[----:B------:R-:W3:Y:S01]  /*d2f0*/  LDC R21, c[0x0][0x900] ;  /* 0x00024000ff157b82 */ /* 0x000ee20000000800 */
[----:B------:R-:W-:Y:S01]  /*d300*/  IMAD.IADD R3, R3, 0x1, R13 ;  /* 0x0000000103037824 */ /* 0x000fe200078e020d */
[----:B-1----:R-:W-:-:S04]  /*d310*/  ISETP.NE.U32.AND P0, PT, R6, RZ, PT ;  /* 0x000000ff0600720c */ /* 0x002fc80003f05070 */
[----:B------:R-:W-:Y:S02]  /*d320*/  ISETP.NE.AND.EX P0, PT, R7, RZ, PT, P0 ;  /* 0x000000ff0700720c */ /* 0x000fe40003f05300 */
[-CC-:B----4-:R-:W-:Y:S02]  /*d330*/  SHF.R.U64 R13, R2, R18.reuse, R3.reuse ;  /* 0x00000012020d7219 */ /* 0x190fe40000001203 */
[----:B------:R-:W-:Y:S02]  /*d340*/  SHF.R.U32.HI R2, RZ, R18, R3 ;  /* 0x00000012ff027219 */ /* 0x000fe40000011603 */
[----:B--2---:R-:W-:Y:S02]  /*d350*/  I2FP.F32.U32 R16, R15 ;  /* 0x0000000f00107245 */ /* 0x004fe40000201000 */
[-CC-:B-----5:R-:W-:Y:S02]  /*d360*/  SHF.R.U64 R17, R13, R19.reuse, R2.reuse ;  /* 0x000000130d117219 */ /* 0x1a0fe40000001202 */
[----:B------:R-:W-:-:S04]  /*d370*/  SHF.R.U32.HI R2, RZ, R19, R2 ;  /* 0x00000013ff027219 */ /* 0x000fc80000011602 */
[-CC-:B---3--:R-:W-:Y:S02]  /*d380*/  SHF.R.U64 R12, R17, R21.reuse, R2.reuse ;  /* 0x00000015110c7219 */ /* 0x188fe40000001202 */
[----:B------:R-:W-:Y:S02]  /*d390*/  SHF.R.U32.HI R19, RZ, R21, R2 ;  /* 0x00000015ff137219 */ /* 0x000fe40000011602 */
[----:B------:R-:W-:Y:S02]  /*d3a0*/  MOV R2, R12 ;  /* 0x0000000c00027202 */ /* 0x000fe40000000f00 */
[----:B------:R-:W-:Y:S01]  /*d3b0*/  MOV R3, R19 ;  /* 0x0000001300037202 */ /* 0x000fe20000000f00 */
[----:B------:R-:W-:Y:S06]  /*d3c0*/  @!P0 BRA `(.L_x_206) ;  /* 0x0000000000288947 */ /* 0x000fec0003800000 */
[----:B------:R-:W1:Y:S02]  /*d3d0*/  LDC R3, c[0x0][0x8f4] ;  /* 0x00023d00ff037b82 */ /* 0x000e640000000800 */
[----:B-1----:R-:W-:-:S05]  /*d3e0*/  IADD3 R3, P0, R12, R3, RZ ;  /* 0x000000030c037210 */ /* 0x002fca0007f1e0ff */
[----:B------:R-:W-:-:S04]  /*d3f0*/  IMAD.X R19, RZ, RZ, R19, P0 ;  /* 0x000000ffff137224 */ /* 0x000fc800000e0613 */
[----:B------:R-:W-:-:S04]  /*d400*/  IMAD.WIDE.U32 R4, R19, R6, RZ ;  /* 0x0000000613047225 */ /* 0x000fc800078e00ff */
[----:B------:R-:W-:-:S04]  /*d410*/  IMAD.WIDE.U32 R4, P0, R3, R7, R4 ;  /* 0x0000000703047225 */ /* 0x000fc80007800004 */
[----:B------:R-:W-:Y:S01]  /*d420*/  IMAD.WIDE.U32 R2, R3, R6, RZ ;  /* 0x0000000603027225 */ /* 0x000fe200078e00ff */
[----:B------:R-:W-:-:S04]  /*d430*/  MOV R2, R5 ;  /* 0x0000000500027202 */ /* 0x000fc80000000f00 */
[----:B------:R-:W-:Y:S02]  /*d440*/  IADD3 RZ, P1, R3, R4, RZ ;  /* 0x0000000403ff7210 */ /* 0x000fe40007f3e0ff */
[----:B------:R-:W-:-:S03]  /*d450*/  IADD3.X R3, RZ, RZ, RZ, P0, !PT ;  /* 0x000000ffff037210 */ /* 0x000fc600007fe4ff */
[----:B------:R-:W-:-:S08]  /*d460*/  IMAD.WIDE.U32.X R2, R19, R7, R2, P1 ;  /* 0x0000000713027225 */ /* 0x000fd000008e0402 */
.L_x_206:
[----:B------:R-:W1:Y:S01]  /*d470*/  LDC R23, c[0x0][0x904] ;  /* 0x00024100ff177b82 */ /* 0x000e620000000800 */
[----:B------:R-:W-:Y:S01]  /*d480*/  ULDC UR8, c[0x0][0x150] ;  /* 0x0000540000087ab9 */ /* 0x000fe20000000800 */
[----:B------:R-:W-:Y:S01]  /*d490*/  I2FP.F32.U32 R5, R14 ;  /* 0x0000000e00057245 */ /* 0x000fe20000201000 */
[----:B------:R-:W-:Y:S01]  /*d4a0*/  FMUL R16, R16, UR8 ;  /* 0x0000000810107c20 */ /* 0x000fe20008400000 */
[----:B------:R-:W-:Y:S01]  /*d4b0*/  ULDC UR8, c[0x0][0x154] ;  /* 0x0000550000087ab9 */ /* 0x000fe20000000800 */
[----:B------:R-:W-:Y:S02]  /*d4c0*/  LOP3.LUT R17, R17, R0, RZ, 0xc0, !PT ;  /* 0x0000000011117212 */ /* 0x000fe400078ec0ff */
[----:B------:R-:W-:Y:S01]  /*d4d0*/  FMUL R6, R5, UR8 ;  /* 0x0000000805067c20 */ /* 0x000fe20008400000 */
[----:B------:R-:W2:Y:S01]  /*d4e0*/  LDC R19, c[0x0][0x8f0] ;  /* 0x00023c00ff137b82 */ /* 0x000ea20000000800 */
[----:B------:R-:W3:Y:S01]  /*d4f0*/  F2I.U32.TRUNC.NTZ R16, R16 ;  /* 0x0000001000107305 */ /* 0x000ee2000020f000 */
[----:B------:R-:W-:-:S06]  /*d500*/  LOP3.LUT R13, R13, R8, RZ, 0xc0, !PT ;  /* 0x000000080d0d7212 */ /* 0x000fcc00078ec0ff */
[----:B------:R-:W4:Y:S01]  /*d510*/  LDC R4, c[0x0][0x144] ;  /* 0x00005100ff047b82 */ /* 0x000f220000000800 */
[----:B------:R-:W5:Y:S07]  /*d520*/  F2I.U32.TRUNC.NTZ R6, R6 ;  /* 0x0000000600067305 */ /* 0x000f6e000020f000 */
[----:B------:R-:W5:Y:S01]  /*d530*/  LDC R7, c[0x0][0x148] ;  /* 0x00005200ff077b82 */ /* 0x000f620000000800 */
[----:B-1----:R-:W-:Y:S01]  /*d540*/  ISETP.NE.AND P0, PT, R23, 0x1, PT ;  /* 0x000000011700780c */ /* 0x002fe20003f05270 */
[----:B---3--:R-:W-:-:S06]  /*d550*/  IMAD.MOV R5, RZ, RZ, -R16 ;  /* 0x000000ffff057224 */ /* 0x008fcc00078e0a10 */
[----:B------:R-:W1:Y:S01]  /*d560*/  LDC R20, c[0x0][0x8e0] ;  /* 0x00023800ff147b82 */ /* 0x000e620000000800 */
[----:B--2---:R-:W-:-:S04]  /*d570*/  SHF.R.U64 R2, R2, R19, R3 ;  /* 0x0000001302027219 */ /* 0x004fc80000001203 */
[C---:B------:R-:W-:Y:S01]  /*d580*/  IADD3 R3, -R2.reuse, RZ, RZ ;  /* 0x000000ff02037210 */ /* 0x040fe20007ffe1ff */
[----:B------:R-:W-:Y:S02]  /*d590*/  IMAD R17, R2, UR21, R17 ;  /* 0x0000001502117c24 */ /* 0x000fe4000f8e0211 */
[----:B------:R-:W2:Y:S01]  /*d5a0*/  LDC R21, c[0x0][0x8b8] ;  /* 0x00022e00ff157b82 */ /* 0x000ea20000000800 */
[----:B----4-:R-:W-:Y:S01]  /*d5b0*/  IMAD R18, R4, R5, R15 ;  /* 0x0000000504127224 */ /* 0x010fe200078e020f */
[----:B-----5:R-:W-:-:S06]  /*d5c0*/  IADD3 R4, -R6, RZ, RZ ;  /* 0x000000ff06047210 */ /* 0x020fcc0007ffe1ff */
[----:B------:R-:W3:Y:S01]  /*d5d0*/  LDC R22, c[0x0][0x8a8] ;  /* 0x00022a00ff167b82 */ /* 0x000ee20000000800 */
[----:B------:R-:W-:Y:S02]  /*d5e0*/  @P0 IMAD R18, R7, R4, R14 ;  /* 0x0000000407120224 */ /* 0x000fe400078e020e */
[----:B------:R-:W-:Y:S02]  /*d5f0*/  IMAD.MOV.U32 R4, RZ, RZ, 0x1 ;  /* 0x00000001ff047424 */ /* 0x000fe400078e00ff */
[----:B-1----:R-:W-:Y:S02]  /*d600*/  IMAD R2, R3, R20, R12 ;  /* 0x0000001403027224 */ /* 0x002fe400078e020c */
[----:B--2---:R-:W-:Y:S02]  /*d610*/  IMAD R12, R17, R21, R18 ;  /* 0x00000015110c7224 */ /* 0x004fe400078e0212 */
[----:B---3--:R-:W-:Y:S01]  /*d620*/  IMAD R3, R2, R22, R13 ;  /* 0x0000001602037224 */ /* 0x008fe200078e020d */
[----:B------:R-:W-:-:S02]  /*d630*/  PRMT R2, R4, 0x7610, R2 ;  /* 0x0000761004027816 */ /* 0x000fc40000000002 */
[----:B------:R-:W-:Y:S02]  /*d640*/  MOV R4, R11 ;  /* 0x0000000b00047202 */ /* 0x000fe40000000f00 */
[----:B------:R-:W-:Y:S02]  /*d650*/  SEL R5, R3, R12, !P0 ;  /* 0x0000000c03057207 */ /* 0x000fe40004000000 */
[----:B------:R-:W-:-:S07]  /*d660*/  SEL R12, R12, R3, !P0 ;  /* 0x000000030c0c7207 */ /* 0x000fce0004000000 */
.L_x_204:
[----:B------:R-:W-:-:S13]  /*d670*/  LOP3.LUT P0, RZ, R2, 0xff, RZ, 0xc0, !PT ;  /* 0x000000ff02ff7812 */ /* 0x000fda000780c0ff */
[----:B------:R-:W-:Y:S05]  /*d680*/  @P0 BRA `(.L_x_207) ;  /* 0xffffffe800d00947 */ /* 0x000fea000383ffff */
.L_x_151:
[----:B------:R-:W-:Y:S01]  /*d690*/  ELECT P0, URZ, PT ;  /* 0x00000000003f782f */ /* 0x000fe20003800000 */
[----:B------:R-:W-:-:S12]  /*d6a0*/  BSSY B0, `(.L_x_208) ;  /* 0x000001e000007945 */ /* 0x000fd80003800000 */
[----:B------:R-:W-:Y:S05]  /*d6b0*/  @!P0 BRA `(.L_x_209) ;  /* 0x0000000000708947 */ /* 0x000fea0003800000 */
[----:B------:R-:W-:-:S06]  /*d6c0*/  ULOP3.LUT UR4, UR40, 0x2, URZ, 0xfc, !UPT ;  /* 0x0000000228047892 */ /* 0x000fcc000f8efc3f */
[----:B-1----:R-:W-:-:S04]  /*d6d0*/  MOV R0, UR4 ;  /* 0x0000000400007c02 */ /* 0x002fc80008000f00 */
[----:B------:R-:W-:-:S13]  /*d6e0*/  ISETP.NE.AND P0, PT, R0, 0x3, PT ;  /* 0x000000030000780c */ /* 0x000fda0003f05270 */
[----:B------:R-:W-:Y:S05]  /*d6f0*/  @!P0 BRA `(.L_x_210) ;  /* 0x0000000000048947 */ /* 0x000fea0003800000 */
[----:B------:R-:W-:Y:S01]  /*d700*/  BPT.TRAP 0x1 ;  /* 0x000000040000795c */ /* 0x000fe20000300000 */
.L_x_210:
[----:B--234-:R-:W-:Y:S01]  /*d710*/  IMAD.U32 R3, RZ, RZ, UR37 ;  /* 0x00000025ff037e24 */ /* 0x01cfe2000f8e00ff */
[----:B------:R-:W-:Y:S02]  /*d720*/  MOV R0, 0x400 ;  /* 0x0000040000007802 */ /* 0x000fe40000000f00 */
[----:B------:R-:W-:Y:S02]  /*d730*/  MOV R2, 0x1 ;  /* 0x0000000100027802 */ /* 0x000fe40000000f00 */
[----:B------:R-:W-:Y:S02]  /*d740*/  LEA R0, R3, R0, 0x18 ;  /* 0x0000000003007211 */ /* 0x000fe400078ec0ff */
[----:B------:R-:W-:-:S04]  /*d750*/  SHF.L.U32 R3, R2, 0x1f, RZ ;  /* 0x0000001f02037819 */ /* 0x000fc800000006ff */
[----:B------:R-:W1:Y:S02]  /*d760*/  SYNCS.PHASECHK.TRANS64.TRYWAIT P1, [R0+URZ+0xa0], R3 ;  /* 0x0000a003000075a7 */ /* 0x000e64000802017f */
[----:B-1----:R-:W-:Y:S05]  /*d770*/  @!P1 BRA `(.L_x_211) ;  /* 0x0000001800a49947 */ /* 0x002fea0003800000 */
.L_x_258:
[----:B------:R-:W-:Y:S05]  /*d780*/  @!P0 BRA `(.L_x_212) ;  /* 0x0000000000048947 */ /* 0x000fea0003800000 */
[----:B------:R-:W-:Y:S01]  /*d790*/  BPT.TRAP 0x1 ;  /* 0x000000040000795c */ /* 0x000fe20000300000 */
.L_x_212:
[----:B------:R-:W2:Y:S02]  /*d7a0*/  SYNCS.PHASECHK.TRANS64.TRYWAIT P1, [R0+URZ+0xa8], R3 ;  /* 0x0000a803000075a7 */ /* 0x000ea4000802017f */
[----:B--2---:R-:W-:Y:S05]  /*d7b0*/  @!P1 BRA `(.L_x_213) ;  /* 0x0000001800a89947 */ /* 0x004fea0003800000 */
.L_x_259:
[----:B------:R-:W-:Y:S05]  /*d7c0*/  @!P0 BRA `(.L_x_214) ;  /* 0x0000000000048947 */ /* 0x000fea0003800000 */
[----:B------:R-:W-:Y:S01]  /*d7d0*/  BPT.TRAP 0x1 ;  /* 0x000000040000795c */ /* 0x000fe20000300000 */
.L_x_214:
[----:B------:R-:W3:Y:S02]  /*d7e0*/  SYNCS.PHASECHK.TRANS64.TRYWAIT P1, [R0+URZ+0xb0], R3 ;  /* 0x0000b003000075a7 */ /* 0x000ee4000802017f */
[----:B---3--:R-:W-:Y:S05]  /*d7f0*/  @!P1 BRA `(.L_x_215) ;  /* 0x0000001800ac9947 */ /* 0x008fea0003800000 */
.L_x_260:
[----:B------:R-:W-:Y:S05]  /*d800*/  @!P0 BRA `(.L_x_216) ;  /* 0x0000000000048947 */ /* 0x000fea0003800000 */
[----:B------:R-:W-:Y:S01]  /*d810*/  BPT.TRAP 0x1 ;  /* 0x000000040000795c */ /* 0x000fe20000300000 */
.L_x_216:
[----:B-123--:R-:W-:-:S04]  /*d820*/  MOV R3, 0x1 ;  /* 0x0000000100037802 */ /* 0x00efc80000000f00 */
[----:B------:R-:W-:-:S07]  /*d830*/  SHF.L.U32 R3, R3, 0x1f, RZ ;  /* 0x0000001f03037819 */ /* 0x000fce00000006ff */
.L_x_217:
[----:B-1----:R1:W2:Y:S02]  /*d840*/  SYNCS.PHASECHK.TRANS64.TRYWAIT P0, [R0+URZ+0xb8], R3 ;  /* 0x0000b803000075a7 */ /* 0x0022a4000800017f */
[----:B--2---:R-:W-:Y:S05]  /*d850*/  @!P0 NANOSLEEP.SYNCS 0x989680 ;  /* 0x009896800000895d */ /* 0x004fea0003900000 */
[----:B------:R-:W2:Y:S02]  /*d860*/  @!P0 SYNCS.PHASECHK.TRANS64 P0, [R0+URZ+0xb8], R3 ;  /* 0x0000b803000085a7 */ /* 0x000ea4000800007f */
[----:B--2---:R-:W-:Y:S05]  /*d870*/  @!P0 BRA `(.L_x_217) ;  /* 0xfffffffc00f08947 */ /* 0x004fea000383ffff */
.L_x_209:
[----:B------:R-:W-:Y:S05]  /*d880*/  BSYNC B0 ;  /* 0x0000000000007941 */ /* 0x000fea0003800000 */
.L_x_208:
[----:B------:R-:W-:Y:S05]  /*d890*/  EXIT ;  /* 0x000000000000794d */ /* 0x000fea0003800000 */
.L_x_146:
[----:B------:R-:W-:Y:S01]  /*d8a0*/  LOP3.LUT P0, RZ, R9, 0xff, RZ, 0xc0, !PT ;  /* 0x000000ff09ff7812 */ /* 0x000fe2000780c0ff */
[----:B------:R-:W-:Y:S01]  /*d8b0*/  IMAD.MOV.U32 R9, RZ, RZ, 0x1 ;  /* 0x00000001ff097424 */ /* 0x000fe200078e00ff */
[----:B------:R-:W-:-:S11]  /*d8c0*/  MOV R8, RZ ;  /* 0x000000ff00087202 */ /* 0x000fd60000000f00 */
[----:B------:R-:W-:Y:S05]  /*d8d0*/  @!P0 BRA `(.L_x_218) ;  /* 0x0000000c00508947 */ /* 0x000fea0003800000 */
[----:B------:R-:W-:Y:S01]  /*d8e0*/  ULDC UR4, c[0x0][0x28c] ;  /* 0x0000a30000047ab9 */ /* 0x000fe20000000800 */
[----:B------:R-:W-:Y:S01]  /*d8f0*/  ULDC UR17, c[0x0][0x900] ;  /* 0x0002400000117ab9 */ /* 0x000fe20000000800 */
[----:B------:R-:W-:Y:S01]  /*d900*/  UIADD3 UR4, UR4, 0x3f, URZ ;  /* 0x0000003f04047890 */ /* 0x000fe2000fffe03f */
[----:B------:R-:W-:Y:S01]  /*d910*/  BSSY B0, `(.L_x_218) ;  /* 0x00000d0000007945 */ /* 0x000fe20003800000 */
[----:B------:R-:W-:Y:S01]  /*d920*/  UMOV UR6, 0xffffffff ;  /* 0xffffffff00067882 */ /* 0x000fe20000000000 */
[----:B------:R-:W-:Y:S01]  /*d930*/  USHF.L.U32 UR13, UR37, 0x6, URZ ;  /* 0x00000006250d7899 */ /* 0x000fe2000800063f */
[----:B------:R-:W-:Y:S01]  /*d940*/  MOV R0, 0x1 ;  /* 0x0000000100007802 */ /* 0x000fe20000000f00 */
[----:B------:R-:W-:Y:S01]  /*d950*/  USHF.R.S32.HI UR5, URZ, 0x1f, UR4 ;  /* 0x0000001f3f057899 */ /* 0x000fe20008011404 */
[----:B------:R-:W-:Y:S01]  /*d960*/  IMAD.MOV.U32 R9, RZ, RZ, 0x1 ;  /* 0x00000001ff097424 */ /* 0x000fe200078e00ff */
[----:B------:R-:W-:Y:S01]  /*d970*/  USHF.L.U32 UR14, UR37, 0xc, URZ ;  /* 0x0000000c250e7899 */ /* 0x000fe2000800063f */
[----:B------:R-:W-:Y:S01]  /*d980*/  MOV R8, RZ ;  /* 0x000000ff00087202 */ /* 0x000fe20000000f00 */
[----:B------:R-:W-:-:S02]  /*d990*/  ULEA.HI UR5, UR5, UR4, URZ, 0x6 ;  /* 0x0000000405057291 */ /* 0x000fc4000f8f303f */
[----:B------:R-:W-:Y:S02]  /*d9a0*/  USHF.L.U32 UR6, UR6, UR17, URZ ;  /* 0x0000001106067299 */ /* 0x000fe4000800063f */
[----:B------:R-:W-:Y:S01]  /*d9b0*/  USHF.R.S32.HI UR16, URZ, 0x6, UR5 ;  /* 0x000000063f107899 */ /* 0x000fe20008011405 */
[----:B------:R-:W-:Y:S01]  /*d9c0*/  ULDC UR15, c[0x0][0x8a8] ;  /* 0x00022a00000f7ab9 */ /* 0x000fe20000000800 */
[----:B------:R-:W-:Y:S02]  /*d9d0*/  ULOP3.LUT UR26, UR41, 0x2, URZ, 0xfc, !UPT ;  /* 0x00000002291a7892 */ /* 0x000fe4000f8efc3f */
[----:B------:R-:W-:Y:S02]  /*d9e0*/  ULOP3.LUT UR13, UR13, 0x40, URZ, 0xc0, !UPT ;  /* 0x000000400d0d7892 */ /* 0x000fe4000f8ec03f */
[----:B------:R-:W-:Y:S02]  /*d9f0*/  ULOP3.LUT UR14, UR14, 0x1000, URZ, 0xc0, !UPT ;  /* 0x000010000e0e7892 */ /* 0x000fe4000f8ec03f */
[----:B------:R-:W-:-:S02]  /*da00*/  UIADD3 UR15, UR15, -0x1, URZ ;  /* 0xffffffff0f0f7890 */ /* 0x000fc4000fffe03f */
[----:B------:R-:W-:Y:S02]  /*da10*/  USHF.L.U32 UR17, UR38, UR17, URZ ;  /* 0x0000001126117299 */ /* 0x000fe4000800063f */
[----:B------:R-:W-:Y:S02]  /*da20*/  ULOP3.LUT UR18, URZ, UR6, URZ, 0x33, !UPT ;  /* 0x000000063f127292 */ /* 0x000fe4000f8e333f */
[----:B------:R-:W-:Y:S01]  /*da30*/  UIADD3 UR27, UR16, 0x1, URZ ;  /* 0x00000001101b7890 */ /* 0x000fe2000fffe03f */
[----:B------:R-:W-:-:S11]  /*da40*/  ULDC.64 UR22, c[0x0][0x198] ;  /* 0x0000660000167ab9 */ /* 0x000fd60000000a00 */
.L_x_229:
[----:B------:R-:W-:-:S03]  /*da50*/  UMOV UR4, 0xffffffff ;  /* 0xffffffff00047882 */ /* 0x000fc60000000000 */
[----:B------:R-:W-:Y:S05]  /*da60*/  BRA.DIV UR4, `(.L_x_219) ;  /* 0x0000001a04247947 */ /* 0x000fea000b800000 */
[----:B------:R-:W-:-:S13]  /*da70*/  ELECT P0, URZ, PT ;  /* 0x00000000003f782f */ /* 0x000fda0003800000 */
.L_x_263:
[----:B------:R-:W1:Y:S01]  /*da80*/  LDC R2, c[0x0][0x28c] ;  /* 0x0000a300ff027b82 */ /* 0x000e620000000800 */
[----:B------:R-:W-:Y:S01]  /*da90*/  BSSY B1, `(.L_x_220) ;  /* 0x000003a000017945 */ /* 0x000fe20003800000 */
[----:B-1----:R-:W-:-:S13]  /*daa0*/  ISETP.LT.OR P0, PT, R2, 0x1, !P0 ;  /* 0x000000010200780c */ /* 0x002fda0004701670 */
[----:B------:R-:W-:Y:S05]  /*dab0*/  @P0 BRA `(.L_x_221) ;  /* 0x0000000000dc0947 */ /* 0x000fea0003800000 */
[----:B------:R-:W-:Y:S01]  /*dac0*/  LEA R7, R5, UR13, 0x7 ;  /* 0x0000000d05077c11 */ /* 0x000fe2000f8e38ff */
[----:B------:R-:W-:Y:S01]  /*dad0*/  IMAD.MOV.U32 R11, RZ, RZ, RZ ;  /* 0x000000ffff0b7224 */ /* 0x000fe200078e00ff */
[----:B------:R-:W-:Y:S01]  /*dae0*/  SHF.L.U32 R12, R12, 0x8, RZ ;  /* 0x000000080c0c7819 */ /* 0x000fe200000006ff */
[----:B------:R-:W-:Y:S01]  /*daf0*/  IMAD.MOV.U32 R3, RZ, RZ, R8 ;  /* 0x000000ffff037224 */ /* 0x000fe200078e0008 */
[----:B------:R-:W-:Y:S02]  /*db00*/  MOV R13, UR27 ;  /* 0x0000001b000d7c02 */ /* 0x000fe40008000f00 */
[----:B------:R-:W-:-:S07]  /*db10*/  MOV R2, R9 ;  /* 0x0000000900027202 */ /* 0x000fce0000000f00 */
.L_x_224:
[----:B------:R-:W1:Y:S01]  /*db20*/  S2R R6, SR_CgaCtaId ;  /* 0x0000000000067919 */ /* 0x000e620000008800 */
[----:B------:R-:W-:Y:S01]  /*db30*/  MOV R5, 0x400 ;  /* 0x0000040000057802 */ /* 0x000fe20000000f00 */
[----:B------:R-:W2:Y:S03]  /*db40*/  S2R R15, SR_TID.X ;  /* 0x00000000000f7919 */ /* 0x000ea60000002100 */
[----:B-1----:R-:W-:Y:S02]  /*db50*/  LEA R14, R6, R5, 0x18 ;  /* 0x00000005060e7211 */ /* 0x002fe400078ec0ff */
[----:B------:R-:W-:Y:S02]  /*db60*/  SHF.L.U32 R5, R2, 0x1f, RZ ;  /* 0x0000001f02057819 */ /* 0x000fe400000006ff */
[----:B------:R-:W-:Y:S02]  /*db70*/  LEA R10, R3, R14, 0x3 ;  /* 0x0000000e030a7211 */ /* 0x000fe400078e18ff */
[----:B--2---:R-:W-:-:S02]  /*db80*/  LOP3.LUT P1, RZ, R15, 0x7f, RZ, 0xc0, !PT ;  /* 0x0000007f0fff7812 */ /* 0x004fc4000782c0ff */
[----:B------:R-:W1:Y:S11]  /*db90*/  SYNCS.PHASECHK.TRANS64.TRYWAIT P0, [R10+URZ+0x40], R5 ;  /* 0x000040050a0075a7 */ /* 0x000e76000800017f */
[----:B------:R-:W2:Y:S01]  /*dba0*/  @!P1 LDC R6, c[0x0][0x500] ;  /* 0x00014000ff069b82 */ /* 0x000ea20000000800 */
[----:B-1----:R-:W-:Y:S05]  /*dbb0*/  @!P0 BRA `(.L_x_222) ;  /* 0x0000001400f48947 */ /* 0x002fea0003800000 */
.L_x_264:
[----:B------:R-:W-:Y:S01]  /*dbc0*/  UPRMT UR4, UR26, 0x9910, URZ ;  /* 0x000099101a047896 */ /* 0x000fe2000800003f */
[----:B--2---:R2:W-:Y:S03]  /*dbd0*/  @!P1 SYNCS.ARRIVE.TRANS64 RZ, [R10+URZ], R6 ;  /* 0x000000060aff99a7 */ /* 0x0045e6000800003f */
[----:B------:R-:W-:-:S06]  /*dbe0*/  UISETP.NE.AND UP0, UPT, UR4, 0x2, UPT ;  /* 0x000000020400788c */ /* 0x000fcc000bf05270 */
[----:B------:R-:W-:-:S13]  /*dbf0*/  PLOP3.LUT P0, PT, PT, PT, UP0, 0x80, 0x0 ;  /* 0x000000000000781c */ /* 0x000fda0003f0f008 */
[----:B--2---:R-:W-:Y:S05]  /*dc00*/  @P0 BRA `(.L_x_223) ;  /* 0x0000000000040947 */ /* 0x004fea0003800000 */
[----:B------:R-:W-:Y:S01]  /*dc10*/  BPT.TRAP 0x1 ;  /* 0x000000040000795c */ /* 0x000fe20000300000 */
.L_x_223:
[C---:B-1----:R-:W-:Y:S01]  /*dc20*/  LEA R5, R3.reuse, R14, 0xe ;  /* 0x0000000e03057211 */ /* 0x042fe200078e70ff */
[----:B------:R-:W-:Y:S01]  /*dc30*/  UIADD3 UR4, UP0, UR22, 0xf0, URZ ;  /* 0x000000f016047890 */ /* 0x000fe2000ff1e03f */
[----:B------:R-:W-:Y:S01]  /*dc40*/  R2UR UR8, R3 ;  /* 0x00000000030872ca */ /* 0x000fe200000e0000 */
[----:B------:R-:W-:Y:S01]  /*dc50*/  UIADD3 UR24, UP1, UR22, 0x1f0, URZ ;  /* 0x000001f016187890 */ /* 0x000fe2000ff3e03f */
[----:B------:R-:W-:Y:S01]  /*dc60*/  R2UR UR5, R5 ;  /* 0x00000000050572ca */ /* 0x000fe200000e0000 */
[----:B------:R-:W-:Y:S01]  /*dc70*/  VIADD R3, R3, 0x1 ;  /* 0x0000000103037836 */ /* 0x000fe20000000000 */
[----:B------:R-:W-:Y:S01]  /*dc80*/  R2UR UR20, R14 ;  /* 0x000000000e1472ca */ /* 0x000fe200000e0000 */
[----:B------:R-:W-:Y:S01]  /*dc90*/  UIADD3.X UR25, URZ, UR23, URZ, UP1, !UPT ;  /* 0x000000173f197290 */ /* 0x000fe20008ffe43f */
[----:B------:R-:W-:Y:S01]  /*dca0*/  R2UR UR9, R10 ;  /* 0x000000000a0972ca */ /* 0x000fe200000e0000 */
[----:B------:R-:W-:Y:S01]  /*dcb0*/  UMOV UR6, 0x0 ;  /* 0x0000000000067882 */ /* 0x000fe20000000000 */
[----:B------:R-:W-:Y:S01]  /*dcc0*/  R2UR UR11, R12 ;  /* 0x000000000c0b72ca */ /* 0x000fe200000e0000 */
[----:B------:R-:W-:Y:S01]  /*dcd0*/  UMOV UR7, 0x10000000 ;  /* 0x1000000000077882 */ /* 0x000fe20000000000 */
[----:B------:R-:W-:Y:S01]  /*dce0*/  R2UR UR10, R11 ;  /* 0x000000000b0a72ca */ /* 0x000fe200000e0000 */
[----:B------:R-:W-:Y:S01]  /*dcf0*/  UMOV UR28, 0x30000 ;  /* 0x00030000001c7882 */ /* 0x000fe20000000000 */
[----:B------:R-:W-:Y:S01]  /*dd00*/  R2UR UR12, R4 ;  /* 0x00000000040c72ca */ /* 0x000fe200000e0000 */
[----:B------:R-:W-:Y:S01]  /*dd10*/  ULEA UR8, UR8, UR14, 0xd ;  /* 0x0000000e08087291 */ /* 0x000fe2000f8e683f */
[----:B------:R-:W-:Y:S01]  /*dd20*/  IADD3 R13, R13, -0x1, RZ ;  /* 0xffffffff0d0d7810 */ /* 0x000fe20007ffe0ff */
[----:B------:R-:W-:Y:S01]  /*dd30*/  UIADD3 UR19, UR5, 0x6200, URZ ;  /* 0x0000620005137890 */ /* 0x000fe2000fffe03f */
[----:B------:R-:W-:Y:S01]  /*dd40*/  R2UR UR21, R7 ;  /* 0x00000000071572ca */ /* 0x000fe200000e0000 */
[----:B------:R-:W-:Y:S01]  /*dd50*/  UIADD3.X UR5, URZ, UR23, URZ, UP0, !UPT ;  /* 0x000000173f057290 */ /* 0x000fe200087fe43f */
[----:B------:R-:W-:Y:S01]  /*dd60*/  ISETP.GT.AND P1, PT, R13, 0x1, PT ;  /* 0x000000010d00780c */ /* 0x000fe20003f24270 */
[----:B------:R-:W-:Y:S01]  /*dd70*/  UIADD3 UR20, UR20, 0x26200, UR8 ;  /* 0x0002620014147890 */ /* 0x000fe2000fffe008 */
[----:B------:R-:W-:-:S02]  /*dd80*/  ISETP.NE.AND P0, PT, R3, 0x8, PT ;  /* 0x000000080300780c */ /* 0x000fc40003f05270 */
[----:B------:R-:W-:Y:S01]  /*dd90*/  UMOV UR8, UR19 ;  /* 0x0000001300087c82 */ /* 0x000fe20008000000 */
[----:B------:R-:W-:Y:S02]  /*dda0*/  IADD3 R11, R11, 0x40, RZ ;  /* 0x000000400b0b7810 */ /* 0x000fe40007ffe0ff */
[----:B------:R-:W-:Y:S01]  /*ddb0*/  SEL R5, RZ, 0x1, P0 ;  /* 0x00000001ff057807 */ /* 0x000fe20000000000 */
[----:B------:R1:W-:Y:S01]  /*ddc0*/  UTMALDG.3D [UR8], [UR4], desc[UR6] ;  /* 0x00000608040075b4 */ /* 0x0003e20008011000 */
[----:B------:R-:W-:Y:S02]  /*ddd0*/  SEL R3, R3, RZ, P0 ;  /* 0x000000ff03037207 */ /* 0x000fe40000000000 */
[----:B------:R-:W-:Y:S01]  /*dde0*/  LOP3.LUT R2, R2, R5, RZ, 0x3c, !PT ;  /* 0x0000000502027212 */ /* 0x000fe200078e3cff */
[----:B-1----:R-:W-:Y:S01]  /*ddf0*/  UMOV UR8, UR20 ;  /* 0x0000001400087c82 */ /* 0x002fe20008000000 */
[----:B------:R-:W-:Y:S02]  /*de00*/  UMOV UR11, UR21 ;  /* 0x00000015000b7c82 */ /* 0x000fe40008000000 */
[----:B------:R1:W-:Y:S02]  /*de10*/  UTMALDG.3D.MULTICAST [UR8], [UR24], UR28, desc[UR6] ;  /* 0x00000608180073b4 */ /* 0x0003e4000801181c */
[----:B-1----:R-:W-:Y:S05]  /*de20*/  @P1 BRA `(.L_x_224) ;  /* 0xfffffffc003c1947 */ /* 0x002fea000383ffff */
.L_x_221:
[----:B------:R-:W-:Y:S05]  /*de30*/  BSYNC B1 ;  /* 0x0000000000017941 */ /* 0x000fea0003800000 */
.L_x_220:
[----:B------:R-:W2:Y:S01]  /*de40*/  LDL.LU R15, [R1+0xc8] ;  /* 0x0000c800010f7983 */ /* 0x000ea20000300800 */
[----:B------:R-:W-:Y:S01]  /*de50*/  LOP3.LUT P2, RZ, R0, 0xff, RZ, 0xc0, !PT ;  /* 0x000000ff00ff7812 */ /* 0x000fe2000784c0ff */
[----:B------:R-:W-:Y:S01]  /*de60*/  VIADD R8, R8, UR16 ;  /* 0x0000001008087c36 */ /* 0x000fe20008000000 */
[----:B------:R-:W-:Y:S01]  /*de70*/  MOV R4, UR16 ;  /* 0x0000001000047c02 */ /* 0x000fe20008000f00 */
[----:B------:R-:W3:Y:S01]  /*de80*/  LDL.LU R14, [R1+0xc4] ;  /* 0x0000c400010e7983 */ /* 0x000ee20000300800 */
[----:B------:R-:W-:Y:S01]  /*de90*/  ULDC.64 UR4, c[0x0][0x8f8] ;  /* 0x00023e0000047ab9 */ /* 0x000fe20000000a00 */
[----:B------:R-:W-:Y:S01]  /*dea0*/  BSSY B1, `(.L_x_225) ;  /* 0x0000074000017945 */ /* 0x000fe20003800000 */
[----:B------:R-:W-:Y:S01]  /*deb0*/  SHF.R.U32.HI R0, RZ, 0x3, R8 ;  /* 0x00000003ff007819 */ /* 0x000fe20000011608 */
[----:B------:R-:W-:Y:S01]  /*dec0*/  IMAD.MOV.U32 R12, RZ, RZ, -0x1 ;  /* 0xffffffffff0c7424 */ /* 0x000fe200078e00ff */
[----:B------:R-:W-:Y:S02]  /*ded0*/  ISETP.GT.U32.AND P0, PT, R8, 0x7, PT ;  /* 0x000000070800780c */ /* 0x000fe40003f04070 */
[----:B------:R-:W-:-:S02]  /*dee0*/  LOP3.LUT R0, R0, 0x1, RZ, 0xc0, !PT ;  /* 0x0000000100007812 */ /* 0x000fc400078ec0ff */
[----:B------:R-:W-:Y:S01]  /*def0*/  ISETP.LT.U32.AND P0, PT, R4, 0x8, P0 ;  /* 0x000000080400780c */ /* 0x000fe20000701070 */
[----:B------:R-:W1:Y:S01]  /*df00*/  @P2 S2R R3, SR_CgaCtaId ;  /* 0x0000000000032919 */ /* 0x000e620000008800 */
[----:B------:R-:W-:Y:S02]  /*df10*/  @P2 MOV R2, 0x400 ;  /* 0x0000040000022802 */ /* 0x000fe40000000f00 */
[----:B------:R-:W-:Y:S02]  /*df20*/  ISETP.NE.U32.AND P1, PT, R0, 0x1, PT ;  /* 0x000000010000780c */ /* 0x000fe40003f25070 */
[----:B------:R-:W-:Y:S02]  /*df30*/  MOV R0, UR16 ;  /* 0x0000001000007c02 */ /* 0x000fe40008000f00 */
[----:B------:R-:W-:Y:S02]  /*df40*/  MOV R5, 0xffffffff ;  /* 0xffffffff00057802 */ /* 0x000fe40000000f00 */
[----:B------:R-:W-:-:S02]  /*df50*/  ISETP.GT.U32.AND P1, PT, R0, 0x7, !P1 ;  /* 0x000000070000780c */ /* 0x000fc40004f24070 */
[----:B------:R-:W-:Y:S02]  /*df60*/  SEL R0, RZ, 0x1, !P0 ;  /* 0x00000001ff007807 */ /* 0x000fe40004000000 */
[----:B------:R-:W-:Y:S02]  /*df70*/  MOV R4, 0xffffffff ;  /* 0xffffffff00047802 */ /* 0x000fe40000000f00 */
[----:B------:R-:W-:Y:S02]  /*df80*/  LOP3.LUT R8, R8, 0x7, RZ, 0xc0, !PT ;  /* 0x0000000708087812 */ /* 0x000fe400078ec0ff */
[----:B-1----:R-:W-:-:S04]  /*df90*/  @P2 LEA R2, R3, R2, 0x18 ;  /* 0x0000000203022211 */ /* 0x002fc800078ec0ff */
[----:B------:R1:W-:Y:S02]  /*dfa0*/  @P2 SYNCS.ARRIVE.TRANS64.A1T0 RZ, [R2+URZ+0xc8], RZ ;  /* 0x0000c8ff02ff29a7 */ /* 0x0003e4000810003f */
[----:B-1----:R-:W-:-:S04]  /*dfb0*/  SEL R2, RZ, 0x1, !P1 ;  /* 0x00000001ff027807 */ /* 0x002fc80004800000 */
[----:B------:R-:W-:Y:S02]  /*dfc0*/  LOP3.LUT R9, R2, R9, R0, 0x96, !PT ;  /* 0x0000000902097212 */ /* 0x000fe400078e9600 */
[----:B------:R-:W-:Y:S02]  /*dfd0*/  PRMT R2, RZ, 0x7610, R2 ;  /* 0x00007610ff027816 */ /* 0x000fe40000000002 */
[----:B------:R-:W-:Y:S02]  /*dfe0*/  PRMT R0, RZ, 0x7610, R0 ;  /* 0x00007610ff007816 */ /* 0x000fe40000000000 */
[----:B---3--:R-:W-:-:S04]  /*dff0*/  IADD3 R14, P2, R14, UR54, RZ ;  /* 0x000000360e0e7c10 */ /* 0x008fc8000ff5e0ff */
[----:B--2---:R-:W-:Y:S01]  /*e000*/  IADD3.X R15, R15, UR39, RZ, P2, !PT ;  /* 0x000000270f0f7c10 */ /* 0x004fe200097fe4ff */
[----:B------:R1:W-:Y:S01]  /*e010*/  STL [R1+0xc4], R14 ;  /* 0x0000c40e01007387 */ /* 0x0003e20000100800 */
[----:B------:R-:W-:-:S03]  /*e020*/  ISETP.GE.U32.AND P2, PT, R14, UR4, PT ;  /* 0x000000040e007c0c */ /* 0x000fc6000bf46070 */
[----:B------:R1:W-:Y:S01]  /*e030*/  STL [R1+0xc8], R15 ;  /* 0x0000c80f01007387 */ /* 0x0003e20000100800 */
[----:B------:R-:W-:-:S13]  /*e040*/  ISETP.GE.U32.AND.EX P0, PT, R15, UR5, PT, P2 ;  /* 0x000000050f007c0c */ /* 0x000fda000bf06120 */
[----:B-1----:R-:W-:Y:S05]  /*e050*/  @P0 BRA `(.L_x_226) ;  /* 0x0000000400600947 */ /* 0x002fea0003800000 */
[----:B------:R-:W-:Y:S01]  /*e060*/  ULDC.64 UR4, c[0x0][0x8d0] ;  /* 0x0002340000047ab9 */ /* 0x000fe20000000a00 */
[----:B------:R-:W1:Y:S01]  /*e070*/  S2R R11, SR_CTAID.X ;  /* 0x00000000000b7919 */ /* 0x000e620000002500 */
[----:B------:R-:W-:Y:S01]  /*e080*/  ISETP.NE.U32.AND P0, PT, RZ, UR4, PT ;  /* 0x00000004ff007c0c */ /* 0x000fe2000bf05070 */
[----:B------:R-:W-:Y:S01]  /*e090*/  ULDC UR7, c[0x0][0x8d8] ;  /* 0x0002360000077ab9 */ /* 0x000fe20000000800 */
[----:B------:R-:W-:Y:S01]  /*e0a0*/  IMAD.MOV.U32 R2, RZ, RZ, R14 ;  /* 0x000000ffff027224 */ /* 0x000fe200078e000e */
[----:B------:R-:W2:Y:S01]  /*e0b0*/  S2R R10, SR_CTAID.Y ;  /* 0x00000000000a7919 */ /* 0x000ea20000002600 */
[----:B------:R-:W-:Y:S02]  /*e0c0*/  ISETP.NE.AND.EX P0, PT, RZ, UR5, PT, P0 ;  /* 0x00000005ff007c0c */ /* 0x000fe4000bf05300 */
[----:B------:R-:W-:-:S11]  /*e0d0*/  MOV R3, R15 ;  /* 0x0000000f00037202 */ /* 0x000fd60000000f00 */
[----:B------:R-:W-:Y:S05]  /*e0e0*/  @!P0 BRA `(.L_x_227) ;  /* 0x0000000000288947 */ /* 0x000fea0003800000 */
[----:B------:R-:W-:Y:S02]  /*e0f0*/  ULDC UR6, c[0x0][0x8dc] ;  /* 0x0002370000067ab9 */ /* 0x000fe40000000800 */
[----:B------:R-:W-:-:S04]  /*e100*/  IADD3 R7, P0, R14, UR6, RZ ;  /* 0x000000060e077c10 */ /* 0x000fc8000ff1e0ff */
[----:B------:R-:W-:-:S05]  /*e110*/  IADD3.X R13, RZ, R15, RZ, P0, !PT ;  /* 0x0000000fff0d7210 */ /* 0x000fca00007fe4ff */
[----:B------:R-:W-:-:S04]  /*e120*/  IMAD.WIDE.U32 R4, R13, UR4, RZ ;  /* 0x000000040d047c25 */ /* 0x000fc8000f8e00ff */
[----:B------:R-:W-:-:S04]  /*e130*/  IMAD.WIDE.U32 R4, P0, R7, UR5, R4 ;  /* 0x0000000507047c25 */ /* 0x000fc8000f800004 */
[----:B------:R-:W-:Y:S01]  /*e140*/  IMAD.WIDE.U32 R6, R7, UR4, RZ ;  /* 0x0000000407067c25 */ /* 0x000fe2000f8e00ff */
[----:B------:R-:W-:-:S03]  /*e150*/  MOV R2, R5 ;  /* 0x0000000500027202 */ /* 0x000fc60000000f00 */
[----:B------:R-:W-:Y:S01]  /*e160*/  IMAD.X R3, RZ, RZ, RZ, P0 ;  /* 0x000000ffff037224 */ /* 0x000fe200000e06ff */
[----:B------:R-:W-:-:S05]  /*e170*/  IADD3 RZ, P0, R7, R4, RZ ;  /* 0x0000000407ff7210 */ /* 0x000fca0007f1e0ff */
[----:B------:R-:W-:-:S08]  /*e180*/  IMAD.WIDE.U32.X R2, R13, UR5, R2, P0 ;  /* 0x000000050d027c25 */ /* 0x000fd000080e0402 */
.L_x_227:
[--C-:B------:R-:W-:Y:S01]  /*e190*/  SHF.R.U64 R6, R2, UR7, R3.reuse ;  /* 0x0000000702067c19 */ /* 0x100fe20008001203 */
[----:B------:R-:W-:Y:S01]  /*e1a0*/  ULDC.64 UR4, c[0x0][0x8c8] ;  /* 0x0002320000047ab9 */ /* 0x000fe20000000a00 */
[----:B------:R-:W-:Y:S01]  /*e1b0*/  SHF.R.U32.HI R2, RZ, UR7, R3 ;  /* 0x00000007ff027c19 */ /* 0x000fe20008011603 */
[----:B------:R-:W3:Y:S01]  /*e1c0*/  LDC R16, c[0x0][0x144] ;  /* 0x00005100ff107b82 */ /* 0x000ee20000000800 */
[----:B------:R-:W-:Y:S01]  /*e1d0*/  IADD3 R5, P0, RZ, -R6, RZ ;  /* 0x80000006ff057210 */ /* 0x000fe20007f1e0ff */
[----:B------:R-:W-:Y:S01]  /*e1e0*/  ULDC.64 UR8, c[0x0][0x8e8] ;  /* 0x00023a0000087ab9 */ /* 0x000fe20000000a00 */
[----:B------:R-:W-:Y:S01]  /*e1f0*/  MOV R3, R15 ;  /* 0x0000000f00037202 */ /* 0x000fe20000000f00 */
[----:B------:R-:W-:Y:S01]  /*e200*/  ULDC UR6, c[0x0][0x8b0] ;  /* 0x00022c0000067ab9 */ /* 0x000fe20000000800 */
[----:B------:R-:W-:Y:S02]  /*e210*/  IADD3.X R2, RZ, ~R2, RZ, P0, !PT ;  /* 0x80000002ff027210 */ /* 0x000fe400007fe4ff */
[----:B-1----:R-:W-:Y:S01]  /*e220*/  I2FP.F32.U32 R7, R11 ;  /* 0x0000000b00077245 */ /* 0x002fe20000201000 */
[----:B------:R-:W1:Y:S01]  /*e230*/  LDC R13, c[0x0][0x148] ;  /* 0x00005200ff0d7b82 */ /* 0x000e620000000800 */
[----:B------:R-:W-:Y:S01]  /*e240*/  ISETP.NE.U32.AND P0, PT, RZ, UR8, PT ;  /* 0x00000008ff007c0c */ /* 0x000fe2000bf05070 */
[----:B------:R-:W-:-:S02]  /*e250*/  IMAD R4, R2, UR4, RZ ;  /* 0x0000000402047c24 */ /* 0x000fc4000f8e02ff */
[----:B------:R-:W-:Y:S01]  /*e260*/  IMAD.MOV.U32 R2, RZ, RZ, R14 ;  /* 0x000000ffff027224 */ /* 0x000fe200078e000e */
[----:B------:R-:W-:-:S03]  /*e270*/  ISETP.NE.AND.EX P0, PT, RZ, UR9, PT, P0 ;  /* 0x00000009ff007c0c */ /* 0x000fc6000bf05300 */
[----:B------:R-:W-:Y:S01]  /*e280*/  IMAD.WIDE.U32 R2, R5, UR4, R2 ;  /* 0x0000000405027c25 */ /* 0x000fe2000f8e0002 */
[----:B------:R-:W-:-:S03]  /*e290*/  ULDC UR4, c[0x0][0x150] ;  /* 0x0000540000047ab9 */ /* 0x000fc60000000800 */
[----:B------:R-:W-:Y:S02]  /*e2a0*/  IMAD R5, R5, UR5, R4 ;  /* 0x0000000505057c24 */ /* 0x000fe4000f8e0204 */
[----:B------:R-:W-:Y:S01]  /*e2b0*/  FMUL R4, R7, UR4 ;  /* 0x0000000407047c20 */ /* 0x000fe20008400000 */
[----:B------:R-:W-:Y:S01]  /*e2c0*/  ULDC UR4, c[0x0][0x8c0] ;  /* 0x0002300000047ab9 */ /* 0x000fe20000000800 */
[----:B------:R-:W-:Y:S01]  /*e2d0*/  ULDC UR5, c[0x0][0x154] ;  /* 0x0000550000057ab9 */ /* 0x000fe20000000800 */
[----:B------:R-:W-:-:S03]  /*e2e0*/  IADD3 R3, R3, R5, RZ ;  /* 0x0000000503037210 */ /* 0x000fc60007ffe0ff */
[----:B------:R-:W4:Y:S01]  /*e2f0*/  F2I.U32.TRUNC.NTZ R4, R4 ;  /* 0x0000000400047305 */ /* 0x000f22000020f000 */
[----:B------:R-:W-:Y:S02]  /*e300*/  SHF.R.U64 R7, R2, UR4, R3 ;  /* 0x0000000402077c19 */ /* 0x000fe40008001203 */
[----:B--2---:R-:W-:-:S05]  /*e310*/  I2FP.F32.U32 R2, R10 ;  /* 0x0000000a00027245 */ /* 0x004fca0000201000 */
[----:B------:R-:W-:Y:S01]  /*e320*/  FMUL R5, R2, UR5 ;  /* 0x0000000502057c20 */ /* 0x000fe20008400000 */
[----:B------:R-:W-:Y:S01]  /*e330*/  SHF.R.U32.HI R2, RZ, UR4, R3 ;  /* 0x00000004ff027c19 */ /* 0x000fe20008011603 */
[----:B------:R-:W-:Y:S02]  /*e340*/  ULDC UR4, c[0x0][0x900] ;  /* 0x0002400000047ab9 */ /* 0x000fe40000000800 */
[----:B------:R2:W1:Y:S01]  /*e350*/  F2I.U32.TRUNC.NTZ R15, R5 ;  /* 0x00000005000f7305 */ /* 0x000462000020f000 */
[--C-:B------:R-:W-:Y:S02]  /*e360*/  SHF.R.U64 R14, R7, UR6, R2.reuse ;  /* 0x00000006070e7c19 */ /* 0x100fe40008001202 */
[----:B------:R-:W-:Y:S01]  /*e370*/  SHF.R.U32.HI R3, RZ, UR6, R2 ;  /* 0x00000006ff037c19 */ /* 0x000fe20008011602 */
[----:B----4-:R-:W-:-:S03]  /*e380*/  IMAD.MOV R2, RZ, RZ, -R4 ;  /* 0x000000ffff027224 */ /* 0x010fc600078e0a04 */
[----:B------:R-:W-:Y:S01]  /*e390*/  SHF.R.U64 R12, R14, UR4, R3 ;  /* 0x000000040e0c7c19 */ /* 0x000fe20008001203 */
[----:B---3--:R-:W-:Y:S01]  /*e3a0*/  IMAD R17, R16, R2, R11 ;  /* 0x0000000210117224 */ /* 0x008fe200078e020b */
[----:B------:R-:W-:Y:S02]  /*e3b0*/  SHF.R.U32.HI R4, RZ, UR4, R3 ;  /* 0x00000004ff047c19 */ /* 0x000fe40008011603 */
[----:B------:R-:W-:Y:S02]  /*e3c0*/  MOV R2, R12 ;  /* 0x0000000c00027202 */ /* 0x000fe40000000f00 */
[----:B------:R-:W-:Y:S01]  /*e3d0*/  MOV R3, R4 ;  /* 0x0000000400037202 */ /* 0x000fe20000000f00 */
[----:B--2---:R-:W-:Y:S06]  /*e3e0*/  @!P0 BRA `(.L_x_228) ;  /* 0x0000000000288947 */ /* 0x004fec0003800000 */
[----:B------:R-:W-:Y:S02]  /*e3f0*/  ULDC UR4, c[0x0][0x8f4] ;  /* 0x00023d0000047ab9 */ /* 0x000fe40000000800 */
[----:B------:R-:W-:-:S05]  /*e400*/  IADD3 R3, P0, R12, UR4, RZ ;  /* 0x000000040c037c10 */ /* 0x000fca000ff1e0ff */
[----:B------:R-:W-:-:S04]  /*e410*/  IMAD.X R11, RZ, RZ, R4, P0 ;  /* 0x000000ffff0b7224 */ /* 0x000fc800000e0604 */
[----:B------:R-:W-:-:S04]  /*e420*/  IMAD.WIDE.U32 R4, R11, UR8, RZ ;  /* 0x000000080b047c25 */ /* 0x000fc8000f8e00ff */
[----:B------:R-:W-:-:S04]  /*e430*/  IMAD.WIDE.U32 R4, P0, R3, UR9, R4 ;  /* 0x0000000903047c25 */ /* 0x000fc8000f800004 */
[----:B------:R-:W-:Y:S01]  /*e440*/  IMAD.WIDE.U32 R2, R3, UR8, RZ ;  /* 0x0000000803027c25 */ /* 0x000fe2000f8e00ff */
[----:B------:R-:W-:-:S04]  /*e450*/  MOV R2, R5 ;  /* 0x0000000500027202 */ /* 0x000fc80000000f00 */
[----:B------:R-:W-:Y:S02]  /*e460*/  IADD3 RZ, P1, R3, R4, RZ ;  /* 0x0000000403ff7210 */ /* 0x000fe40007f3e0ff */
[----:B------:R-:W-:-:S03]  /*e470*/  IADD3.X R3, RZ, RZ, RZ, P0, !PT ;  /* 0x000000ffff037210 */ /* 0x000fc600007fe4ff */
[----:B------:R-:W-:-:S08]  /*e480*/  IMAD.WIDE.U32.X R2, R11, UR9, R2, P1 ;  /* 0x000000090b027c25 */ /* 0x000fd000088e0402 */
.L_x_228:
[----:B------:R-:W2:Y:S01]  /*e490*/  LDC R4, c[0x0][0x904] ;  /* 0x00024100ff047b82 */ /* 0x000ea20000000800 */
[----:B------:R-:W-:Y:S01]  /*e4a0*/  ULDC UR4, c[0x0][0x8f0] ;  /* 0x00023c0000047ab9 */ /* 0x000fe20000000800 */
[----:B------:R-:W-:Y:S01]  /*e4b0*/  LOP3.LUT R14, R14, UR18, RZ, 0xc0, !PT ;  /* 0x000000120e0e7c12 */ /* 0x000fe2000f8ec0ff */
[----:B-1----:R-:W-:Y:S01]  /*e4c0*/  IMAD.MOV R15, RZ, RZ, -R15 ;  /* 0x000000ffff0f7224 */ /* 0x002fe200078e0a0f */
[----:B------:R-:W-:Y:S01]  /*e4d0*/  SHF.R.U64 R3, R2, UR4, R3 ;  /* 0x0000000402037c19 */ /* 0x000fe20008001203 */
[----:B------:R-:W-:Y:S01]  /*e4e0*/  ULDC UR4, c[0x0][0x8e0] ;  /* 0x0002380000047ab9 */ /* 0x000fe20000000800 */
[----:B------:R-:W-:Y:S02]  /*e4f0*/  ULDC UR5, c[0x0][0x8b8] ;  /* 0x00022e0000057ab9 */ /* 0x000fe40000000800 */
[C---:B------:R-:W-:Y:S01]  /*e500*/  IADD3 R5, -R3.reuse, RZ, RZ ;  /* 0x000000ff03057210 */ /* 0x040fe20007ffe1ff */
[----:B------:R-:W-:Y:S01]  /*e510*/  IMAD R14, R3, UR17, R14 ;  /* 0x00000011030e7c24 */ /* 0x000fe2000f8e020e */
[----:B------:R-:W-:-:S03]  /*e520*/  LOP3.LUT R3, R7, UR15, RZ, 0xc0, !PT ;  /* 0x0000000f07037c12 */ /* 0x000fc6000f8ec0ff */
[----:B------:R-:W-:Y:S01]  /*e530*/  IMAD R2, R5, UR4, R12 ;  /* 0x0000000405027c24 */ /* 0x000fe2000f8e020c */
[----:B------:R-:W-:-:S03]  /*e540*/  ULDC UR4, c[0x0][0x8a8] ;  /* 0x00022a0000047ab9 */ /* 0x000fc60000000800 */
[----:B------:R-:W-:Y:S01]  /*e550*/  IMAD R3, R2, UR4, R3 ;  /* 0x0000000402037c24 */ /* 0x000fe2000f8e0203 */
[----:B--2---:R-:W-:Y:S02]  /*e560*/  ISETP.NE.AND P0, PT, R4, 0x1, PT ;  /* 0x000000010400780c */ /* 0x004fe40003f05270 */
[----:B------:R-:W-:-:S04]  /*e570*/  MOV R4, 0x1 ;  /* 0x0000000100047802 */ /* 0x000fc80000000f00 */
[----:B------:R-:W-:Y:S01]  /*e580*/  PRMT R2, R4, 0x7610, R2 ;  /* 0x0000761004027816 */ /* 0x000fe20000000002 */
[----:B------:R-:W-:-:S06]  /*e590*/  IMAD.MOV.U32 R4, RZ, RZ, R6 ;  /* 0x000000ffff047224 */ /* 0x000fcc00078e0006 */
[----:B------:R-:W-:-:S04]  /*e5a0*/  @P0 IMAD R17, R13, R15, R10 ;  /* 0x0000000f0d110224 */ /* 0x000fc800078e020a */
[----:B------:R-:W-:-:S05]  /*e5b0*/  IMAD R12, R14, UR5, R17 ;  /* 0x000000050e0c7c24 */ /* 0x000fca000f8e0211 */
[----:B------:R-:W-:Y:S02]  /*e5c0*/  SEL R5, R3, R12, !P0 ;  /* 0x0000000c03057207 */ /* 0x000fe40004000000 */
[----:B------:R-:W-:-:S07]  /*e5d0*/  SEL R12, R12, R3, !P0 ;  /* 0x000000030c0c7207 */ /* 0x000fce0004000000 */
.L_x_226:
[----:B------:R-:W-:Y:S05]  /*e5e0*/  BSYNC B1 ;  /* 0x0000000000017941 */ /* 0x000fea0003800000 */
.L_x_225:
[----:B------:R-:W-:-:S13]  /*e5f0*/  LOP3.LUT P0, RZ, R2, 0xff, RZ, 0xc0, !PT ;  /* 0x000000ff02ff7812 */ /* 0x000fda000780c0ff */
[----:B------:R-:W-:Y:S05]  /*e600*/  @P0 BRA `(.L_x_229) ;  /* 0xfffffff400100947 */ /* 0x000fea000383ffff */
[----:B------:R-:W-:Y:S05]  /*e610*/  BSYNC B0 ;  /* 0x0000000000007941 */ /* 0x000fea0003800000 */
.L_x_218:
[----:B------:R-:W-:-:S03]  /*e620*/  UMOV UR4, 0xffffffff ;  /* 0xffffffff00047882 */ /* 0x000fc60000000000 */
[----:B------:R-:W-:Y:S05]  /*e630*/  BRA.DIV UR4, `(.L_x_230) ;  /* 0x0000000e04687947 */ /* 0x000fea000b800000 */
[----:B------:R-:W-:-:S13]  /*e640*/  ELECT P0, URZ, PT ;  /* 0x00000000003f782f */ /* 0x000fda0003800000 */
.L_x_267:
[----:B------:R-:W-:Y:S04]  /*e650*/  BSSY B0, `(.L_x_231) ;  /* 0x0000050000007945 */ /* 0x000fe80003800000 */
[----:B------:R-:W-:Y:S05]  /*e660*/  @!P0 BRA `(.L_x_232) ;  /* 0x0000000400388947 */ /* 0x000fea0003800000 */
[----:B------:R-:W-:-:S04]  /*e670*/  ULOP3.LUT UR4, UR41, 0x2, URZ, 0xfc, !UPT ;  /* 0x0000000229047892 */ /* 0x000fc8000f8efc3f */
[----:B------:R-:W-:-:S06]  /*e680*/  UISETP.NE.AND UP0, UPT, UR4, 0x3, UPT ;  /* 0x000000030400788c */ /* 0x000fcc000bf05270 */
[----:B------:R-:W-:-:S13]  /*e690*/  PLOP3.LUT P0, PT, PT, PT, UP0, 0x80, 0x0 ;  /* 0x000000000000781c */ /* 0x000fda0003f0f008 */
[----:B------:R-:W-:Y:S05]  /*e6a0*/  @!P0 BRA `(.L_x_233) ;  /* 0x0000000000048947 */ /* 0x000fea0003800000 */
[----:B------:R-:W-:Y:S01]  /*e6b0*/  BPT.TRAP 0x1 ;  /* 0x000000040000795c */ /* 0x000fe20000300000 */
.L_x_233:
[----:B------:R-:W1:Y:S01]  /*e6c0*/  S2R R3, SR_CgaCtaId ;  /* 0x0000000000037919 */ /* 0x000e620000008800 */
[----:B------:R-:W-:Y:S02]  /*e6d0*/  MOV R0, 0x400 ;  /* 0x0000040000007802 */ /* 0x000fe40000000f00 */
[----:B------:R-:W-:Y:S02]  /*e6e0*/  SHF.L.U32 R2, R9, 0x1f, RZ ;  /* 0x0000001f09027819 */ /* 0x000fe400000006ff */
[----:B-1----:R-:W-:-:S04]  /*e6f0*/  LEA R3, R3, R0, 0x18 ;  /* 0x0000000003037211 */ /* 0x002fc800078ec0ff */
[----:B------:R-:W-:-:S04]  /*e700*/  IADD3 R3, R3, 0x40, RZ ;  /* 0x0000004003037810 */ /* 0x000fc80007ffe0ff */
[C---:B------:R-:W-:Y:S01]  /*e710*/  LEA R5, R8.reuse, R3, 0x3 ;  /* 0x0000000308057211 */ /* 0x040fe200078e18ff */
[----:B------:R-:W-:-:S03]  /*e720*/  VIADD R8, R8, 0x1 ;  /* 0x0000000108087836 */ /* 0x000fc60000000000 */
[----:B------:R-:W1:Y:S02]  /*e730*/  SYNCS.PHASECHK.TRANS64.TRYWAIT P0, [R5+URZ], R2 ;  /* 0x00000002050075a7 */ /* 0x000e64000800017f */
[----:B------:R-:W-:-:S04]  /*e740*/  ISETP.NE.AND P1, PT, R8, 0x8, PT ;  /* 0x000000080800780c */ /* 0x000fc80003f25270 */
[----:B------:R-:W-:Y:S02]  /*e750*/  SEL R0, RZ, 0x1, P1 ;  /* 0x00000001ff007807 */ /* 0x000fe40000800000 */
[----:B------:R-:W-:Y:S02]  /*e760*/  SEL R8, R8, RZ, P1 ;  /* 0x000000ff08087207 */ /* 0x000fe40000800000 */
[----:B------:R-:W-:Y:S02]  /*e770*/  LOP3.LUT R9, R9, R0, RZ, 0x3c, !PT ;  /* 0x0000000009097212 */ /* 0x000fe400078e3cff */
[----:B------:R-:W-:Y:S02]  /*e780*/  LEA R7, R8, R3, 0x3 ;  /* 0x0000000308077211 */ /* 0x000fe400078e18ff */
[----:B------:R-:W-:Y:S01]  /*e790*/  SHF.L.U32 R4, R9, 0x1f, RZ ;  /* 0x0000001f09047819 */ /* 0x000fe200000006ff */
[----:B-1----:R-:W-:Y:S06]  /*e7a0*/  @!P0 BRA `(.L_x_234) ;  /* 0x0000000c00308947 */ /* 0x002fec0003800000 */
.L_x_268:
[----:B------:R-:W2:Y:S01]  /*e7b0*/  SYNCS.PHASECHK.TRANS64.TRYWAIT P0, [R7+URZ], R4 ;  /* 0x00000004070075a7 */ /* 0x000ea2000800017f */
[----:B------:R-:W-:-:S04]  /*e7c0*/  IADD3 R0, R8, 0x1, RZ ;  /* 0x0000000108007810 */ /* 0x000fc80007ffe0ff */
[----:B------:R-:W-:-:S04]  /*e7d0*/  ISETP.NE.AND P1, PT, R0, 0x8, PT ;  /* 0x000000080000780c */ /* 0x000fc80003f25270 */
[----:B-1----:R-:W-:Y:S02]  /*e7e0*/  SEL R2, RZ, 0x1, P1 ;  /* 0x00000001ff027807 */ /* 0x002fe40000800000 */
[----:B------:R-:W-:Y:S02]  /*e7f0*/  SEL R0, R0, RZ, P1 ;  /* 0x000000ff00007207 */ /* 0x000fe40000800000 */
[----:B------:R-:W-:-:S03]  /*e800*/  LOP3.LUT R9, R9, R2, RZ, 0x3c, !PT ;  /* 0x0000000209097212 */ /* 0x000fc600078e3cff */
[----:B------:R-:W-:Y:S01]  /*e810*/  IMAD R6, R0, 0x8, R3 ;  /* 0x0000000800067824 */ /* 0x000fe200078e0203 */
[----:B------:R-:W-:Y:S01]  /*e820*/  SHF.L.U32 R5, R9, 0x1f, RZ ;  /* 0x0000001f09057819 */ /* 0x000fe200000006ff */
[----:B--2---:R-:W-:Y:S06]  /*e830*/  @!P0 BRA `(.L_x_235) ;  /* 0x0000000c00208947 */ /* 0x004fec0003800000 */
.L_x_269:
[----:B------:R-:W2:Y:S01]  /*e840*/  SYNCS.PHASECHK.TRANS64.TRYWAIT P0, [R6+URZ], R5 ;  /* 0x00000005060075a7 */ /* 0x000ea2000800017f */
[----:B------:R-:W-:-:S04]  /*e850*/  IADD3 R0, R0, 0x1, RZ ;  /* 0x0000000100007810 */ /* 0x000fc80007ffe0ff */
[----:B------:R-:W-:-:S04]  /*e860*/  ISETP.NE.AND P1, PT, R0, 0x8, PT ;  /* 0x000000080000780c */ /* 0x000fc80003f25270 */
[----:B------:R-:W-:Y:S02]  /*e870*/  SEL R2, RZ, 0x1, P1 ;  /* 0x00000001ff027807 */ /* 0x000fe40000800000 */
[----:B------:R-:W-:Y:S02]  /*e880*/  SEL R0, R0, RZ, P1 ;  /* 0x000000ff00007207 */ /* 0x000fe40000800000 */
[----:B------:R-:W-:Y:S02]  /*e890*/  LOP3.LUT R9, R9, R2, RZ, 0x3c, !PT ;  /* 0x0000000209097212 */ /* 0x000fe400078e3cff */
[----:B-1----:R-:W-:Y:S02]  /*e8a0*/  LEA R7, R0, R3, 0x3 ;  /* 0x0000000300077211 */ /* 0x002fe400078e18ff */
[----:B------:R-:W-:Y:S01]  /*e8b0*/  SHF.L.U32 R4, R9, 0x1f, RZ ;  /* 0x0000001f09047819 */ /* 0x000fe200000006ff */
[----:B--2---:R-:W-:Y:S06]  /*e8c0*/  @!P0 BRA `(.L_x_236) ;  /* 0x0000000c00108947 */ /* 0x004fec0003800000 */
.L_x_270:
[----:B------:R-:W2:Y:S01]  /*e8d0*/  SYNCS.PHASECHK.TRANS64.TRYWAIT P0, [R7+URZ], R4 ;  /* 0x00000004070075a7 */ /* 0x000ea2000800017f */
[----:B------:R-:W-:-:S05]  /*e8e0*/  VIADD R0, R0, 0x1 ;  /* 0x0000000100007836 */ /* 0x000fca0000000000 */
[----:B------:R-:W-:-:S04]  /*e8f0*/  ISETP.NE.AND P1, PT, R0, 0x8, PT ;  /* 0x000000080000780c */ /* 0x000fc80003f25270 */
[----:B------:R-:W-:Y:S02]  /*e900*/  SEL R2, RZ, 0x1, P1 ;  /* 0x00000001ff027807 */ /* 0x000fe40000800000 */
[----:B------:R-:W-:Y:S02]  /*e910*/  SEL R0, R0, RZ, P1 ;  /* 0x000000ff00007207 */ /* 0x000fe40000800000 */
[----:B------:R-:W-:Y:S02]  /*e920*/  LOP3.LUT R9, R9, R2, RZ, 0x3c, !PT ;  /* 0x0000000209097212 */ /* 0x000fe400078e3cff */
[----:B-1----:R-:W-:Y:S02]  /*e930*/  LEA R6, R0, R3, 0x3 ;  /* 0x0000000300067211 */ /* 0x002fe400078e18ff */
[----:B------:R-:W-:Y:S01]  /*e940*/  SHF.L.U32 R5, R9, 0x1f, RZ ;  /* 0x0000001f09057819 */ /* 0x000fe200000006ff */
[----:B--2---:R-:W-:Y:S06]  /*e950*/  @!P0 BRA `(.L_x_237) ;  /* 0x0000000c00008947 */ /* 0x004fec0003800000 */
.L_x_271:
[----:B------:R-:W2:Y:S01]  /*e960*/  SYNCS.PHASECHK.TRANS64.TRYWAIT P0, [R6+URZ], R5 ;  /* 0x00000005060075a7 */ /* 0x000ea2000800017f */
[----:B------:R-:W-:-:S04]  /*e970*/  IADD3 R0, R0, 0x1, RZ ;  /* 0x0000000100007810 */ /* 0x000fc80007ffe0ff */
[----:B------:R-:W-:-:S04]  /*e980*/  ISETP.NE.AND P1, PT, R0, 0x8, PT ;  /* 0x000000080000780c */ /* 0x000fc80003f25270 */
[----:B------:R-:W-:Y:S02]  /*e990*/  SEL R2, RZ, 0x1, P1 ;  /* 0x00000001ff027807 */ /* 0x000fe40000800000 */
[----:B------:R-:W-:Y:S02]  /*e9a0*/  SEL R0, R0, RZ, P1 ;  /* 0x000000ff00007207 */ /* 0x000fe40000800000 */
[----:B------:R-:W-:-:S03]  /*e9b0*/  LOP3.LUT R9, R9, R2, RZ, 0x3c, !PT ;  /* 0x0000000209097212 */ /* 0x000fc600078e3cff */
[----:B-1----:R-:W-:Y:S01]  /*e9c0*/  IMAD R7, R0, 0x8, R3 ;  /* 0x0000000800077824 */ /* 0x002fe200078e0203 */
[----:B------:R-:W-:Y:S01]  /*e9d0*/  SHF.L.U32 R4, R9, 0x1f, RZ ;  /* 0x0000001f09047819 */ /* 0x000fe200000006ff */
[----:B--2---:R-:W-:Y:S06]  /*e9e0*/  @!P0 BRA `(.L_x_238) ;  /* 0x0000000800f08947 */ /* 0x004fec0003800000 */
.L_x_272:
        /* <DEDUP_REMOVED lines=9> */
.L_x_273:
[----:B------:R-:W2:Y:S01]  /*ea80*/  SYNCS.PHASECHK.TRANS64.TRYWAIT P0, [R6+URZ], R5 ;  /* 0x00000005060075a7 */ /* 0x000ea2000800017f */
[----:B------:R-:W-:-:S05]  /*ea90*/  VIADD R0, R0, 0x1 ;  /* 0x0000000100007836 */ /* 0x000fca0000000000 */
[----:B------:R-:W-:-:S04]  /*eaa0*/  ISETP.NE.AND P1, PT, R0, 0x8, PT ;  /* 0x000000080000780c */ /* 0x000fc80003f25270 */
[----:B------:R-:W-:Y:S02]  /*eab0*/  SEL R2, RZ, 0x1, P1 ;  /* 0x00000001ff027807 */ /* 0x000fe40000800000 */
[----:B------:R-:W-:Y:S02]  /*eac0*/  SEL R0, R0, RZ, P1 ;  /* 0x000000ff00007207 */ /* 0x000fe40000800000 */
[----:B------:R-:W-:Y:S01]  /*ead0*/  LOP3.LUT R2, R9, R2, RZ, 0x3c, !PT ;  /* 0x0000000209027212 */ /* 0x000fe200078e3cff */
[----:B--2---:R-:W-:Y:S06]  /*eae0*/  @!P0 BRA `(.L_x_240) ;  /* 0x0000000800d88947 */ /* 0x004fec0003800000 */
.L_x_274:
[----:B------:R-:W-:Y:S02]  /*eaf0*/  LEA R3, R0, R3, 0x3 ;  /* 0x0000000300037211 */ /* 0x000fe400078e18ff */
[----:B------:R-:W-:-:S07]  /*eb00*/  SHF.L.U32 R0, R2, 0x1f, RZ ;  /* 0x0000001f02007819 */ /* 0x000fce00000006ff */
.L_x_241:
[----:B---3--:R3:W4:Y:S02]  /*eb10*/  SYNCS.PHASECHK.TRANS64.TRYWAIT P0, [R3+URZ], R0 ;  /* 0x00000000030075a7 */ /* 0x008724000800017f */
[----:B----4-:R-:W-:Y:S05]  /*eb20*/  @!P0 NANOSLEEP.SYNCS 0x989680 ;  /* 0x009896800000895d */ /* 0x010fea0003900000 */
[----:B------:R-:W4:Y:S02]  /*eb30*/  @!P0 SYNCS.PHASECHK.TRANS64 P0, [R3+URZ], R0 ;  /* 0x00000000030085a7 */ /* 0x000f24000800007f */
[----:B----4-:R-:W-:Y:S05]  /*eb40*/  @!P0 BRA `(.L_x_241) ;  /* 0xfffffffc00f08947 */ /* 0x010fea000383ffff */
.L_x_232:
[----:B------:R-:W-:Y:S05]  /*eb50*/  BSYNC B0 ;  /* 0x0000000000007941 */ /* 0x000fea0003800000 */
.L_x_231:
[----:B------:R-:W-:Y:S05]  /*eb60*/  EXIT ;  /* 0x000000000000794d */ /* 0x000fea0003800000 */
.L_x_24:
[----:B---3--:R-:W-:-:S04]  /*eb70*/  MOV R3, UR4 ;  /* 0x0000000400037c02 */ /* 0x008fc80008000f00 */
[----:B------:R3:W4:Y:S03]  /*eb80*/  SYNCS.PHASECHK.TRANS64.TRYWAIT P0, [R3+URZ], R0 ;  /* 0x00000000030075a7 */ /* 0x000726000800017f */
[----:B----4-:R-:W-:Y:S05]  /*eb90*/  @!P0 NANOSLEEP.SYNCS 0x989680 ;  /* 0x009896800000895d */ /* 0x010fea0003900000 */
[----:B------:R-:W4:Y:S02]  /*eba0*/  @!P0 SYNCS.PHASECHK.TRANS64 P0, [R3+URZ], R0 ;  /* 0x00000000030085a7 */ /* 0x000f24000800007f */
[----:B----4-:R-:W-:Y:S05]  /*ebb0*/  @!P0 BRA `(.L_x_24) ;  /* 0xfffffffc00ec8947 */ /* 0x010fea000383ffff */
[----:B------:R-:W-:Y:S05]  /*ebc0*/  BRA `(.L_x_23) ;  /* 0xffffff3800007947 */ /* 0x000fea000383ffff */
.L_x_30:
[----:B---3--:R-:W-:-:S04]  /*ebd0*/  IMAD.U32 R5, RZ, RZ, UR6 ;  /* 0x00000006ff057e24 */ /* 0x008fc8000f8e00ff */
[----:B------:R3:W4:Y:S03]  /*ebe0*/  SYNCS.PHASECHK.TRANS64.TRYWAIT P0, [R5+URZ], R3 ;  /* 0x00000003050075a7 */ /* 0x000726000800017f */
[----:B----4-:R-:W-:Y:S05]  /*ebf0*/  @!P0 NANOSLEEP.SYNCS 0x989680 ;  /* 0x009896800000895d */ /* 0x010fea0003900000 */
[----:B------:R-:W4:Y:S02]  /*ec00*/  @!P0 SYNCS.PHASECHK.TRANS64 P0, [R5+URZ], R3 ;  /* 0x00000003050085a7 */ /* 0x000f24000800007f */
[----:B----4-:R-:W-:Y:S05]  /*ec10*/  @!P0 BRA `(.L_x_30) ;  /* 0xfffffffc00ec8947 */ /* 0x010fea000383ffff */
[----:B------:R-:W-:Y:S05]  /*ec20*/  BRA `(.L_x_29) ;  /* 0xffffff4800fc7947 */ /* 0x000fea000383ffff */
.L_x_55:
[----:B-1----:R1:W3:Y:S02]  /*ec30*/  SYNCS.PHASECHK.TRANS64.TRYWAIT P3, [R14+URZ+0x80], R3 ;  /* 0x000080030e0075a7 */ /* 0x0022e4000806017f */
[----:B---3--:R-:W-:Y:S05]  /*ec40*/  @!P3 NANOSLEEP.SYNCS 0x989680 ;  /* 0x009896800000b95d */ /* 0x008fea0003900000 */
[----:B------:R-:W3:Y:S02]  /*ec50*/  @!P3 SYNCS.PHASECHK.TRANS64 P3, [R14+URZ+0x80], R3 ;  /* 0x000080030e00b5a7 */ /* 0x000ee4000806007f */
[----:B---3--:R-:W-:Y:S05]  /*ec60*/  @!P3 BRA `(.L_x_55) ;  /* 0xfffffffc00f0b947 */ /* 0x008fea000383ffff */
[----:B------:R-:W-:Y:S05]  /*ec70*/  BRA `(.L_x_242) ;  /* 0xffffff7400587947 */ /* 0x000fea000383ffff */
.L_x_66:
[----:B-1----:R1:W4:Y:S02]  /*ec80*/  SYNCS.PHASECHK.TRANS64.TRYWAIT P4, [R15+URZ+0x80], R10 ;  /* 0x0000800a0f0075a7 */ /* 0x002324000808017f */
[----:B----4-:R-:W-:Y:S05]  /*ec90*/  @!P4 NANOSLEEP.SYNCS 0x989680 ;  /* 0x009896800000c95d */ /* 0x010fea0003900000 */
[----:B------:R-:W4:Y:S02]  /*eca0*/  @!P4 SYNCS.PHASECHK.TRANS64 P4, [R15+URZ+0x80], R10 ;  /* 0x0000800a0f00c5a7 */ /* 0x000f24000808007f */
[----:B----4-:R-:W-:Y:S05]  /*ecb0*/  @!P4 BRA `(.L_x_66) ;  /* 0xfffffffc00f0c947 */ /* 0x010fea000383ffff */
[----:B------:R-:W-:Y:S05]  /*ecc0*/  BRA `(.L_x_243) ;  /* 0xffffff8000147947 */ /* 0x000fea000383ffff */
.L_x_77:
[----:B-1----:R1:W4:Y:S02]  /*ecd0*/  SYNCS.PHASECHK.TRANS64.TRYWAIT P4, [R14+URZ+0x80], R11 ;  /* 0x0000800b0e0075a7 */ /* 0x002324000808017f */
[----:B----4-:R-:W-:Y:S05]  /*ece0*/  @!P4 NANOSLEEP.SYNCS 0x989680 ;  /* 0x009896800000c95d */ /* 0x010fea0003900000 */
[----:B------:R-:W4:Y:S02]  /*ecf0*/  @!P4 SYNCS.PHASECHK.TRANS64 P4, [R14+URZ+0x80], R11 ;  /* 0x0000800b0e00c5a7 */ /* 0x000f24000808007f */
[----:B----4-:R-:W-:Y:S05]  /*ed00*/  @!P4 BRA `(.L_x_77) ;  /* 0xfffffffc00f0c947 */ /* 0x010fea000383ffff */
[----:B------:R-:W-:Y:S05]  /*ed10*/  BRA `(.L_x_244) ;  /* 0xffffff88005c7947 */ /* 0x000fea000383ffff */
.L_x_88:
[----:B----4-:R4:W1:Y:S02]  /*ed20*/  SYNCS.PHASECHK.TRANS64.TRYWAIT P4, [R12+URZ+0x80], R13 ;  /* 0x0000800d0c0075a7 */ /* 0x010864000808017f */
[----:B-1----:R-:W-:Y:S05]  /*ed30*/  @!P4 NANOSLEEP.SYNCS 0x989680 ;  /* 0x009896800000c95d */ /* 0x002fea0003900000 */
[----:B------:R-:W1:Y:S02]  /*ed40*/  @!P4 SYNCS.PHASECHK.TRANS64 P4, [R12+URZ+0x80], R13 ;  /* 0x0000800d0c00c5a7 */ /* 0x000e64000808007f */
[----:B-1----:R-:W-:Y:S05]  /*ed50*/  @!P4 BRA `(.L_x_88) ;  /* 0xfffffffc00f0c947 */ /* 0x002fea000383ffff */
[----:B------:R-:W-:Y:S05]  /*ed60*/  BRA `(.L_x_245) ;  /* 0xffffff90009c7947 */ /* 0x000fea000383ffff */
.L_x_99:
[----:B--2---:R2:W3:Y:S02]  /*ed70*/  SYNCS.PHASECHK.TRANS64.TRYWAIT P4, [R12+URZ+0x80], R13 ;  /* 0x0000800d0c0075a7 */ /* 0x0044e4000808017f */
[----:B---3--:R-:W-:Y:S05]  /*ed80*/  @!P4 NANOSLEEP.SYNCS 0x989680 ;  /* 0x009896800000c95d */ /* 0x008fea0003900000 */
[----:B------:R-:W3:Y:S02]  /*ed90*/  @!P4 SYNCS.PHASECHK.TRANS64 P4, [R12+URZ+0x80], R13 ;  /* 0x0000800d0c00c5a7 */ /* 0x000ee4000808007f */
[----:B---3--:R-:W-:Y:S05]  /*eda0*/  @!P4 BRA `(.L_x_99) ;  /* 0xfffffffc00f0c947 */ /* 0x008fea000383ffff */
[----:B------:R-:W-:Y:S05]  /*edb0*/  BRA `(.L_x_246) ;  /* 0xffffff9c00287947 */ /* 0x000fea000383ffff */
.L_x_110:
[----:B--2---:R2:W3:Y:S02]  /*edc0*/  SYNCS.PHASECHK.TRANS64.TRYWAIT P4, [R12+URZ+0x80], R13 ;  /* 0x0000800d0c0075a7 */ /* 0x0044e4000808017f */
[----:B---3--:R-:W-:Y:S05]  /*edd0*/  @!P4 NANOSLEEP.SYNCS 0x989680 ;  /* 0x009896800000c95d */ /* 0x008fea0003900000 */
[----:B------:R-:W3:Y:S02]  /*ede0*/  @!P4 SYNCS.PHASECHK.TRANS64 P4, [R12+URZ+0x80], R13 ;  /* 0x0000800d0c00c5a7 */ /* 0x000ee4000808007f */
[----:B---3--:R-:W-:Y:S05]  /*edf0*/  @!P4 BRA `(.L_x_110) ;  /* 0xfffffffc00f0c947 */ /* 0x008fea000383ffff */
[----:B------:R-:W-:Y:S05]  /*ee00*/  BRA `(.L_x_247) ;  /* 0xffffffa400807947 */ /* 0x000fea000383ffff */
.L_x_121:
[----:B--2---:R2:W3:Y:S02]  /*ee10*/  SYNCS.PHASECHK.TRANS64.TRYWAIT P4, [R12+URZ+0x80], R13 ;  /* 0x0000800d0c0075a7 */ /* 0x0044e4000808017f */
[----:B---3--:R-:W-:Y:S05]  /*ee20*/  @!P4 NANOSLEEP.SYNCS 0x989680 ;  /* 0x009896800000c95d */ /* 0x008fea0003900000 */
[----:B------:R-:W3:Y:S02]  /*ee30*/  @!P4 SYNCS.PHASECHK.TRANS64 P4, [R12+URZ+0x80], R13 ;  /* 0x0000800d0c00c5a7 */ /* 0x000ee4000808007f */
[----:B---3--:R-:W-:Y:S05]  /*ee40*/  @!P4 BRA `(.L_x_121) ;  /* 0xfffffffc00f0c947 */ /* 0x008fea000383ffff */
[----:B------:R-:W-:Y:S05]  /*ee50*/  BRA `(.L_x_248) ;  /* 0xffffffb000187947 */ /* 0x000fea000383ffff */
.L_x_132:
[----:B--2---:R2:W3:Y:S02]  /*ee60*/  SYNCS.PHASECHK.TRANS64.TRYWAIT P1, [R13+URZ+0x80], R12 ;  /* 0x0000800c0d0075a7 */ /* 0x0044e4000802017f */
[----:B---3--:R-:W-:Y:S05]  /*ee70*/  @!P1 NANOSLEEP.SYNCS 0x989680 ;  /* 0x009896800000995d */ /* 0x008fea0003900000 */
[----:B------:R-:W3:Y:S02]  /*ee80*/  @!P1 SYNCS.PHASECHK.TRANS64 P1, [R13+URZ+0x80], R12 ;  /* 0x0000800c0d0095a7 */ /* 0x000ee4000802007f */
[----:B---3--:R-:W-:Y:S05]  /*ee90*/  @!P1 BRA `(.L_x_132) ;  /* 0xfffffffc00f09947 */ /* 0x008fea000383ffff */
[----:B------:R-:W-:Y:S05]  /*eea0*/  BRA `(.L_x_249) ;  /* 0xffffffb800707947 */ /* 0x000fea000383ffff */
.L_x_148:
[----:B-1----:R-:W-:-:S04]  /*eeb0*/  MOV R7, UR4 ;  /* 0x0000000400077c02 */ /* 0x002fc80008000f00 */
[----:B------:R1:W2:Y:S03]  /*eec0*/  SYNCS.PHASECHK.TRANS64.TRYWAIT P0, [R7+URZ+0xc8], R0 ;  /* 0x0000c800070075a7 */ /* 0x0002a6000800017f */
[----:B--2---:R-:W-:Y:S05]  /*eed0*/  @!P0 NANOSLEEP.SYNCS 0x989680 ;  /* 0x009896800000895d */ /* 0x004fea0003900000 */
[----:B------:R-:W2:Y:S02]  /*eee0*/  @!P0 SYNCS.PHASECHK.TRANS64 P0, [R7+URZ+0xc8], R0 ;  /* 0x0000c800070085a7 */ /* 0x000ea4000800007f */
[----:B--2---:R-:W-:Y:S05]  /*eef0*/  @!P0 BRA `(.L_x_148) ;  /* 0xfffffffc00ec8947 */ /* 0x004fea000383ffff */
[----:B------:R-:W-:Y:S05]  /*ef00*/  BRA `(.L_x_147) ;  /* 0xffffffd000507947 */ /* 0x000fea000383ffff */
.L_x_157:
[----:B-1----:R-:W-:-:S04]  /*ef10*/  MOV R3, UR13 ;  /* 0x0000000d00037c02 */ /* 0x002fc80008000f00 */
[----:B------:R1:W2:Y:S03]  /*ef20*/  SYNCS.PHASECHK.TRANS64.TRYWAIT P2, [R3+URZ+0xa0], R2 ;  /* 0x0000a002030075a7 */ /* 0x0002a6000804017f */
[----:B--2---:R-:W-:Y:S05]  /*ef30*/  @!P2 NANOSLEEP.SYNCS 0x989680 ;  /* 0x009896800000a95d */ /* 0x004fea0003900000 */
[----:B------:R-:W2:Y:S02]  /*ef40*/  @!P2 SYNCS.PHASECHK.TRANS64 P2, [R3+URZ+0xa0], R2 ;  /* 0x0000a0020300a5a7 */ /* 0x000ea4000804007f */
[----:B--2---:R-:W-:Y:S05]  /*ef50*/  @!P2 BRA `(.L_x_157) ;  /* 0xfffffffc00eca947 */ /* 0x004fea000383ffff */
[----:B------:R-:W-:Y:S05]  /*ef60*/  BRA `(.L_x_250) ;  /* 0xffffffd400387947 */ /* 0x000fea000383ffff */
.L_x_163:
[----:B-12---:R-:W-:-:S04]  /*ef70*/  IMAD.U32 R3, RZ, RZ, UR13 ;  /* 0x0000000dff037e24 */ /* 0x006fc8000f8e00ff */
[----:B------:R1:W2:Y:S03]  /*ef80*/  SYNCS.PHASECHK.TRANS64.TRYWAIT P2, [R3+URZ+0xa8], R2 ;  /* 0x0000a802030075a7 */ /* 0x0002a6000804017f */
[----:B--2---:R-:W-:Y:S05]  /*ef90*/  @!P2 NANOSLEEP.SYNCS 0x989680 ;  /* 0x009896800000a95d */ /* 0x004fea0003900000 */
[----:B------:R-:W2:Y:S02]  /*efa0*/  @!P2 SYNCS.PHASECHK.TRANS64 P2, [R3+URZ+0xa8], R2 ;  /* 0x0000a8020300a5a7 */ /* 0x000ea4000804007f */
[----:B--2---:R-:W-:Y:S05]  /*efb0*/  @!P2 BRA `(.L_x_163) ;  /* 0xfffffffc00eca947 */ /* 0x004fea000383ffff */
[----:B------:R-:W-:Y:S05]  /*efc0*/  BRA `(.L_x_251) ;  /* 0xffffffd400807947 */ /* 0x000fea000383ffff */
.L_x_169:
[----:B-123--:R-:W-:-:S04]  /*efd0*/  MOV R3, UR13 ;  /* 0x0000000d00037c02 */ /* 0x00efc80008000f00 */
[----:B------:R1:W2:Y:S03]  /*efe0*/  SYNCS.PHASECHK.TRANS64.TRYWAIT P2, [R3+URZ+0xb0], R2 ;  /* 0x0000b002030075a7 */ /* 0x0002a6000804017f */
[----:B--2---:R-:W-:Y:S05]  /*eff0*/  @!P2 NANOSLEEP.SYNCS 0x989680 ;  /* 0x009896800000a95d */ /* 0x004fea0003900000 */
[----:B------:R-:W2:Y:S02]  /*f000*/  @!P2 SYNCS.PHASECHK.TRANS64 P2, [R3+URZ+0xb0], R2 ;  /* 0x0000b0020300a5a7 */ /* 0x000ea4000804007f */
[----:B--2---:R-:W-:Y:S05]  /*f010*/  @!P2 BRA `(.L_x_169) ;  /* 0xfffffffc00eca947 */ /* 0x004fea000383ffff */
[----:B------:R-:W-:Y:S05]  /*f020*/  BRA `(.L_x_252) ;  /* 0xffffffd400d47947 */ /* 0x000fea000383ffff */
.L_x_175:
[----:B-1234-:R-:W-:-:S04]  /*f030*/  MOV R3, UR13 ;  /* 0x0000000d00037c02 */ /* 0x01efc80008000f00 */
[----:B------:R1:W2:Y:S03]  /*f040*/  SYNCS.PHASECHK.TRANS64.TRYWAIT P2, [R3+URZ+0xb8], R2 ;  /* 0x0000b802030075a7 */ /* 0x0002a6000804017f */
[----:B--2---:R-:W-:Y:S05]  /*f050*/  @!P2 NANOSLEEP.SYNCS 0x989680 ;  /* 0x009896800000a95d */ /* 0x004fea0003900000 */
[----:B------:R-:W2:Y:S02]  /*f060*/  @!P2 SYNCS.PHASECHK.TRANS64 P2, [R3+URZ+0xb8], R2 ;  /* 0x0000b8020300a5a7 */ /* 0x000ea4000804007f */
[----:B--2---:R-:W-:Y:S05]  /*f070*/  @!P2 BRA `(.L_x_175) ;  /* 0xfffffffc00eca947 */ /* 0x004fea000383ffff */
[----:B------:R-:W-:Y:S05]  /*f080*/  BRA `(.L_x_253) ;  /* 0xffffffd800207947 */ /* 0x000fea000383ffff */
.L_x_181:
[----:B-1234-:R-:W-:-:S04]  /*f090*/  IMAD.U32 R3, RZ, RZ, UR13 ;  /* 0x0000000dff037e24 */ /* 0x01efc8000f8e00ff */
[----:B------:R1:W2:Y:S03]  /*f0a0*/  SYNCS.PHASECHK.TRANS64.TRYWAIT P2, [R3+URZ+0xa0], R2 ;  /* 0x0000a002030075a7 */ /* 0x0002a6000804017f */
[----:B--2---:R-:W-:Y:S05]  /*f0b0*/  @!P2 NANOSLEEP.SYNCS 0x989680 ;  /* 0x009896800000a95d */ /* 0x004fea0003900000 */
[----:B------:R-:W2:Y:S02]  /*f0c0*/  @!P2 SYNCS.PHASECHK.TRANS64 P2, [R3+URZ+0xa0], R2 ;  /* 0x0000a0020300a5a7 */ /* 0x000ea4000804007f */
[----:B--2---:R-:W-:Y:S05]  /*f0d0*/  @!P2 BRA `(.L_x_181) ;  /* 0xfffffffc00eca947 */ /* 0x004fea000383ffff */
[----:B------:R-:W-:Y:S05]  /*f0e0*/  BRA `(.L_x_254) ;  /* 0xffffffd800747947 */ /* 0x000fea000383ffff */
.L_x_187:
[----:B-1234-:R-:W-:-:S04]  /*f0f0*/  MOV R3, UR13 ;  /* 0x0000000d00037c02 */ /* 0x01efc80008000f00 */
[----:B------:R1:W2:Y:S03]  /*f100*/  SYNCS.PHASECHK.TRANS64.TRYWAIT P2, [R3+URZ+0xa8], R2 ;  /* 0x0000a802030075a7 */ /* 0x0002a6000804017f */
[----:B--2---:R-:W-:Y:S05]  /*f110*/  @!P2 NANOSLEEP.SYNCS 0x989680 ;  /* 0x009896800000a95d */ /* 0x004fea0003900000 */
[----:B------:R-:W2:Y:S02]  /*f120*/  @!P2 SYNCS.PHASECHK.TRANS64 P2, [R3+URZ+0xa8], R2 ;  /* 0x0000a8020300a5a7 */ /* 0x000ea4000804007f */
[----:B--2---:R-:W-:Y:S05]  /*f130*/  @!P2 BRA `(.L_x_187) ;  /* 0xfffffffc00eca947 */ /* 0x004fea000383ffff */
[----:B------:R-:W-:Y:S05]  /*f140*/  BRA `(.L_x_255) ;  /* 0xffffffd800b47947 */ /* 0x000fea000383ffff */
.L_x_193:
[----:B-1234-:R-:W-:-:S04]  /*f150*/  MOV R3, UR13 ;  /* 0x0000000d00037c02 */ /* 0x01efc80008000f00 */
[----:B------:R1:W2:Y:S03]  /*f160*/  SYNCS.PHASECHK.TRANS64.TRYWAIT P2, [R3+URZ+0xb0], R2 ;  /* 0x0000b002030075a7 */ /* 0x0002a6000804017f */
[----:B--2---:R-:W-:Y:S05]  /*f170*/  @!P2 NANOSLEEP.SYNCS 0x989680 ;  /* 0x009896800000a95d */ /* 0x004fea0003900000 */
[----:B------:R-:W2:Y:S02]  /*f180*/  @!P2 SYNCS.PHASECHK.TRANS64 P2, [R3+URZ+0xb0], R2 ;  /* 0x0000b0020300a5a7 */ /* 0x000ea4000804007f */
[----:B--2---:R-:W-:Y:S05]  /*f190*/  @!P2 BRA `(.L_x_193) ;  /* 0xfffffffc00eca947 */ /* 0x004fea000383ffff */
[----:B------:R-:W-:Y:S05]  /*f1a0*/  BRA `(.L_x_256) ;  /* 0xffffffd800fc7947 */ /* 0x000fea000383ffff */
.L_x_199:
[----:B-1234-:R-:W-:-:S04]  /*f1b0*/  IMAD.U32 R3, RZ, RZ, UR13 ;  /* 0x0000000dff037e24 */ /* 0x01efc8000f8e00ff */
[----:B------:R1:W2:Y:S03]  /*f1c0*/  SYNCS.PHASECHK.TRANS64.TRYWAIT P2, [R3+URZ+0xb8], R2 ;  /* 0x0000b802030075a7 */ /* 0x0002a6000804017f */
[----:B--2---:R-:W-:Y:S05]  /*f1d0*/  @!P2 NANOSLEEP.SYNCS 0x989680 ;  /* 0x009896800000a95d */ /* 0x004fea0003900000 */
[----:B------:R-:W2:Y:S02]  /*f1e0*/  @!P2 SYNCS.PHASECHK.TRANS64 P2, [R3+URZ+0xb8], R2 ;  /* 0x0000b8020300a5a7 */ /* 0x000ea4000804007f */
[----:B--2---:R-:W-:Y:S05]  /*f1f0*/  @!P2 BRA `(.L_x_199) ;  /* 0xfffffffc00eca947 */ /* 0x004fea000383ffff */
[----:B------:R-:W-:Y:S05]  /*f200*/  BRA `(.L_x_257) ;  /* 0xffffffdc00387947 */ /* 0x000fea000383ffff */
.L_x_211:
[----:B-1----:R1:W2:Y:S02]  /*f210*/  SYNCS.PHASECHK.TRANS64.TRYWAIT P1, [R0+URZ+0xa0], R3 ;  /* 0x0000a003000075a7 */ /* 0x0022a4000802017f */
[----:B--2---:R-:W-:Y:S05]  /*f220*/  @!P1 NANOSLEEP.SYNCS 0x989680 ;  /* 0x009896800000995d */ /* 0x004fea0003900000 */
[----:B------:R-:W2:Y:S02]  /*f230*/  @!P1 SYNCS.PHASECHK.TRANS64 P1, [R0+URZ+0xa0], R3 ;  /* 0x0000a003000095a7 */ /* 0x000ea4000802007f */
[----:B--2---:R-:W-:Y:S05]  /*f240*/  @!P1 BRA `(.L_x_211) ;  /* 0xfffffffc00f09947 */ /* 0x004fea000383ffff */
[----:B------:R-:W-:Y:S05]  /*f250*/  BRA `(.L_x_258) ;  /* 0xffffffe400487947 */ /* 0x000fea000383ffff */
.L_x_213:
[----:B--2---:R2:W3:Y:S02]  /*f260*/  SYNCS.PHASECHK.TRANS64.TRYWAIT P1, [R0+URZ+0xa8], R3 ;  /* 0x0000a803000075a7 */ /* 0x0044e4000802017f */
[----:B---3--:R-:W-:Y:S05]  /*f270*/  @!P1 NANOSLEEP.SYNCS 0x989680 ;  /* 0x009896800000995d */ /* 0x008fea0003900000 */
[----:B------:R-:W3:Y:S02]  /*f280*/  @!P1 SYNCS.PHASECHK.TRANS64 P1, [R0+URZ+0xa8], R3 ;  /* 0x0000a803000095a7 */ /* 0x000ee4000802007f */
[----:B---3--:R-:W-:Y:S05]  /*f290*/  @!P1 BRA `(.L_x_213) ;  /* 0xfffffffc00f09947 */ /* 0x008fea000383ffff */
[----:B------:R-:W-:Y:S05]  /*f2a0*/  BRA `(.L_x_259) ;  /* 0xffffffe400447947 */ /* 0x000fea000383ffff */
.L_x_215:
[----:B---3--:R3:W4:Y:S02]  /*f2b0*/  SYNCS.PHASECHK.TRANS64.TRYWAIT P1, [R0+URZ+0xb0], R3 ;  /* 0x0000b003000075a7 */ /* 0x008724000802017f */
[----:B----4-:R-:W-:Y:S05]  /*f2c0*/  @!P1 NANOSLEEP.SYNCS 0x989680 ;  /* 0x009896800000995d */ /* 0x010fea0003900000 */
[----:B------:R-:W4:Y:S02]  /*f2d0*/  @!P1 SYNCS.PHASECHK.TRANS64 P1, [R0+URZ+0xb0], R3 ;  /* 0x0000b003000095a7 */ /* 0x000f24000802007f */
[----:B----4-:R-:W-:Y:S05]  /*f2e0*/  @!P1 BRA `(.L_x_215) ;  /* 0xfffffffc00f09947 */ /* 0x010fea000383ffff */
[----:B------:R-:W-:Y:S05]  /*f2f0*/  BRA `(.L_x_260) ;  /* 0xffffffe400407947 */ /* 0x000fea000383ffff */
.L_x_219:
[----:B------:R-:W-:Y:S01]  /*f300*/  BSSY B1, `(.L_x_261) ;  /* 0x0000006000017945 */ /* 0x000fe20003800000 */
[----:B------:R-:W-:-:S07]  /*f310*/  MOV R15, 0xffffffff ;  /* 0xffffffff000f7802 */ /* 0x000fce0000000f00 */
[----:B------:R-:W-:Y:S05]  /*f320*/  WARPSYNC.COLLECTIVE R15, `(.L_x_262) ;  /* 0x000000000f0c7348 */ /* 0x000fea0003c00000 */
[----:B------:R-:W-:Y:S02]  /*f330*/  ELECT P6, UR62, PT ;  /* 0x00000000003e782f */ /* 0x000fe400038c0000 */
[----:B------:R-:W-:Y:S01]  /*f340*/  MOV R14, UR62 ;  /* 0x0000003e000e7c02 */ /* 0x000fe20008000f00 */
[----:B------:R-:W-:Y:S10]  /*f350*/  ENDCOLLECTIVE ;  /* 0x000000000000791b */ /* 0x000ff40003800000 */
.L_x_262:
[----:B------:R-:W-:Y:S05]  /*f360*/  BSYNC B1 ;  /* 0x0000000000017941 */ /* 0x000fea0003800000 */
.L_x_261:
[----:B------:R-:W-:Y:S01]  /*f370*/  PLOP3.LUT P0, PT, P6, PT, PT, 0x80, 0x0 ;  /* 0x000000000000781c */ /* 0x000fe2000370f070 */
[----:B------:R-:W-:-:S12]  /*f380*/  BRA `(.L_x_263) ;  /* 0xffffffe400bc7947 */ /* 0x000fd8000383ffff */
.L_x_222:
[----:B-1----:R1:W3:Y:S02]  /*f390*/  SYNCS.PHASECHK.TRANS64.TRYWAIT P0, [R10+URZ+0x40], R5 ;  /* 0x000040050a0075a7 */ /* 0x0022e4000800017f */
[----:B---3--:R-:W-:Y:S05]  /*f3a0*/  @!P0 NANOSLEEP.SYNCS 0x989680 ;  /* 0x009896800000895d */ /* 0x008fea0003900000 */
[----:B------:R-:W3:Y:S02]  /*f3b0*/  @!P0 SYNCS.PHASECHK.TRANS64 P0, [R10+URZ+0x40], R5 ;  /* 0x000040050a0085a7 */ /* 0x000ee4000800007f */
[----:B---3--:R-:W-:Y:S05]  /*f3c0*/  @!P0 BRA `(.L_x_222) ;  /* 0xfffffffc00f08947 */ /* 0x008fea000383ffff */
[----:B------:R-:W-:Y:S05]  /*f3d0*/  BRA `(.L_x_264) ;  /* 0xffffffe400f87947 */ /* 0x000fea000383ffff */
.L_x_230:
[----:B------:R-:W-:Y:S01]  /*f3e0*/  BSSY B0, `(.L_x_265) ;  /* 0x0000006000007945 */ /* 0x000fe20003800000 */
[----:B------:R-:W-:-:S07]  /*f3f0*/  MOV R15, 0xffffffff ;  /* 0xffffffff000f7802 */ /* 0x000fce0000000f00 */
[----:B------:R-:W-:Y:S05]  /*f400*/  WARPSYNC.COLLECTIVE R15, `(.L_x_266) ;  /* 0x000000000f0c7348 */ /* 0x000fea0003c00000 */
[----:B------:R-:W-:Y:S02]  /*f410*/  ELECT P6, UR62, PT ;  /* 0x00000000003e782f */ /* 0x000fe400038c0000 */
[----:B------:R-:W-:Y:S01]  /*f420*/  MOV R14, UR62 ;  /* 0x0000003e000e7c02 */ /* 0x000fe20008000f00 */
[----:B------:R-:W-:Y:S10]  /*f430*/  ENDCOLLECTIVE ;  /* 0x000000000000791b */ /* 0x000ff40003800000 */
.L_x_266:
[----:B------:R-:W-:Y:S05]  /*f440*/  BSYNC B0 ;  /* 0x0000000000007941 */ /* 0x000fea0003800000 */
.L_x_265:
[----:B------:R-:W-:Y:S01]  /*f450*/  PLOP3.LUT P0, PT, P6, PT, PT, 0x80, 0x0 ;  /* 0x000000000000781c */ /* 0x000fe2000370f070 */
[----:B------:R-:W-:-:S12]  /*f460*/  BRA `(.L_x_267) ;  /* 0xfffffff000787947 */ /* 0x000fd8000383ffff */
.L_x_234:
[----:B-1----:R1:W2:Y:S02]  /*f470*/  SYNCS.PHASECHK.TRANS64.TRYWAIT P0, [R5+URZ], R2 ;  /* 0x00000002050075a7 */ /* 0x0022a4000800017f */
[----:B--2---:R-:W-:Y:S05]  /*f480*/  @!P0 NANOSLEEP.SYNCS 0x989680 ;  /* 0x009896800000895d */ /* 0x004fea0003900000 */
[----:B------:R-:W2:Y:S02]  /*f490*/  @!P0 SYNCS.PHASECHK.TRANS64 P0, [R5+URZ], R2 ;  /* 0x00000002050085a7 */ /* 0x000ea4000800007f */
[----:B--2---:R-:W-:Y:S05]  /*f4a0*/  @!P0 BRA `(.L_x_234) ;  /* 0xfffffffc00f08947 */ /* 0x004fea000383ffff */
[----:B------:R-:W-:Y:S05]  /*f4b0*/  BRA `(.L_x_268) ;  /* 0xfffffff000bc7947 */ /* 0x000fea000383ffff */
.L_x_235:
[----:B-1----:R1:W2:Y:S02]  /*f4c0*/  SYNCS.PHASECHK.TRANS64.TRYWAIT P0, [R7+URZ], R4 ;  /* 0x00000004070075a7 */ /* 0x0022a4000800017f */
[----:B--2---:R-:W-:Y:S05]  /*f4d0*/  @!P0 NANOSLEEP.SYNCS 0x989680 ;  /* 0x009896800000895d */ /* 0x004fea0003900000 */
[----:B------:R-:W2:Y:S02]  /*f4e0*/  @!P0 SYNCS.PHASECHK.TRANS64 P0, [R7+URZ], R4 ;  /* 0x00000004070085a7 */ /* 0x000ea4000800007f */
[----:B--2---:R-:W-:Y:S05]  /*f4f0*/  @!P0 BRA `(.L_x_235) ;  /* 0xfffffffc00f08947 */ /* 0x004fea000383ffff */
[----:B------:R-:W-:Y:S05]  /*f500*/  BRA `(.L_x_269) ;  /* 0xfffffff000cc7947 */ /* 0x000fea000383ffff */
.L_x_236:
[----:B-1----:R1:W2:Y:S02]  /*f510*/  SYNCS.PHASECHK.TRANS64.TRYWAIT P0, [R6+URZ], R5 ;  /* 0x00000005060075a7 */ /* 0x0022a4000800017f */
[----:B--2---:R-:W-:Y:S05]  /*f520*/  @!P0 NANOSLEEP.SYNCS 0x989680 ;  /* 0x009896800000895d */ /* 0x004fea0003900000 */
[----:B------:R-:W2:Y:S02]  /*f530*/  @!P0 SYNCS.PHASECHK.TRANS64 P0, [R6+URZ], R5 ;  /* 0x00000005060085a7 */ /* 0x000ea4000800007f */
[----:B--2---:R-:W-:Y:S05]  /*f540*/  @!P0 BRA `(.L_x_236) ;  /* 0xfffffffc00f08947 */ /* 0x004fea000383ffff */
[----:B------:R-:W-:Y:S05]  /*f550*/  BRA `(.L_x_270) ;  /* 0xfffffff000dc7947 */ /* 0x000fea000383ffff */
.L_x_237:
[----:B-1----:R1:W2:Y:S02]  /*f560*/  SYNCS.PHASECHK.TRANS64.TRYWAIT P0, [R7+URZ], R4 ;  /* 0x00000004070075a7 */ /* 0x0022a4000800017f */
[----:B--2---:R-:W-:Y:S05]  /*f570*/  @!P0 NANOSLEEP.SYNCS 0x989680 ;  /* 0x009896800000895d */ /* 0x004fea0003900000 */
[----:B------:R-:W2:Y:S02]  /*f580*/  @!P0 SYNCS.PHASECHK.TRANS64 P0, [R7+URZ], R4 ;  /* 0x00000004070085a7 */ /* 0x000ea4000800007f */
[----:B--2---:R-:W-:Y:S05]  /*f590*/  @!P0 BRA `(.L_x_237) ;  /* 0xfffffffc00f08947 */ /* 0x004fea000383ffff */
[----:B------:R-:W-:Y:S05]  /*f5a0*/  BRA `(.L_x_271) ;  /* 0xfffffff000ec7947 */ /* 0x000fea000383ffff */
.L_x_238:
[----:B-1----:R1:W2:Y:S02]  /*f5b0*/  SYNCS.PHASECHK.TRANS64.TRYWAIT P0, [R6+URZ], R5 ;  /* 0x00000005060075a7 */ /* 0x0022a4000800017f */
[----:B--2---:R-:W-:Y:S05]  /*f5c0*/  @!P0 NANOSLEEP.SYNCS 0x989680 ;  /* 0x009896800000895d */ /* 0x004fea0003900000 */
[----:B------:R-:W2:Y:S02]  /*f5d0*/  @!P0 SYNCS.PHASECHK.TRANS64 P0, [R6+URZ], R5 ;  /* 0x00000005060085a7 */ /* 0x000ea4000800007f */
[----:B--2---:R-:W-:Y:S05]  /*f5e0*/  @!P0 BRA `(.L_x_238) ;  /* 0xfffffffc00f08947 */ /* 0x004fea000383ffff */
[----:B------:R-:W-:Y:S05]  /*f5f0*/  BRA `(.L_x_272) ;  /* 0xfffffff000fc7947 */ /* 0x000fea000383ffff */
.L_x_239:
[----:B-1----:R1:W2:Y:S02]  /*f600*/  SYNCS.PHASECHK.TRANS64.TRYWAIT P0, [R7+URZ], R4 ;  /* 0x00000004070075a7 */ /* 0x0022a4000800017f */
[----:B--2---:R-:W-:Y:S05]  /*f610*/  @!P0 NANOSLEEP.SYNCS 0x989680 ;  /* 0x009896800000895d */ /* 0x004fea0003900000 */
[----:B------:R-:W2:Y:S02]  /*f620*/  @!P0 SYNCS.PHASECHK.TRANS64 P0, [R7+URZ], R4 ;  /* 0x00000004070085a7 */ /* 0x000ea4000800007f */
[----:B--2---:R-:W-:Y:S05]  /*f630*/  @!P0 BRA `(.L_x_239) ;  /* 0xfffffffc00f08947 */ /* 0x004fea000383ffff */
[----:B------:R-:W-:Y:S05]  /*f640*/  BRA `(.L_x_273) ;  /* 0xfffffff4000c7947 */ /* 0x000fea000383ffff */
.L_x_240:
[----:B--2---:R2:W3:Y:S02]  /*f650*/  SYNCS.PHASECHK.TRANS64.TRYWAIT P0, [R6+URZ], R5 ;  /* 0x00000005060075a7 */ /* 0x0044e4000800017f */
[----:B---3--:R-:W-:Y:S05]  /*f660*/  @!P0 NANOSLEEP.SYNCS 0x989680 ;  /* 0x009896800000895d */ /* 0x008fea0003900000 */
[----:B------:R-:W3:Y:S02]  /*f670*/  @!P0 SYNCS.PHASECHK.TRANS64 P0, [R6+URZ], R5 ;  /* 0x00000005060085a7 */ /* 0x000ee4000800007f */
[----:B---3--:R-:W-:Y:S05]  /*f680*/  @!P0 BRA `(.L_x_240) ;  /* 0xfffffffc00f08947 */ /* 0x008fea000383ffff */
[----:B------:R-:W-:Y:S05]  /*f690*/  BRA `(.L_x_274) ;  /* 0xfffffff400147947 */ /* 0x000fea000383ffff */
.L_x_275:
[----:B------:R-:W-:-:S00]  /*f6a0*/  BRA `(.L_x_275) ;  /* 0xfffffffc00fc7947 */ /* 0x000fc0000383ffff */
[----:B------:R-:W-:-:S00]  /*f6b0*/  NOP ;  /* 0x0000000000007918 */ /* 0x000fc00000000000 */
        /* <DEDUP_REMOVED lines=12> */
.L_x_276:


//--------------------- .nv.global.init           --------------------------
	.section	.nv.global.init,"aw",@progbits
.nv.global.init:
	.type		$str$24,@object
	.size		$str$24,($str$25 - $str$24)
$str$24:
        /*0000*/ 	.byte	0x28, 0x61, 0x64, 0x64, 0x72, 0x65, 0x73, 0x73, 0x20, 0x26, 0x20, 0x6d, 0x61, 0x73, 0x6b, 0x29
        /*0010*/ 	.byte	0x20, 0x3d, 0x3d, 0x20, 0x30, 0x00
	.type		$str$25,@object
	.size		$str$25,(__unnamed_1 - $str$25)
$str$25:
        /*0016*/ 	.byte	0x2f, 0x74, 0x6d, 0x70, 0x2f, 0x63, 0x75, 0x74, 0x6c, 0x61, 0x73, 0x73, 0x5f, 0x73, 0x77, 0x65
        /*0026*/ 	.byte	0x65, 0x70, 0x5f, 0x73, 0x72, 0x63, 0x2f, 0x69, 0x6e, 0x63, 0x6c, 0x75, 0x64, 0x65, 0x2f, 0x63
        /*0036*/ 	.byte	0x75, 0x74, 0x65, 0x2f, 0x70, 0x6f, 0x69, 0x6e, 0x74, 0x65, 0x72, 0x5f, 0x66, 0x6c, 0x61, 0x67
        /*0046*/ 	.byte	0x67, 0x65, 0x64, 0x2e, 0x68, 0x70, 0x70, 0x00
	.type		__unnamed_1,@object
	.size		__unnamed_1,(__unnamed_2 - __unnamed_1)
__unnamed_1:
        /* <DEDUP_REMOVED lines=28> */
        /*020e*/ 	.byte	0x3a, 0x43, 0x3c, 0x34, 0x30, 0x39, 0x36, 0x3e, 0x3e, 0x3e, 0x3e, 0x3e, 0x5d, 0x00
	.type		__unnamed_2,@object
	.size		__unnamed_2,(.L_1 - __unnamed_2)
__unnamed_2:
        /* <DEDUP_REMOVED lines=29> */
.L_1:


//--------------------- .nv.shared._ZN7cutlass13device_kernelINS_4gemm6kernel13GemmUniversalIN4cute5tupleIJiiiiEEENS1_10collective13CollectiveMmaINS1_37MainloopSm90TmaGmmaWarpSpecializedFP8ILi8ENS5_IJNS4_1CILi2EEENSA_ILi1EEESC_EEENS1_35KernelTmaWarpSpecializedCooperativeEEENS5_IJNSA_ILi256EEENSA_ILi128EEENSA_ILi64EEEEEENS_12float_e4m3_tENS5_IJlSC_lEEESK_SL_NS4_8TiledMMAINS4_8MMA_AtomIJNS4_4SM904GMMA31MMA_64x128x32_F32E4M3E4M3_SS_TNILNSP_7ScaleInE1ELSR_1EEEEEENS4_6LayoutISD_NS5_IJSC_NSA_ILi0EEESV_EEEEENS5_IJNS4_10UnderscoreESY_SY_EEEEENS4_13SM90_TMA_LOADENS4_14ComposedLayoutINS4_7SwizzleILi2ELi4ELi3EEENS4_18smem_ptr_flag_bitsILi8EEENSU_INS5_IJNSA_ILi8EEESI_EEENS5_IJSI_SC_EEEEEEEvNS4_8identityENS4_23SM90_TMA_LOAD_MULTICASTES1B_vS1C_EENS_8epilogue10collective18CollectiveEpilogueINS1F_22Sm90TmaWarpSpecializedILi4ELi2ELi16ELb0ELb0EEEJSJ_NS5_IJSH_NSA_ILi32EEEEEESK_SL_SK_SL_NS1F_6fusion15FusionCallbacksIS1J_NS1M_17LinearCombinationISK_fSK_fLNS_15FloatRoundStyleE2EEESJ_S1L_JEEES11_NS12_INS13_ILi1ELi4ELi3EEES16_NSU_INS5_IJS17_S1K_EEENS5_IJS1K_SC_EEEEEEENS4_39AutoVectorizingCopyWithAssumedAlignmentILi128EEENS4_14SM90_TMA_STOREES1W_S1Y_NS4_9Copy_AtomIJNS4_17SM90_U32x4_STSM_NENS_6half_tEEEEvEEEvvEEEEvNT_6ParamsE --------------------------
	.section	.nv.shared._ZN7cutlass13device_kernelINS_4gemm6kernel13GemmUniversalIN4cute5tupleIJiiiiEEENS1_10collective13CollectiveMmaINS1_37MainloopSm90TmaGmmaWarpSpecializedFP8ILi8ENS5_IJNS4_1CILi2EEENSA_ILi1EEESC_EEENS1_35KernelTmaWarpSpecializedCooperativeEEENS5_IJNSA_ILi256EEENSA_ILi128EEENSA_ILi64EEEEEENS_12float_e4m3_tENS5_IJlSC_lEEESK_SL_NS4_8TiledMMAINS4_8MMA_AtomIJNS4_4SM904GMMA31MMA_64x128x32_F32E4M3E4M3_SS_TNILNSP_7ScaleInE1ELSR_1EEEEEENS4_6LayoutISD_NS5_IJSC_NSA_ILi0EEESV_EEEEENS5_IJNS4_10UnderscoreESY_SY_EEEEENS4_13SM90_TMA_LOADENS4_14ComposedLayoutINS4_7SwizzleILi2ELi4ELi3EEENS4_18smem_ptr_flag_bitsILi8EEENSU_INS5_IJNSA_ILi8EEESI_EEENS5_IJSI_SC_EEEEEEEvNS4_8identityENS4_23SM90_TMA_LOAD_MULTICASTES1B_vS1C_EENS_8epilogue10collective18CollectiveEpilogueINS1F_22Sm90TmaWarpSpecializedILi4ELi2ELi16ELb0ELb0EEEJSJ_NS5_IJSH_NSA_ILi32EEEEEESK_SL_SK_SL_NS1F_6fusion15FusionCallbacksIS1J_NS1M_17LinearCombinationISK_fSK_fLNS_15FloatRoundStyleE2EEESJ_S1L_JEEES11_NS12_INS13_ILi1ELi4ELi3EEES16_NSU_INS5_IJS17_S1K_EEENS5_IJS1K_SC_EEEEEEENS4_39AutoVectorizingCopyWithAssumedAlignmentILi128EEENS4_14SM90_TMA_STOREES1W_S1Y_NS4_9Copy_AtomIJNS4_17SM90_U32x4_STSM_NENS_6half_tEEEEvEEEvvEEEEvNT_6ParamsE,"aw",@nobits
	.sectionflags	@""
	.align	16
	.zero		1024


//--------------------- .nv.shared.reserved.0     --------------------------
	.section	.nv.shared.reserved.0,"aw",@nobits
	.weak		__nv_reservedSMEM_offset_0_alias
	.size		__nv_reservedSMEM_offset_0_alias, 0, 0
	.other		__nv_reservedSMEM_offset_0_alias,@"STO_CUDA_RESERVED_SHARED STV_DEFAULT"
__nv_reservedSMEM_offset_0_alias:
	.zero		0


//--------------------- .nv.global                --------------------------
	.section	.nv.global,"aw",@nobits
.nv.global:
	.type		_ZN39_INTERNAL_990b34a8_4_k_cu_11de4d1e_27514cute1_E,@object
	.size		_ZN39_INTERNAL_990b34a8_4_k_cu_11de4d1e_27514cute1_E,(_ZN39_INTERNAL_990b34a8_4_k_cu_11de4d1e_27514cuda3std3__45__cpo6cbeginE - _ZN39_INTERNAL_990b34a8_4_k_cu_11de4d1e_27514cute1_E)
_ZN39_INTERNAL_990b34a8_4_k_cu_11de4d1e_27514cute1_E:
	.zero		1
	.type		_ZN39_INTERNAL_990b34a8_4_k_cu_11de4d1e_27514cuda3std3__45__cpo6cbeginE,@object
	.size		_ZN39_INTERNAL_990b34a8_4_k_cu_11de4d1e_27514cuda3std3__45__cpo6cbeginE,(_ZN39_INTERNAL_990b34a8_4_k_cu_11de4d1e_27514cuda3std3__48in_placeE - _ZN39_INTERNAL_990b34a8_4_k_cu_11de4d1e_27514cuda3std3__45__cpo6cbeginE)
_ZN39_INTERNAL_990b34a8_4_k_cu_11de4d1e_27514cuda3std3__45__cpo6cbeginE:
	.zero		1
	.type		_ZN39_INTERNAL_990b34a8_4_k_cu_11de4d1e_27514cuda3std3__48in_placeE,@object
	.size		_ZN39_INTERNAL_990b34a8_4_k_cu_11de4d1e_27514cuda3std3__48in_placeE,(_ZN39_INTERNAL_990b34a8_4_k_cu_11de4d1e_27514cuda3std6ranges3__45__cpo9iter_moveE - _ZN39_INTERNAL_990b34a8_4_k_cu_11de4d1e_27514cuda3std3__48in_placeE)
_ZN39_INTERNAL_990b34a8_4_k_cu_11de4d1e_27514cuda3std3__48in_placeE:
	.zero		1
	.type		_ZN39_INTERNAL_990b34a8_4_k_cu_11de4d1e_27514cuda3std6ranges3__45__cpo9iter_moveE,@object
	.size		_ZN39_INTERNAL_990b34a8_4_k_cu_11de4d1e_27514cuda3std6ranges3__45__cpo9iter_moveE,(_ZN39_INTERNAL_990b34a8_4_k_cu_11de4d1e_27514cuda3std3__45__cpo5beginE - _ZN39_INTERNAL_990b34a8_4_k_cu_11de4d1e_27514cuda3std6ranges3__45__cpo9iter_moveE)
_ZN39_INTERNAL_990b34a8_4_k_cu_11de4d1e_27514cuda3std6ranges3__45__cpo9iter_moveE:
	.zero		1
	.type		_ZN39_INTERNAL_990b34a8_4_k_cu_11de4d1e_27514cuda3std3__45__cpo5beginE,@object
	.size		_ZN39_INTERNAL_990b34a8_4_k_cu_11de4d1e_27514cuda3std3__45__cpo5beginE,(_ZN39_INTERNAL_990b34a8_4_k_cu_11de4d1e_27514cuda3std3__441_GLOBAL__N__990b34a8_4_k_cu_11de4d1e_27516ignoreE - _ZN39_INTERNAL_990b34a8_4_k_cu_11de4d1e_27514cuda3std3__45__cpo5beginE)
_ZN39_INTERNAL_990b34a8_4_k_cu_11de4d1e_27514cuda3std3__45__cpo5beginE:
	.zero		1
	.type		_ZN39_INTERNAL_990b34a8_4_k_cu_11de4d1e_27514cuda3std3__441_GLOBAL__N__990b34a8_4_k_cu_11de4d1e_27516ignoreE,@object
	.size		_ZN39_INTERNAL_990b34a8_4_k_cu_11de4d1e_27514cuda3std3__441_GLOBAL__N__990b34a8_4_k_cu_11de4d1e_27516ignoreE,(_ZN39_INTERNAL_990b34a8_4_k_cu_11de4d1e_27514cute7productE - _ZN39_INTERNAL_990b34a8_4_k_cu_11de4d1e_27514cuda3std3__441_GLOBAL__N__990b34a8_4_k_cu_11de4d1e_27516ignoreE)
_ZN39_INTERNAL_990b34a8_4_k_cu_11de4d1e_27514cuda3std3__441_GLOBAL__N__990b34a8_4_k_cu_11de4d1e_27516ignoreE:
	.zero		1
	.type		_ZN39_INTERNAL_990b34a8_4_k_cu_11de4d1e_27514cute7productE,@object
	.size		_ZN39_INTERNAL_990b34a8_4_k_cu_11de4d1e_27514cute7productE,(_ZN39_INTERNAL_990b34a8_4_k_cu_11de4d1e_27514cuda3std3__45__cpo3endE - _ZN39_INTERNAL_990b34a8_4_k_cu_11de4d1e_27514cute7productE)
_ZN39_INTERNAL_990b34a8_4_k_cu_11de4d1e_27514cute7productE:
	.zero		1
	.type		_ZN39_INTERNAL_990b34a8_4_k_cu_11de4d1e_27514cuda3std3__45__cpo3endE,@object
	.size		_ZN39_INTERNAL_990b34a8_4_k_cu_11de4d1e_27514cuda3std3__45__cpo3endE,(_ZN39_INTERNAL_990b34a8_4_k_cu_11de4d1e_27514cuda3std3__419piecewise_constructE - _ZN39_INTERNAL_990b34a8_4_k_cu_11de4d1e_27514cuda3std3__45__cpo3endE)
_ZN39_INTERNAL_990b34a8_4_k_cu_11de4d1e_27514cuda3std3__45__cpo3endE:
	.zero		1
	.type		_ZN39_INTERNAL_990b34a8_4_k_cu_11de4d1e_27514cuda3std3__419piecewise_constructE,@object
	.size		_ZN39_INTERNAL_990b34a8_4_k_cu_11de4d1e_27514cuda3std3__419piecewise_constructE,(_ZN39_INTERNAL_990b34a8_4_k_cu_11de4d1e_27514cuda3std3__45__cpo4cendE - _ZN39_INTERNAL_990b34a8_4_k_cu_11de4d1e_27514cuda3std3__419piecewise_constructE)
_ZN39_INTERNAL_990b34a8_4_k_cu_11de4d1e_27514cuda3std3__419piecewise_constructE:
	.zero		1
	.type		_ZN39_INTERNAL_990b34a8_4_k_cu_11de4d1e_27514cuda3std3__45__cpo4cendE,@object
	.size		_ZN39_INTERNAL_990b34a8_4_k_cu_11de4d1e_27514cuda3std3__45__cpo4cendE,(_ZN39_INTERNAL_990b34a8_4_k_cu_11de4d1e_27514cuda3std6ranges3__45__cpo4swapE - _ZN39_INTERNAL_990b34a8_4_k_cu_11de4d1e_27514cuda3std3__45__cpo4cendE)
_ZN39_INTERNAL_990b34a8_4_k_cu_11de4d1e_27514cuda3std3__45__cpo4cendE:
	.zero		1
	.type		_ZN39_INTERNAL_990b34a8_4_k_cu_11de4d1e_27514cuda3std6ranges3__45__cpo4swapE,@object
	.size		_ZN39_INTERNAL_990b34a8_4_k_cu_11de4d1e_27514cuda3std6ranges3__45__cpo4swapE,(.L_9 - _ZN39_INTERNAL_990b34a8_4_k_cu_11de4d1e_27514cuda3std6ranges3__45__cpo4swapE)
_ZN39_INTERNAL_990b34a8_4_k_cu_11de4d1e_27514cuda3std6ranges3__45__cpo4swapE:
	.zero		1
.L_9:


//--------------------- .nv.constant0._ZN7cutlass13device_kernelINS_4gemm6kernel13GemmUniversalIN4cute5tupleIJiiiiEEENS1_10collective13CollectiveMmaINS1_37MainloopSm90TmaGmmaWarpSpecializedFP8ILi8ENS5_IJNS4_1CILi2EEENSA_ILi1EEESC_EEENS1_35KernelTmaWarpSpecializedCooperativeEEENS5_IJNSA_ILi256EEENSA_ILi128EEENSA_ILi64EEEEEENS_12float_e4m3_tENS5_IJlSC_lEEESK_SL_NS4_8TiledMMAINS4_8MMA_AtomIJNS4_4SM904GMMA31MMA_64x128x32_F32E4M3E4M3_SS_TNILNSP_7ScaleInE1ELSR_1EEEEEENS4_6LayoutISD_NS5_IJSC_NSA_ILi0EEESV_EEEEENS5_IJNS4_10UnderscoreESY_SY_EEEEENS4_13SM90_TMA_LOADENS4_14ComposedLayoutINS4_7SwizzleILi2ELi4ELi3EEENS4_18smem_ptr_flag_bitsILi8EEENSU_INS5_IJNSA_ILi8EEESI_EEENS5_IJSI_SC_EEEEEEEvNS4_8identityENS4_23SM90_TMA_LOAD_MULTICASTES1B_vS1C_EENS_8epilogue10collective18CollectiveEpilogueINS1F_22Sm90TmaWarpSpecializedILi4ELi2ELi16ELb0ELb0EEEJSJ_NS5_IJSH_NSA_ILi32EEEEEESK_SL_SK_SL_NS1F_6fusion15FusionCallbacksIS1J_NS1M_17LinearCombinationISK_fSK_fLNS_15FloatRoundStyleE2EEESJ_S1L_JEEES11_NS12_INS13_ILi1ELi4ELi3EEES16_NSU_INS5_IJS17_S1K_EEENS5_IJS1K_SC_EEEEEEENS4_39AutoVectorizingCopyWithAssumedAlignmentILi128EEENS4_14SM90_TMA_STOREES1W_S1Y_NS4_9Copy_AtomIJNS4_17SM90_U32x4_STSM_NENS_6half_tEEEEvEEEvvEEEEvNT_6ParamsE --------------------------
	.section	.nv.constant0._ZN7cutlass13device_kernelINS_4gemm6kernel13GemmUniversalIN4cute5tupleIJiiiiEEENS1_10collective13CollectiveMmaINS1_37MainloopSm90TmaGmmaWarpSpecializedFP8ILi8ENS5_IJNS4_1CILi2EEENSA_ILi1EEESC_EEENS1_35KernelTmaWarpSpecializedCooperativeEEENS5_IJNSA_ILi256EEENSA_ILi128EEENSA_ILi64EEEEEENS_12float_e4m3_tENS5_IJlSC_lEEESK_SL_NS4_8TiledMMAINS4_8MMA_AtomIJNS4_4SM904GMMA31MMA_64x128x32_F32E4M3E4M3_SS_TNILNSP_7ScaleInE1ELSR_1EEEEEENS4_6LayoutISD_NS5_IJSC_NSA_ILi0EEESV_EEEEENS5_IJNS4_10UnderscoreESY_SY_EEEEENS4_13SM90_TMA_LOADENS4_14ComposedLayoutINS4_7SwizzleILi2ELi4ELi3EEENS4_18smem_ptr_flag_bitsILi8EEENSU_INS5_IJNSA_ILi8EEESI_EEENS5_IJSI_SC_EEEEEEEvNS4_8identityENS4_23SM90_TMA_LOAD_MULTICASTES1B_vS1C_EENS_8epilogue10collective18CollectiveEpilogueINS1F_22Sm90TmaWarpSpecializedILi4ELi2ELi16ELb0ELb0EEEJSJ_NS5_IJSH_NSA_ILi32EEEEEESK_SL_SK_SL_NS1F_6fusion15FusionCallbacksIS1J_NS1M_17LinearCombinationISK_fSK_fLNS_15FloatRoundStyleE2EEESJ_S1L_JEEES11_NS12_INS13_ILi1ELi4ELi3EEES16_NSU_INS5_IJS17_S1K_EEENS5_IJS1K_SC_EEEEEEENS4_39AutoVectorizingCopyWithAssumedAlignmentILi128EEENS4_14SM90_TMA_STOREES1W_S1Y_NS4_9Copy_AtomIJNS4_17SM90_U32x4_STSM_NENS_6half_tEEEEvEEEvvEEEEvNT_6ParamsE,"a",@progbits
	.sectionflags	@""
	.align	4
.nv.constant0._ZN7cutlass13device_kernelINS_4gemm6kernel13GemmUniversalIN4cute5tupleIJiiiiEEENS1_10collective13CollectiveMmaINS1_37MainloopSm90TmaGmmaWarpSpecializedFP8ILi8ENS5_IJNS4_1CILi2EEENSA_ILi1EEESC_EEENS1_35KernelTmaWarpSpecializedCooperativeEEENS5_IJNSA_ILi256EEENSA_ILi128EEENSA_ILi64EEEEEENS_12float_e4m3_tENS5_IJlSC_lEEESK_SL_NS4_8TiledMMAINS4_8MMA_AtomIJNS4_4SM904GMMA31MMA_64x128x32_F32E4M3E4M3_SS_TNILNSP_7ScaleInE1ELSR_1EEEEEENS4_6LayoutISD_NS5_IJSC_NSA_ILi0EEESV_EEEEENS5_IJNS4_10UnderscoreESY_SY_EEEEENS4_13SM90_TMA_LOADENS4_14ComposedLayoutINS4_7SwizzleILi2ELi4ELi3EEENS4_18smem_ptr_flag_bitsILi8EEENSU_INS5_IJNSA_ILi8EEESI_EEENS5_IJSI_SC_EEEEEEEvNS4_8identityENS4_23SM90_TMA_LOAD_MULTICASTES1B_vS1C_EENS_8epilogue10collective18CollectiveEpilogueINS1F_22Sm90TmaWarpSpecializedILi4ELi2ELi16ELb0ELb0EEEJSJ_NS5_IJSH_NSA_ILi32EEEEEESK_SL_SK_SL_NS1F_6fusion15FusionCallbacksIS1J_NS1M_17LinearCombinationISK_fSK_fLNS_15FloatRoundStyleE2EEESJ_S1L_JEEES11_NS12_INS13_ILi1ELi4ELi3EEES16_NSU_INS5_IJS17_S1K_EEENS5_IJS1K_SC_EEEEEEENS4_39AutoVectorizingCopyWithAssumedAlignmentILi128EEENS4_14SM90_TMA_STOREES1W_S1Y_NS4_9Copy_AtomIJNS4_17SM90_U32x4_STSM_NENS_6half_tEEEEvEEEvvEEEEvNT_6ParamsE:
	.zero		2432


//--------------------- SYMBOLS --------------------------

	.type		.nv.reservedSmem.offset0,@object
	.size		.nv.reservedSmem.offset0,0x4
	.type		__assertfail,@function
